//
// Generated by NVIDIA NVVM Compiler
//
// Compiler Build ID: CL-36424714
// Cuda compilation tools, release 13.0, V13.0.88
// Based on NVVM 20.0.0
//

.version 9.0
.target sm_100
.address_size 64

	// .globl	_Z16collectHistogramiPjPii
// _ZZ25collectHistogramSharedMemiPjPiiE15sharedHistogram has been demoted
// _ZZN3cub18CUB_300001_SM_10006detail4scan16DeviceScanKernelINS2_10policy_hubIiiijN4cuda3std3__44plusIvEEE10Policy1000EPiSC_NS0_13ScanTileStateIiLb1EEES9_NS0_8NullTypeEjiLb0ESF_EEvT0_T1_T2_iT3_T4_T5_E12temp_storage has been demoted
// _ZZN3cub18CUB_300001_SM_10006detail4scan16DeviceScanKernelINS2_10policy_hubIiiimN4cuda3std3__44plusIvEEE10Policy1000EPiSC_NS0_13ScanTileStateIiLb1EEES9_NS0_8NullTypeEmiLb0ESF_EEvT0_T1_T2_iT3_T4_T5_E12temp_storage has been demoted
// _ZZN3cub18CUB_300001_SM_10006detail6select23DeviceSelectSweepKernelINS2_10policy_hubIjNS0_8NullTypeEiLb0ELNS0_10SelectImplE0EE10Policy1000EPjPS5_S9_PlNS0_13ScanTileStateIiLb1EEE17belongsToPivotBinS5_iNS2_19streaming_context_tIlLb1EEELS6_0EEEvT0_T1_T2_T3_T4_T5_T6_T7_iT8_NS1_7vsmem_tEE19static_temp_storage has been demoted
.global .align 1 .b8 _ZN34_INTERNAL_853b35e4_4_k_cu_ef8575d24cuda3std3__45__cpo5beginE[1];
.global .align 1 .b8 _ZN34_INTERNAL_853b35e4_4_k_cu_ef8575d24cuda3std3__45__cpo3endE[1];
.global .align 1 .b8 _ZN34_INTERNAL_853b35e4_4_k_cu_ef8575d24cuda3std3__45__cpo6cbeginE[1];
.global .align 1 .b8 _ZN34_INTERNAL_853b35e4_4_k_cu_ef8575d24cuda3std3__45__cpo4cendE[1];
.global .align 1 .b8 _ZN34_INTERNAL_853b35e4_4_k_cu_ef8575d24cuda3std3__45__cpo6rbeginE[1];
.global .align 1 .b8 _ZN34_INTERNAL_853b35e4_4_k_cu_ef8575d24cuda3std3__45__cpo4rendE[1];
.global .align 1 .b8 _ZN34_INTERNAL_853b35e4_4_k_cu_ef8575d24cuda3std3__45__cpo7crbeginE[1];
.global .align 1 .b8 _ZN34_INTERNAL_853b35e4_4_k_cu_ef8575d24cuda3std3__45__cpo5crendE[1];
.global .align 1 .b8 _ZN34_INTERNAL_853b35e4_4_k_cu_ef8575d24cuda3std3__436_GLOBAL__N__853b35e4_4_k_cu_ef8575d26ignoreE[1];
.global .align 1 .b8 _ZN34_INTERNAL_853b35e4_4_k_cu_ef8575d24cuda3std3__419piecewise_constructE[1];
.global .align 1 .b8 _ZN34_INTERNAL_853b35e4_4_k_cu_ef8575d24cuda3std3__48in_placeE[1];
.global .align 1 .b8 _ZN34_INTERNAL_853b35e4_4_k_cu_ef8575d24cuda3std3__420unreachable_sentinelE[1];
.global .align 1 .b8 _ZN34_INTERNAL_853b35e4_4_k_cu_ef8575d24cuda3std3__47nulloptE[1];
.global .align 1 .b8 _ZN34_INTERNAL_853b35e4_4_k_cu_ef8575d24cuda3std3__48unexpectE[1];
.global .align 1 .b8 _ZN34_INTERNAL_853b35e4_4_k_cu_ef8575d24cuda3std6ranges3__45__cpo4swapE[1];
.global .align 1 .b8 _ZN34_INTERNAL_853b35e4_4_k_cu_ef8575d24cuda3std6ranges3__45__cpo9iter_moveE[1];
.global .align 1 .b8 _ZN34_INTERNAL_853b35e4_4_k_cu_ef8575d24cuda3std6ranges3__45__cpo5beginE[1];
.global .align 1 .b8 _ZN34_INTERNAL_853b35e4_4_k_cu_ef8575d24cuda3std6ranges3__45__cpo3endE[1];
.global .align 1 .b8 _ZN34_INTERNAL_853b35e4_4_k_cu_ef8575d24cuda3std6ranges3__45__cpo6cbeginE[1];
.global .align 1 .b8 _ZN34_INTERNAL_853b35e4_4_k_cu_ef8575d24cuda3std6ranges3__45__cpo4cendE[1];
.global .align 1 .b8 _ZN34_INTERNAL_853b35e4_4_k_cu_ef8575d24cuda3std6ranges3__45__cpo7advanceE[1];
.global .align 1 .b8 _ZN34_INTERNAL_853b35e4_4_k_cu_ef8575d24cuda3std6ranges3__45__cpo9iter_swapE[1];
.global .align 1 .b8 _ZN34_INTERNAL_853b35e4_4_k_cu_ef8575d24cuda3std6ranges3__45__cpo4nextE[1];
.global .align 1 .b8 _ZN34_INTERNAL_853b35e4_4_k_cu_ef8575d24cuda3std6ranges3__45__cpo4prevE[1];
.global .align 1 .b8 _ZN34_INTERNAL_853b35e4_4_k_cu_ef8575d24cuda3std6ranges3__45__cpo4dataE[1];
.global .align 1 .b8 _ZN34_INTERNAL_853b35e4_4_k_cu_ef8575d24cuda3std6ranges3__45__cpo5cdataE[1];
.global .align 1 .b8 _ZN34_INTERNAL_853b35e4_4_k_cu_ef8575d24cuda3std6ranges3__45__cpo4sizeE[1];
.global .align 1 .b8 _ZN34_INTERNAL_853b35e4_4_k_cu_ef8575d24cuda3std6ranges3__45__cpo5ssizeE[1];
.global .align 1 .b8 _ZN34_INTERNAL_853b35e4_4_k_cu_ef8575d24cuda3std6ranges3__45__cpo8distanceE[1];
.global .align 1 .b8 _ZN34_INTERNAL_853b35e4_4_k_cu_ef8575d26thrust24THRUST_300001_SM_1000_NS8cuda_cub3parE[1];
.global .align 1 .b8 _ZN34_INTERNAL_853b35e4_4_k_cu_ef8575d26thrust24THRUST_300001_SM_1000_NS8cuda_cub10par_nosyncE[1];
.global .align 1 .b8 _ZN34_INTERNAL_853b35e4_4_k_cu_ef8575d26thrust24THRUST_300001_SM_1000_NS6system6detail10sequential3seqE[1];
.global .align 1 .b8 _ZN34_INTERNAL_853b35e4_4_k_cu_ef8575d26thrust24THRUST_300001_SM_1000_NS6system3cpp3parE[1];
.global .align 1 .b8 _ZN34_INTERNAL_853b35e4_4_k_cu_ef8575d26thrust24THRUST_300001_SM_1000_NS12placeholders2_1E[1];
.global .align 1 .b8 _ZN34_INTERNAL_853b35e4_4_k_cu_ef8575d26thrust24THRUST_300001_SM_1000_NS12placeholders2_2E[1];
.global .align 1 .b8 _ZN34_INTERNAL_853b35e4_4_k_cu_ef8575d26thrust24THRUST_300001_SM_1000_NS12placeholders2_3E[1];
.global .align 1 .b8 _ZN34_INTERNAL_853b35e4_4_k_cu_ef8575d26thrust24THRUST_300001_SM_1000_NS12placeholders2_4E[1];
.global .align 1 .b8 _ZN34_INTERNAL_853b35e4_4_k_cu_ef8575d26thrust24THRUST_300001_SM_1000_NS12placeholders2_5E[1];
.global .align 1 .b8 _ZN34_INTERNAL_853b35e4_4_k_cu_ef8575d26thrust24THRUST_300001_SM_1000_NS12placeholders2_6E[1];
.global .align 1 .b8 _ZN34_INTERNAL_853b35e4_4_k_cu_ef8575d26thrust24THRUST_300001_SM_1000_NS12placeholders2_7E[1];
.global .align 1 .b8 _ZN34_INTERNAL_853b35e4_4_k_cu_ef8575d26thrust24THRUST_300001_SM_1000_NS12placeholders2_8E[1];
.global .align 1 .b8 _ZN34_INTERNAL_853b35e4_4_k_cu_ef8575d26thrust24THRUST_300001_SM_1000_NS12placeholders2_9E[1];
.global .align 1 .b8 _ZN34_INTERNAL_853b35e4_4_k_cu_ef8575d26thrust24THRUST_300001_SM_1000_NS12placeholders3_10E[1];
.global .align 1 .b8 _ZN34_INTERNAL_853b35e4_4_k_cu_ef8575d26thrust24THRUST_300001_SM_1000_NS3seqE[1];
.global .align 1 .b8 _ZN34_INTERNAL_853b35e4_4_k_cu_ef8575d26thrust24THRUST_300001_SM_1000_NS6deviceE[1];

.visible .entry _Z16collectHistogramiPjPii(
	.param .u32 _Z16collectHistogramiPjPii_param_0,
	.param .u64 .ptr .align 1 _Z16collectHistogramiPjPii_param_1,
	.param .u64 .ptr .align 1 _Z16collectHistogramiPjPii_param_2,
	.param .u32 _Z16collectHistogramiPjPii_param_3
)
{
	.reg .pred 	%p<7>;
	.reg .b32 	%r<54>;
	.reg .b64 	%rd<28>;

	ld.param.u32 	%r13, [_Z16collectHistogramiPjPii_param_0];
	ld.param.u64 	%rd3, [_Z16collectHistogramiPjPii_param_1];
	ld.param.u64 	%rd4, [_Z16collectHistogramiPjPii_param_2];
	ld.param.u32 	%r14, [_Z16collectHistogramiPjPii_param_3];
	cvta.to.global.u64 	%rd1, %rd4;
	cvta.to.global.u64 	%rd2, %rd3;
	mov.u32 	%r15, %ctaid.x;
	mov.u32 	%r16, %ntid.x;
	mov.u32 	%r17, %tid.x;
	mad.lo.s32 	%r52, %r15, %r16, %r17;
	mov.u32 	%r18, %nctaid.x;
	mul.lo.s32 	%r2, %r16, %r18;
	setp.ge.s32 	%p1, %r52, %r13;
	@%p1 bra 	$L__BB0_7;
	shl.b32 	%r19, %r14, 3;
	sub.s32 	%r3, 32, %r19;
	add.s32 	%r20, %r52, %r2;
	max.s32 	%r21, %r13, %r20;
	setp.lt.s32 	%p2, %r20, %r13;
	selp.u32 	%r22, 1, 0, %p2;
	add.s32 	%r23, %r20, %r22;
	sub.s32 	%r24, %r21, %r23;
	div.u32 	%r25, %r24, %r2;
	add.s32 	%r4, %r25, %r22;
	and.b32  	%r26, %r4, 3;
	setp.eq.s32 	%p3, %r26, 3;
	@%p3 bra 	$L__BB0_4;
	add.s32 	%r27, %r4, 1;
	and.b32  	%r28, %r27, 3;
	neg.s32 	%r50, %r28;
$L__BB0_3:
	.pragma "nounroll";
	mul.wide.s32 	%rd5, %r52, 4;
	add.s64 	%rd6, %rd2, %rd5;
	ld.global.u32 	%r29, [%rd6];
	shr.u32 	%r30, %r29, %r3;
	shl.b32 	%r31, %r30, 2;
	cvt.u64.u32 	%rd7, %r31;
	and.b64  	%rd8, %rd7, 1020;
	add.s64 	%rd9, %rd1, %rd8;
	atom.global.add.u32 	%r32, [%rd9], 1;
	add.s32 	%r52, %r52, %r2;
	add.s32 	%r50, %r50, 1;
	setp.ne.s32 	%p4, %r50, 0;
	@%p4 bra 	$L__BB0_3;
$L__BB0_4:
	setp.lt.u32 	%p5, %r4, 3;
	@%p5 bra 	$L__BB0_7;
	mul.wide.s32 	%rd15, %r2, 4;
	shl.b32 	%r49, %r2, 2;
$L__BB0_6:
	mul.wide.s32 	%rd10, %r52, 4;
	add.s64 	%rd11, %rd2, %rd10;
	ld.global.u32 	%r33, [%rd11];
	shr.u32 	%r34, %r33, %r3;
	shl.b32 	%r35, %r34, 2;
	cvt.u64.u32 	%rd12, %r35;
	and.b64  	%rd13, %rd12, 1020;
	add.s64 	%rd14, %rd1, %rd13;
	atom.global.add.u32 	%r36, [%rd14], 1;
	add.s64 	%rd16, %rd11, %rd15;
	ld.global.u32 	%r37, [%rd16];
	shr.u32 	%r38, %r37, %r3;
	shl.b32 	%r39, %r38, 2;
	cvt.u64.u32 	%rd17, %r39;
	and.b64  	%rd18, %rd17, 1020;
	add.s64 	%rd19, %rd1, %rd18;
	atom.global.add.u32 	%r40, [%rd19], 1;
	add.s64 	%rd20, %rd16, %rd15;
	ld.global.u32 	%r41, [%rd20];
	shr.u32 	%r42, %r41, %r3;
	shl.b32 	%r43, %r42, 2;
	cvt.u64.u32 	%rd21, %r43;
	and.b64  	%rd22, %rd21, 1020;
	add.s64 	%rd23, %rd1, %rd22;
	atom.global.add.u32 	%r44, [%rd23], 1;
	add.s64 	%rd24, %rd20, %rd15;
	ld.global.u32 	%r45, [%rd24];
	shr.u32 	%r46, %r45, %r3;
	shl.b32 	%r47, %r46, 2;
	cvt.u64.u32 	%rd25, %r47;
	and.b64  	%rd26, %rd25, 1020;
	add.s64 	%rd27, %rd1, %rd26;
	atom.global.add.u32 	%r48, [%rd27], 1;
	add.s32 	%r52, %r49, %r52;
	setp.lt.s32 	%p6, %r52, %r13;
	@%p6 bra 	$L__BB0_6;
$L__BB0_7:
	ret;

}
	// .globl	_Z25collectHistogramSharedMemiPjPii
.visible .entry _Z25collectHistogramSharedMemiPjPii(
	.param .u32 _Z25collectHistogramSharedMemiPjPii_param_0,
	.param .u64 .ptr .align 1 _Z25collectHistogramSharedMemiPjPii_param_1,
	.param .u64 .ptr .align 1 _Z25collectHistogramSharedMemiPjPii_param_2,
	.param .u32 _Z25collectHistogramSharedMemiPjPii_param_3
)
{
	.reg .pred 	%p<9>;
	.reg .b32 	%r<72>;
	.reg .b64 	%rd<15>;
	// demoted variable
	.shared .align 4 .b8 _ZZ25collectHistogramSharedMemiPjPiiE15sharedHistogram[1024];
	ld.param.u32 	%r15, [_Z25collectHistogramSharedMemiPjPii_param_0];
	ld.param.u64 	%rd3, [_Z25collectHistogramSharedMemiPjPii_param_1];
	ld.param.u64 	%rd2, [_Z25collectHistogramSharedMemiPjPii_param_2];
	ld.param.u32 	%r16, [_Z25collectHistogramSharedMemiPjPii_param_3];
	cvta.to.global.u64 	%rd1, %rd3;
	mov.u32 	%r17, %ctaid.x;
	mov.u32 	%r18, %ntid.x;
	mov.u32 	%r1, %tid.x;
	mad.lo.s32 	%r70, %r17, %r18, %r1;
	mov.u32 	%r19, %nctaid.x;
	mul.lo.s32 	%r3, %r18, %r19;
	setp.gt.u32 	%p1, %r1, 255;
	shl.b32 	%r20, %r1, 2;
	mov.u32 	%r21, _ZZ25collectHistogramSharedMemiPjPiiE15sharedHistogram;
	add.s32 	%r4, %r21, %r20;
	@%p1 bra 	$L__BB1_2;
	mov.b32 	%r22, 0;
	st.shared.u32 	[%r4], %r22;
$L__BB1_2:
	bar.sync 	0;
	setp.ge.s32 	%p2, %r70, %r15;
	@%p2 bra 	$L__BB1_9;
	shl.b32 	%r23, %r16, 3;
	sub.s32 	%r5, 32, %r23;
	add.s32 	%r24, %r70, %r3;
	max.s32 	%r25, %r15, %r24;
	setp.lt.s32 	%p3, %r24, %r15;
	selp.u32 	%r26, 1, 0, %p3;
	add.s32 	%r27, %r24, %r26;
	sub.s32 	%r28, %r25, %r27;
	div.u32 	%r29, %r28, %r3;
	add.s32 	%r6, %r29, %r26;
	and.b32  	%r30, %r6, 3;
	setp.eq.s32 	%p4, %r30, 3;
	@%p4 bra 	$L__BB1_6;
	add.s32 	%r31, %r6, 1;
	and.b32  	%r32, %r31, 3;
	neg.s32 	%r68, %r32;
$L__BB1_5:
	.pragma "nounroll";
	mul.wide.s32 	%rd4, %r70, 4;
	add.s64 	%rd5, %rd1, %rd4;
	ld.global.u32 	%r33, [%rd5];
	shr.u32 	%r34, %r33, %r5;
	shl.b32 	%r35, %r34, 2;
	and.b32  	%r36, %r35, 1020;
	add.s32 	%r38, %r21, %r36;
	atom.shared.add.u32 	%r39, [%r38], 1;
	add.s32 	%r70, %r70, %r3;
	add.s32 	%r68, %r68, 1;
	setp.ne.s32 	%p5, %r68, 0;
	@%p5 bra 	$L__BB1_5;
$L__BB1_6:
	setp.lt.u32 	%p6, %r6, 3;
	@%p6 bra 	$L__BB1_9;
	mul.wide.s32 	%rd8, %r3, 4;
	shl.b32 	%r65, %r3, 2;
$L__BB1_8:
	mul.wide.s32 	%rd6, %r70, 4;
	add.s64 	%rd7, %rd1, %rd6;
	ld.global.u32 	%r40, [%rd7];
	shr.u32 	%r41, %r40, %r5;
	shl.b32 	%r42, %r41, 2;
	and.b32  	%r43, %r42, 1020;
	add.s32 	%r45, %r21, %r43;
	atom.shared.add.u32 	%r46, [%r45], 1;
	add.s64 	%rd9, %rd7, %rd8;
	ld.global.u32 	%r47, [%rd9];
	shr.u32 	%r48, %r47, %r5;
	shl.b32 	%r49, %r48, 2;
	and.b32  	%r50, %r49, 1020;
	add.s32 	%r51, %r21, %r50;
	atom.shared.add.u32 	%r52, [%r51], 1;
	add.s64 	%rd10, %rd9, %rd8;
	ld.global.u32 	%r53, [%rd10];
	shr.u32 	%r54, %r53, %r5;
	shl.b32 	%r55, %r54, 2;
	and.b32  	%r56, %r55, 1020;
	add.s32 	%r57, %r21, %r56;
	atom.shared.add.u32 	%r58, [%r57], 1;
	add.s64 	%rd11, %rd10, %rd8;
	ld.global.u32 	%r59, [%rd11];
	shr.u32 	%r60, %r59, %r5;
	shl.b32 	%r61, %r60, 2;
	and.b32  	%r62, %r61, 1020;
	add.s32 	%r63, %r21, %r62;
	atom.shared.add.u32 	%r64, [%r63], 1;
	add.s32 	%r70, %r65, %r70;
	setp.lt.s32 	%p7, %r70, %r15;
	@%p7 bra 	$L__BB1_8;
$L__BB1_9:
	setp.gt.u32 	%p8, %r1, 255;
	bar.sync 	0;
	@%p8 bra 	$L__BB1_11;
	cvta.to.global.u64 	%rd12, %rd2;
	mul.wide.u32 	%rd13, %r1, 4;
	add.s64 	%rd14, %rd12, %rd13;
	ld.shared.u32 	%r66, [%r4];
	atom.global.add.u32 	%r67, [%rd14], %r66;
$L__BB1_11:
	ret;

}
	// .globl	_ZN3cub18CUB_300001_SM_10006detail11EmptyKernelIvEEvv
.visible .entry _ZN3cub18CUB_300001_SM_10006detail11EmptyKernelIvEEvv()
{


	ret;

}
	// .globl	_ZN3cub18CUB_300001_SM_10006detail8for_each13static_kernelINS2_12policy_hub_t12policy_500_tElNS2_12op_wrapper_tIlN6thrust24THRUST_300001_SM_1000_NS6system6detail7generic6detail21binary_search_functorIPiNSC_18binary_search_lessENSC_3lbfEEENS8_12zip_iteratorIN4cuda3std3__45tupleIJNS8_6detail15normal_iteratorINS8_7pointerIiNS8_8cuda_cub5par_tENS8_11use_defaultESS_EEEENSO_INSP_IlSR_SS_SS_EEEEEEEEEEEEEvT0_T1_
.visible .entry _ZN3cub18CUB_300001_SM_10006detail8for_each13static_kernelINS2_12policy_hub_t12policy_500_tElNS2_12op_wrapper_tIlN6thrust24THRUST_300001_SM_1000_NS6system6detail7generic6detail21binary_search_functorIPiNSC_18binary_search_lessENSC_3lbfEEENS8_12zip_iteratorIN4cuda3std3__45tupleIJNS8_6detail15normal_iteratorINS8_7pointerIiNS8_8cuda_cub5par_tENS8_11use_defaultESS_EEEENSO_INSP_IlSR_SS_SS_EEEEEEEEEEEEEvT0_T1_(
	.param .u64 _ZN3cub18CUB_300001_SM_10006detail8for_each13static_kernelINS2_12policy_hub_t12policy_500_tElNS2_12op_wrapper_tIlN6thrust24THRUST_300001_SM_1000_NS6system6detail7generic6detail21binary_search_functorIPiNSC_18binary_search_lessENSC_3lbfEEENS8_12zip_iteratorIN4cuda3std3__45tupleIJNS8_6detail15normal_iteratorINS8_7pointerIiNS8_8cuda_cub5par_tENS8_11use_defaultESS_EEEENSO_INSP_IlSR_SS_SS_EEEEEEEEEEEEEvT0_T1__param_0,
	.param .align 8 .b8 _ZN3cub18CUB_300001_SM_10006detail8for_each13static_kernelINS2_12policy_hub_t12policy_500_tElNS2_12op_wrapper_tIlN6thrust24THRUST_300001_SM_1000_NS6system6detail7generic6detail21binary_search_functorIPiNSC_18binary_search_lessENSC_3lbfEEENS8_12zip_iteratorIN4cuda3std3__45tupleIJNS8_6detail15normal_iteratorINS8_7pointerIiNS8_8cuda_cub5par_tENS8_11use_defaultESS_EEEENSO_INSP_IlSR_SS_SS_EEEEEEEEEEEEEvT0_T1__param_1[40]
)
.maxntid 256
{
	.reg .pred 	%p<16>;
	.reg .b16 	%rs<9>;
	.reg .b32 	%r<24>;
	.reg .b64 	%rd<110>;

	ld.param.u64 	%rd37, [_ZN3cub18CUB_300001_SM_10006detail8for_each13static_kernelINS2_12policy_hub_t12policy_500_tElNS2_12op_wrapper_tIlN6thrust24THRUST_300001_SM_1000_NS6system6detail7generic6detail21binary_search_functorIPiNSC_18binary_search_lessENSC_3lbfEEENS8_12zip_iteratorIN4cuda3std3__45tupleIJNS8_6detail15normal_iteratorINS8_7pointerIiNS8_8cuda_cub5par_tENS8_11use_defaultESS_EEEENSO_INSP_IlSR_SS_SS_EEEEEEEEEEEEEvT0_T1__param_1+24];
	ld.param.u64 	%rd36, [_ZN3cub18CUB_300001_SM_10006detail8for_each13static_kernelINS2_12policy_hub_t12policy_500_tElNS2_12op_wrapper_tIlN6thrust24THRUST_300001_SM_1000_NS6system6detail7generic6detail21binary_search_functorIPiNSC_18binary_search_lessENSC_3lbfEEENS8_12zip_iteratorIN4cuda3std3__45tupleIJNS8_6detail15normal_iteratorINS8_7pointerIiNS8_8cuda_cub5par_tENS8_11use_defaultESS_EEEENSO_INSP_IlSR_SS_SS_EEEEEEEEEEEEEvT0_T1__param_1+16];
	ld.param.u64 	%rd35, [_ZN3cub18CUB_300001_SM_10006detail8for_each13static_kernelINS2_12policy_hub_t12policy_500_tElNS2_12op_wrapper_tIlN6thrust24THRUST_300001_SM_1000_NS6system6detail7generic6detail21binary_search_functorIPiNSC_18binary_search_lessENSC_3lbfEEENS8_12zip_iteratorIN4cuda3std3__45tupleIJNS8_6detail15normal_iteratorINS8_7pointerIiNS8_8cuda_cub5par_tENS8_11use_defaultESS_EEEENSO_INSP_IlSR_SS_SS_EEEEEEEEEEEEEvT0_T1__param_1+8];
	ld.param.u64 	%rd34, [_ZN3cub18CUB_300001_SM_10006detail8for_each13static_kernelINS2_12policy_hub_t12policy_500_tElNS2_12op_wrapper_tIlN6thrust24THRUST_300001_SM_1000_NS6system6detail7generic6detail21binary_search_functorIPiNSC_18binary_search_lessENSC_3lbfEEENS8_12zip_iteratorIN4cuda3std3__45tupleIJNS8_6detail15normal_iteratorINS8_7pointerIiNS8_8cuda_cub5par_tENS8_11use_defaultESS_EEEENSO_INSP_IlSR_SS_SS_EEEEEEEEEEEEEvT0_T1__param_1];
	ld.param.u64 	%rd38, [_ZN3cub18CUB_300001_SM_10006detail8for_each13static_kernelINS2_12policy_hub_t12policy_500_tElNS2_12op_wrapper_tIlN6thrust24THRUST_300001_SM_1000_NS6system6detail7generic6detail21binary_search_functorIPiNSC_18binary_search_lessENSC_3lbfEEENS8_12zip_iteratorIN4cuda3std3__45tupleIJNS8_6detail15normal_iteratorINS8_7pointerIiNS8_8cuda_cub5par_tENS8_11use_defaultESS_EEEENSO_INSP_IlSR_SS_SS_EEEEEEEEEEEEEvT0_T1__param_0];
	mov.u32 	%r17, %ctaid.x;
	mul.wide.u32 	%rd1, %r17, 512;
	sub.s64 	%rd2, %rd38, %rd1;
	setp.lt.s64 	%p1, %rd2, 512;
	@%p1 bra 	$L__BB3_8;
	cvta.to.global.u64 	%rd4, %rd35;
	cvta.to.global.u64 	%rd5, %rd36;
	mov.u32 	%r1, %tid.x;
	sub.s64 	%rd73, %rd37, %rd36;
	shr.s64 	%rd105, %rd73, 2;
	setp.lt.s64 	%p11, %rd105, 1;
	@%p11 bra 	$L__BB3_7;
	cvta.to.global.u64 	%rd80, %rd34;
	cvt.u64.u32 	%rd81, %r1;
	add.s64 	%rd82, %rd1, %rd81;
	shl.b64 	%rd83, %rd82, 2;
	add.s64 	%rd7, %rd80, %rd83;
	shl.b64 	%rd84, %rd82, 3;
	add.s64 	%rd8, %rd4, %rd84;
	ld.global.u32 	%r2, [%rd7];
	mov.b64 	%rd102, 0;
	mov.u64 	%rd103, %rd105;
$L__BB3_3:
	sub.s64 	%rd85, %rd103, %rd102;
	shr.u64 	%rd86, %rd85, 63;
	add.s64 	%rd87, %rd85, %rd86;
	shr.s64 	%rd88, %rd87, 1;
	add.s64 	%rd89, %rd88, %rd102;
	shl.b64 	%rd90, %rd89, 2;
	add.s64 	%rd91, %rd5, %rd90;
	ld.global.u32 	%r22, [%rd91];
	setp.lt.s32 	%p12, %r22, %r2;
	add.s64 	%rd92, %rd89, 1;
	selp.b64 	%rd103, %rd103, %rd89, %p12;
	selp.b64 	%rd102, %rd92, %rd102, %p12;
	setp.lt.s64 	%p13, %rd102, %rd103;
	@%p13 bra 	$L__BB3_3;
	st.global.u64 	[%rd8], %rd102;
	ld.global.u32 	%r3, [%rd7+1024];
	mov.b64 	%rd104, 0;
$L__BB3_5:
	sub.s64 	%rd94, %rd105, %rd104;
	shr.u64 	%rd95, %rd94, 63;
	add.s64 	%rd96, %rd94, %rd95;
	shr.s64 	%rd97, %rd96, 1;
	add.s64 	%rd98, %rd97, %rd104;
	shl.b64 	%rd99, %rd98, 2;
	add.s64 	%rd100, %rd5, %rd99;
	ld.global.u32 	%r23, [%rd100];
	setp.lt.s32 	%p14, %r23, %r3;
	add.s64 	%rd101, %rd98, 1;
	selp.b64 	%rd105, %rd105, %rd98, %p14;
	selp.b64 	%rd104, %rd101, %rd104, %p14;
	setp.lt.s64 	%p15, %rd104, %rd105;
	@%p15 bra 	$L__BB3_5;
	st.global.u64 	[%rd8+2048], %rd104;
	bra.uni 	$L__BB3_21;
$L__BB3_7:
	cvt.u64.u32 	%rd74, %r1;
	add.s64 	%rd75, %rd1, %rd74;
	shl.b64 	%rd76, %rd75, 3;
	add.s64 	%rd77, %rd4, %rd76;
	mov.b64 	%rd78, 0;
	st.global.u64 	[%rd77], %rd78;
	st.global.u64 	[%rd77+2048], %rd78;
	bra.uni 	$L__BB3_21;
$L__BB3_8:
	cvta.to.global.u64 	%rd17, %rd34;
	cvta.to.global.u64 	%rd18, %rd35;
	cvta.to.global.u64 	%rd19, %rd36;
	mov.u32 	%r4, %tid.x;
	cvt.s64.s32 	%rd20, %rd2;
	sub.s64 	%rd39, %rd37, %rd36;
	shr.s64 	%rd109, %rd39, 2;
	setp.lt.s64 	%p2, %rd109, 1;
	@%p2 bra 	$L__BB3_17;
	cvt.u64.u32 	%rd22, %r4;
	setp.le.s64 	%p5, %rd20, %rd22;
	@%p5 bra 	$L__BB3_13;
	add.s64 	%rd47, %rd1, %rd22;
	shl.b64 	%rd48, %rd47, 2;
	add.s64 	%rd49, %rd17, %rd48;
	shl.b64 	%rd50, %rd47, 3;
	add.s64 	%rd23, %rd18, %rd50;
	ld.global.u32 	%r5, [%rd49];
	mov.b64 	%rd106, 0;
	mov.u64 	%rd107, %rd109;
$L__BB3_11:
	sub.s64 	%rd51, %rd107, %rd106;
	shr.u64 	%rd52, %rd51, 63;
	add.s64 	%rd53, %rd51, %rd52;
	shr.s64 	%rd54, %rd53, 1;
	add.s64 	%rd55, %rd54, %rd106;
	shl.b64 	%rd56, %rd55, 2;
	add.s64 	%rd57, %rd19, %rd56;
	ld.global.u32 	%r19, [%rd57];
	setp.lt.s32 	%p6, %r19, %r5;
	add.s64 	%rd58, %rd55, 1;
	selp.b64 	%rd107, %rd107, %rd55, %p6;
	selp.b64 	%rd106, %rd58, %rd106, %p6;
	setp.lt.s64 	%p7, %rd106, %rd107;
	@%p7 bra 	$L__BB3_11;
	st.global.u64 	[%rd23], %rd106;
$L__BB3_13:
	add.s32 	%r20, %r4, 256;
	cvt.u64.u32 	%rd59, %r20;
	setp.le.s64 	%p8, %rd20, %rd59;
	@%p8 bra 	$L__BB3_21;
	add.s64 	%rd61, %rd1, %rd22;
	shl.b64 	%rd62, %rd61, 2;
	add.s64 	%rd63, %rd17, %rd62;
	shl.b64 	%rd64, %rd61, 3;
	add.s64 	%rd28, %rd18, %rd64;
	ld.global.u32 	%r6, [%rd63+1024];
	mov.b64 	%rd108, 0;
$L__BB3_15:
	sub.s64 	%rd65, %rd109, %rd108;
	shr.u64 	%rd66, %rd65, 63;
	add.s64 	%rd67, %rd65, %rd66;
	shr.s64 	%rd68, %rd67, 1;
	add.s64 	%rd69, %rd68, %rd108;
	shl.b64 	%rd70, %rd69, 2;
	add.s64 	%rd71, %rd19, %rd70;
	ld.global.u32 	%r21, [%rd71];
	setp.lt.s32 	%p9, %r21, %r6;
	add.s64 	%rd72, %rd69, 1;
	selp.b64 	%rd109, %rd109, %rd69, %p9;
	selp.b64 	%rd108, %rd72, %rd108, %p9;
	setp.lt.s64 	%p10, %rd108, %rd109;
	@%p10 bra 	$L__BB3_15;
	st.global.u64 	[%rd28+2048], %rd108;
	bra.uni 	$L__BB3_21;
$L__BB3_17:
	cvt.u64.u32 	%rd40, %r4;
	setp.le.s64 	%p3, %rd20, %rd40;
	add.s64 	%rd41, %rd1, %rd40;
	shl.b64 	%rd42, %rd41, 3;
	add.s64 	%rd33, %rd18, %rd42;
	@%p3 bra 	$L__BB3_19;
	mov.b64 	%rd43, 0;
	st.global.u64 	[%rd33], %rd43;
$L__BB3_19:
	add.s32 	%r18, %r4, 256;
	cvt.u64.u32 	%rd44, %r18;
	setp.le.s64 	%p4, %rd20, %rd44;
	@%p4 bra 	$L__BB3_21;
	mov.b64 	%rd45, 0;
	st.global.u64 	[%rd33+2048], %rd45;
$L__BB3_21:
	ret;

}
	// .globl	_ZN3cub18CUB_300001_SM_10006detail4scan20DeviceScanInitKernelINS0_13ScanTileStateIiLb1EEEEEvT_i
.visible .entry _ZN3cub18CUB_300001_SM_10006detail4scan20DeviceScanInitKernelINS0_13ScanTileStateIiLb1EEEEEvT_i(
	.param .align 8 .b8 _ZN3cub18CUB_300001_SM_10006detail4scan20DeviceScanInitKernelINS0_13ScanTileStateIiLb1EEEEEvT_i_param_0[8],
	.param .u32 _ZN3cub18CUB_300001_SM_10006detail4scan20DeviceScanInitKernelINS0_13ScanTileStateIiLb1EEEEEvT_i_param_1
)
{
	.reg .pred 	%p<5>;
	.reg .b32 	%r<10>;
	.reg .b64 	%rd<7>;

	ld.param.u64 	%rd2, [_ZN3cub18CUB_300001_SM_10006detail4scan20DeviceScanInitKernelINS0_13ScanTileStateIiLb1EEEEEvT_i_param_0];
	ld.param.u32 	%r4, [_ZN3cub18CUB_300001_SM_10006detail4scan20DeviceScanInitKernelINS0_13ScanTileStateIiLb1EEEEEvT_i_param_1];
	cvta.to.global.u64 	%rd1, %rd2;
	mov.u32 	%r1, %ctaid.x;
	mov.u32 	%r5, %ntid.x;
	mov.u32 	%r2, %tid.x;
	mad.lo.s32 	%r3, %r1, %r5, %r2;
	setp.ge.s32 	%p1, %r3, %r4;
	@%p1 bra 	$L__BB4_2;
	mul.wide.s32 	%rd3, %r3, 8;
	add.s64 	%rd4, %rd1, %rd3;
	mov.b32 	%r6, 0;
	mov.b32 	%r7, 99;
	st.global.v2.u32 	[%rd4+256], {%r7, %r6};
$L__BB4_2:
	setp.ne.s32 	%p2, %r1, 0;
	setp.gt.u32 	%p3, %r2, 31;
	or.pred  	%p4, %p2, %p3;
	@%p4 bra 	$L__BB4_4;
	mul.wide.u32 	%rd5, %r2, 8;
	add.s64 	%rd6, %rd1, %rd5;
	mov.b32 	%r9, 0;
	st.global.v2.u32 	[%rd6], {%r9, %r9};
$L__BB4_4:
	ret;

}
	// .globl	_ZN3cub18CUB_300001_SM_10006detail4scan16DeviceScanKernelINS2_10policy_hubIiiijN4cuda3std3__44plusIvEEE10Policy1000EPiSC_NS0_13ScanTileStateIiLb1EEES9_NS0_8NullTypeEjiLb0ESF_EEvT0_T1_T2_iT3_T4_T5_
.visible .entry _ZN3cub18CUB_300001_SM_10006detail4scan16DeviceScanKernelINS2_10policy_hubIiiijN4cuda3std3__44plusIvEEE10Policy1000EPiSC_NS0_13ScanTileStateIiLb1EEES9_NS0_8NullTypeEjiLb0ESF_EEvT0_T1_T2_iT3_T4_T5_(
	.param .u64 .ptr .align 1 _ZN3cub18CUB_300001_SM_10006detail4scan16DeviceScanKernelINS2_10policy_hubIiiijN4cuda3std3__44plusIvEEE10Policy1000EPiSC_NS0_13ScanTileStateIiLb1EEES9_NS0_8NullTypeEjiLb0ESF_EEvT0_T1_T2_iT3_T4_T5__param_0,
	.param .u64 .ptr .align 1 _ZN3cub18CUB_300001_SM_10006detail4scan16DeviceScanKernelINS2_10policy_hubIiiijN4cuda3std3__44plusIvEEE10Policy1000EPiSC_NS0_13ScanTileStateIiLb1EEES9_NS0_8NullTypeEjiLb0ESF_EEvT0_T1_T2_iT3_T4_T5__param_1,
	.param .align 8 .b8 _ZN3cub18CUB_300001_SM_10006detail4scan16DeviceScanKernelINS2_10policy_hubIiiijN4cuda3std3__44plusIvEEE10Policy1000EPiSC_NS0_13ScanTileStateIiLb1EEES9_NS0_8NullTypeEjiLb0ESF_EEvT0_T1_T2_iT3_T4_T5__param_2[8],
	.param .u32 _ZN3cub18CUB_300001_SM_10006detail4scan16DeviceScanKernelINS2_10policy_hubIiiijN4cuda3std3__44plusIvEEE10Policy1000EPiSC_NS0_13ScanTileStateIiLb1EEES9_NS0_8NullTypeEjiLb0ESF_EEvT0_T1_T2_iT3_T4_T5__param_3,
	.param .align 1 .b8 _ZN3cub18CUB_300001_SM_10006detail4scan16DeviceScanKernelINS2_10policy_hubIiiijN4cuda3std3__44plusIvEEE10Policy1000EPiSC_NS0_13ScanTileStateIiLb1EEES9_NS0_8NullTypeEjiLb0ESF_EEvT0_T1_T2_iT3_T4_T5__param_4[1],
	.param .align 1 .b8 _ZN3cub18CUB_300001_SM_10006detail4scan16DeviceScanKernelINS2_10policy_hubIiiijN4cuda3std3__44plusIvEEE10Policy1000EPiSC_NS0_13ScanTileStateIiLb1EEES9_NS0_8NullTypeEjiLb0ESF_EEvT0_T1_T2_iT3_T4_T5__param_5[1],
	.param .u32 _ZN3cub18CUB_300001_SM_10006detail4scan16DeviceScanKernelINS2_10policy_hubIiiijN4cuda3std3__44plusIvEEE10Policy1000EPiSC_NS0_13ScanTileStateIiLb1EEES9_NS0_8NullTypeEjiLb0ESF_EEvT0_T1_T2_iT3_T4_T5__param_6
)
.maxntid 384
{
	.reg .pred 	%p<160>;
	.reg .b32 	%r<1038>;
	.reg .b64 	%rd<58>;
	// demoted variable
	.shared .align 16 .b8 _ZZN3cub18CUB_300001_SM_10006detail4scan16DeviceScanKernelINS2_10policy_hubIiiijN4cuda3std3__44plusIvEEE10Policy1000EPiSC_NS0_13ScanTileStateIiLb1EEES9_NS0_8NullTypeEjiLb0ESF_EEvT0_T1_T2_iT3_T4_T5_E12temp_storage[33808];
	ld.param.u64 	%rd2, [_ZN3cub18CUB_300001_SM_10006detail4scan16DeviceScanKernelINS2_10policy_hubIiiijN4cuda3std3__44plusIvEEE10Policy1000EPiSC_NS0_13ScanTileStateIiLb1EEES9_NS0_8NullTypeEjiLb0ESF_EEvT0_T1_T2_iT3_T4_T5__param_2];
	ld.param.u64 	%rd13, [_ZN3cub18CUB_300001_SM_10006detail4scan16DeviceScanKernelINS2_10policy_hubIiiijN4cuda3std3__44plusIvEEE10Policy1000EPiSC_NS0_13ScanTileStateIiLb1EEES9_NS0_8NullTypeEjiLb0ESF_EEvT0_T1_T2_iT3_T4_T5__param_0];
	ld.param.u32 	%r235, [_ZN3cub18CUB_300001_SM_10006detail4scan16DeviceScanKernelINS2_10policy_hubIiiijN4cuda3std3__44plusIvEEE10Policy1000EPiSC_NS0_13ScanTileStateIiLb1EEES9_NS0_8NullTypeEjiLb0ESF_EEvT0_T1_T2_iT3_T4_T5__param_3];
	ld.param.u32 	%r236, [_ZN3cub18CUB_300001_SM_10006detail4scan16DeviceScanKernelINS2_10policy_hubIiiijN4cuda3std3__44plusIvEEE10Policy1000EPiSC_NS0_13ScanTileStateIiLb1EEES9_NS0_8NullTypeEjiLb0ESF_EEvT0_T1_T2_iT3_T4_T5__param_6];
	cvta.to.global.u64 	%rd1, %rd13;
	mov.u32 	%r237, %ctaid.x;
	add.s32 	%r986, %r235, %r237;
	mul.lo.s32 	%r2, %r986, 8448;
	sub.s32 	%r3, %r236, %r2;
	setp.lt.u32 	%p1, %r3, 8449;
	@%p1 bra 	$L__BB5_26;
	cvt.u64.u32 	%rd37, %r2;
	mov.u32 	%r4, %tid.x;
	and.b32  	%r630, %r4, 31;
	and.b32  	%r631, %r4, 992;
	mul.lo.s32 	%r632, %r631, 22;
	or.b32  	%r633, %r632, %r630;
	cvt.u64.u32 	%rd38, %r633;
	add.s64 	%rd3, %rd38, %rd37;
	shl.b64 	%rd39, %rd3, 2;
	add.s64 	%rd40, %rd1, %rd39;
	ld.global.u32 	%r634, [%rd40];
	ld.global.u32 	%r635, [%rd40+128];
	ld.global.u32 	%r636, [%rd40+256];
	ld.global.u32 	%r637, [%rd40+384];
	ld.global.u32 	%r638, [%rd40+512];
	ld.global.u32 	%r639, [%rd40+640];
	ld.global.u32 	%r640, [%rd40+768];
	ld.global.u32 	%r641, [%rd40+896];
	ld.global.u32 	%r642, [%rd40+1024];
	ld.global.u32 	%r643, [%rd40+1152];
	ld.global.u32 	%r644, [%rd40+1280];
	ld.global.u32 	%r645, [%rd40+1408];
	ld.global.u32 	%r646, [%rd40+1536];
	ld.global.u32 	%r647, [%rd40+1664];
	ld.global.u32 	%r648, [%rd40+1792];
	ld.global.u32 	%r649, [%rd40+1920];
	ld.global.u32 	%r650, [%rd40+2048];
	ld.global.u32 	%r651, [%rd40+2176];
	ld.global.u32 	%r652, [%rd40+2304];
	ld.global.u32 	%r653, [%rd40+2432];
	ld.global.u32 	%r654, [%rd40+2560];
	ld.global.u32 	%r655, [%rd40+2688];
	// begin inline asm
	mov.u32 %r629, %laneid;
	// end inline asm
	shr.u32 	%r6, %r4, 5;
	mad.lo.s32 	%r656, %r6, 704, %r629;
	shl.b32 	%r657, %r656, 2;
	mov.u32 	%r658, _ZZN3cub18CUB_300001_SM_10006detail4scan16DeviceScanKernelINS2_10policy_hubIiiijN4cuda3std3__44plusIvEEE10Policy1000EPiSC_NS0_13ScanTileStateIiLb1EEES9_NS0_8NullTypeEjiLb0ESF_EEvT0_T1_T2_iT3_T4_T5_E12temp_storage;
	add.s32 	%r7, %r658, %r657;
	st.shared.u32 	[%r7], %r634;
	st.shared.u32 	[%r7+128], %r635;
	st.shared.u32 	[%r7+256], %r636;
	st.shared.u32 	[%r7+384], %r637;
	st.shared.u32 	[%r7+512], %r638;
	st.shared.u32 	[%r7+640], %r639;
	st.shared.u32 	[%r7+768], %r640;
	st.shared.u32 	[%r7+896], %r641;
	st.shared.u32 	[%r7+1024], %r642;
	st.shared.u32 	[%r7+1152], %r643;
	st.shared.u32 	[%r7+1280], %r644;
	st.shared.u32 	[%r7+1408], %r645;
	st.shared.u32 	[%r7+1536], %r646;
	st.shared.u32 	[%r7+1664], %r647;
	st.shared.u32 	[%r7+1792], %r648;
	st.shared.u32 	[%r7+1920], %r649;
	st.shared.u32 	[%r7+2048], %r650;
	st.shared.u32 	[%r7+2176], %r651;
	st.shared.u32 	[%r7+2304], %r652;
	st.shared.u32 	[%r7+2432], %r653;
	st.shared.u32 	[%r7+2560], %r654;
	st.shared.u32 	[%r7+2688], %r655;
	bar.warp.sync 	-1;
	mad.lo.s32 	%r8, %r629, 84, %r7;
	ld.shared.v2.u32 	{%r9, %r10}, [%r8];
	ld.shared.v2.u32 	{%r11, %r12}, [%r8+8];
	ld.shared.v2.u32 	{%r13, %r14}, [%r8+16];
	ld.shared.v2.u32 	{%r15, %r16}, [%r8+24];
	ld.shared.v2.u32 	{%r17, %r18}, [%r8+32];
	ld.shared.v2.u32 	{%r19, %r20}, [%r8+40];
	ld.shared.v2.u32 	{%r21, %r22}, [%r8+48];
	ld.shared.v2.u32 	{%r23, %r24}, [%r8+56];
	ld.shared.v2.u32 	{%r25, %r26}, [%r8+64];
	ld.shared.v2.u32 	{%r27, %r28}, [%r8+72];
	ld.shared.v2.u32 	{%r29, %r30}, [%r8+80];
	bar.sync 	0;
	setp.ne.s32 	%p104, %r986, 0;
	@%p104 bra 	$L__BB5_6;
	add.s32 	%r880, %r10, %r9;
	add.s32 	%r881, %r11, %r880;
	add.s32 	%r882, %r12, %r881;
	add.s32 	%r883, %r13, %r882;
	add.s32 	%r884, %r14, %r883;
	add.s32 	%r885, %r15, %r884;
	add.s32 	%r886, %r16, %r885;
	add.s32 	%r887, %r17, %r886;
	add.s32 	%r888, %r18, %r887;
	add.s32 	%r889, %r19, %r888;
	add.s32 	%r890, %r20, %r889;
	add.s32 	%r891, %r21, %r890;
	add.s32 	%r892, %r22, %r891;
	add.s32 	%r893, %r23, %r892;
	add.s32 	%r894, %r24, %r893;
	add.s32 	%r895, %r25, %r894;
	add.s32 	%r896, %r26, %r895;
	add.s32 	%r897, %r27, %r896;
	add.s32 	%r898, %r28, %r897;
	add.s32 	%r899, %r29, %r898;
	add.s32 	%r854, %r30, %r899;
	mov.b32 	%r852, 1;
	mov.b32 	%r877, 0;
	mov.b32 	%r879, -1;
	// begin inline asm
	{  .reg .s32 r0;  .reg .pred p;  shfl.sync.up.b32 r0|p, %r854, %r852, %r877, %r879;  @p add.s32 r0, r0, %r854;  mov.s32 %r850, r0;}
	// end inline asm
	mov.b32 	%r858, 2;
	// begin inline asm
	{  .reg .s32 r0;  .reg .pred p;  shfl.sync.up.b32 r0|p, %r850, %r858, %r877, %r879;  @p add.s32 r0, r0, %r850;  mov.s32 %r856, r0;}
	// end inline asm
	mov.b32 	%r864, 4;
	// begin inline asm
	{  .reg .s32 r0;  .reg .pred p;  shfl.sync.up.b32 r0|p, %r856, %r864, %r877, %r879;  @p add.s32 r0, r0, %r856;  mov.s32 %r862, r0;}
	// end inline asm
	mov.b32 	%r870, 8;
	// begin inline asm
	{  .reg .s32 r0;  .reg .pred p;  shfl.sync.up.b32 r0|p, %r862, %r870, %r877, %r879;  @p add.s32 r0, r0, %r862;  mov.s32 %r868, r0;}
	// end inline asm
	mov.b32 	%r876, 16;
	// begin inline asm
	{  .reg .s32 r0;  .reg .pred p;  shfl.sync.up.b32 r0|p, %r868, %r876, %r877, %r879;  @p add.s32 r0, r0, %r868;  mov.s32 %r874, r0;}
	// end inline asm
	setp.ne.s32 	%p146, %r629, 31;
	@%p146 bra 	$L__BB5_4;
	shl.b32 	%r900, %r6, 2;
	add.s32 	%r902, %r658, %r900;
	st.shared.u32 	[%r902+16], %r874;
$L__BB5_4:
	sub.s32 	%r903, %r874, %r854;
	bar.sync 	0;
	ld.shared.v4.u32 	{%r904, %r905, %r906, %r907}, [_ZZN3cub18CUB_300001_SM_10006detail4scan16DeviceScanKernelINS2_10policy_hubIiiijN4cuda3std3__44plusIvEEE10Policy1000EPiSC_NS0_13ScanTileStateIiLb1EEES9_NS0_8NullTypeEjiLb0ESF_EEvT0_T1_T2_iT3_T4_T5_E12temp_storage+16];
	add.s32 	%r908, %r905, %r904;
	setp.eq.s32 	%p147, %r6, 2;
	selp.b32 	%r909, %r908, %r904, %p147;
	add.s32 	%r910, %r908, %r906;
	setp.eq.s32 	%p148, %r6, 3;
	selp.b32 	%r911, %r910, %r909, %p148;
	add.s32 	%r912, %r910, %r907;
	setp.eq.s32 	%p149, %r6, 4;
	selp.b32 	%r913, %r912, %r911, %p149;
	ld.shared.v4.u32 	{%r914, %r915, %r916, %r917}, [_ZZN3cub18CUB_300001_SM_10006detail4scan16DeviceScanKernelINS2_10policy_hubIiiijN4cuda3std3__44plusIvEEE10Policy1000EPiSC_NS0_13ScanTileStateIiLb1EEES9_NS0_8NullTypeEjiLb0ESF_EEvT0_T1_T2_iT3_T4_T5_E12temp_storage+32];
	add.s32 	%r918, %r912, %r914;
	setp.eq.s32 	%p150, %r6, 5;
	selp.b32 	%r919, %r918, %r913, %p150;
	add.s32 	%r920, %r918, %r915;
	setp.eq.s32 	%p151, %r6, 6;
	selp.b32 	%r921, %r920, %r919, %p151;
	add.s32 	%r922, %r920, %r916;
	setp.eq.s32 	%p152, %r6, 7;
	selp.b32 	%r923, %r922, %r921, %p152;
	add.s32 	%r924, %r922, %r917;
	setp.eq.s32 	%p153, %r6, 8;
	selp.b32 	%r925, %r924, %r923, %p153;
	ld.shared.v4.u32 	{%r926, %r927, %r928, %r929}, [_ZZN3cub18CUB_300001_SM_10006detail4scan16DeviceScanKernelINS2_10policy_hubIiiijN4cuda3std3__44plusIvEEE10Policy1000EPiSC_NS0_13ScanTileStateIiLb1EEES9_NS0_8NullTypeEjiLb0ESF_EEvT0_T1_T2_iT3_T4_T5_E12temp_storage+48];
	add.s32 	%r930, %r924, %r926;
	setp.eq.s32 	%p154, %r6, 9;
	selp.b32 	%r931, %r930, %r925, %p154;
	add.s32 	%r932, %r930, %r927;
	setp.eq.s32 	%p155, %r6, 10;
	selp.b32 	%r933, %r932, %r931, %p155;
	add.s32 	%r934, %r932, %r928;
	setp.eq.s32 	%p156, %r6, 11;
	selp.b32 	%r935, %r934, %r933, %p156;
	add.s32 	%r33, %r934, %r929;
	setp.lt.u32 	%p157, %r4, 32;
	setp.eq.s32 	%p158, %r629, 0;
	selp.b32 	%r936, 0, %r903, %p158;
	add.s32 	%r937, %r935, %r936;
	selp.b32 	%r1000, %r903, %r937, %p157;
	setp.ne.s32 	%p159, %r4, 0;
	@%p159 bra 	$L__BB5_25;
	add.s64 	%rd52, %rd2, 256;
	mov.b32 	%r938, 101;
	// begin inline asm
	st.relaxed.gpu.v2.u32 [%rd52], {%r938, %r33};
	// end inline asm
	mov.b32 	%r1000, 0;
	bra.uni 	$L__BB5_25;
$L__BB5_6:
	add.s32 	%r689, %r10, %r9;
	add.s32 	%r690, %r11, %r689;
	add.s32 	%r691, %r12, %r690;
	add.s32 	%r692, %r13, %r691;
	add.s32 	%r693, %r14, %r692;
	add.s32 	%r694, %r15, %r693;
	add.s32 	%r695, %r16, %r694;
	add.s32 	%r696, %r17, %r695;
	add.s32 	%r697, %r18, %r696;
	add.s32 	%r698, %r19, %r697;
	add.s32 	%r699, %r20, %r698;
	add.s32 	%r700, %r21, %r699;
	add.s32 	%r701, %r22, %r700;
	add.s32 	%r702, %r23, %r701;
	add.s32 	%r703, %r24, %r702;
	add.s32 	%r704, %r25, %r703;
	add.s32 	%r705, %r26, %r704;
	add.s32 	%r706, %r27, %r705;
	add.s32 	%r707, %r28, %r706;
	add.s32 	%r708, %r29, %r707;
	add.s32 	%r663, %r30, %r708;
	mov.b32 	%r661, 1;
	mov.b32 	%r686, 0;
	mov.b32 	%r688, -1;
	// begin inline asm
	{  .reg .s32 r0;  .reg .pred p;  shfl.sync.up.b32 r0|p, %r663, %r661, %r686, %r688;  @p add.s32 r0, r0, %r663;  mov.s32 %r659, r0;}
	// end inline asm
	mov.b32 	%r667, 2;
	// begin inline asm
	{  .reg .s32 r0;  .reg .pred p;  shfl.sync.up.b32 r0|p, %r659, %r667, %r686, %r688;  @p add.s32 r0, r0, %r659;  mov.s32 %r665, r0;}
	// end inline asm
	mov.b32 	%r673, 4;
	// begin inline asm
	{  .reg .s32 r0;  .reg .pred p;  shfl.sync.up.b32 r0|p, %r665, %r673, %r686, %r688;  @p add.s32 r0, r0, %r665;  mov.s32 %r671, r0;}
	// end inline asm
	mov.b32 	%r679, 8;
	// begin inline asm
	{  .reg .s32 r0;  .reg .pred p;  shfl.sync.up.b32 r0|p, %r671, %r679, %r686, %r688;  @p add.s32 r0, r0, %r671;  mov.s32 %r677, r0;}
	// end inline asm
	mov.b32 	%r685, 16;
	// begin inline asm
	{  .reg .s32 r0;  .reg .pred p;  shfl.sync.up.b32 r0|p, %r677, %r685, %r686, %r688;  @p add.s32 r0, r0, %r677;  mov.s32 %r683, r0;}
	// end inline asm
	setp.ne.s32 	%p105, %r629, 31;
	@%p105 bra 	$L__BB5_8;
	shl.b32 	%r709, %r6, 2;
	add.s32 	%r711, %r658, %r709;
	st.shared.u32 	[%r711+16], %r683;
$L__BB5_8:
	sub.s32 	%r712, %r683, %r663;
	bar.sync 	0;
	ld.shared.v4.u32 	{%r713, %r714, %r715, %r716}, [_ZZN3cub18CUB_300001_SM_10006detail4scan16DeviceScanKernelINS2_10policy_hubIiiijN4cuda3std3__44plusIvEEE10Policy1000EPiSC_NS0_13ScanTileStateIiLb1EEES9_NS0_8NullTypeEjiLb0ESF_EEvT0_T1_T2_iT3_T4_T5_E12temp_storage+16];
	add.s32 	%r717, %r714, %r713;
	setp.eq.s32 	%p106, %r6, 2;
	selp.b32 	%r718, %r717, %r713, %p106;
	add.s32 	%r719, %r717, %r715;
	setp.eq.s32 	%p107, %r6, 3;
	selp.b32 	%r720, %r719, %r718, %p107;
	add.s32 	%r721, %r719, %r716;
	setp.eq.s32 	%p108, %r6, 4;
	selp.b32 	%r722, %r721, %r720, %p108;
	ld.shared.v4.u32 	{%r723, %r724, %r725, %r726}, [_ZZN3cub18CUB_300001_SM_10006detail4scan16DeviceScanKernelINS2_10policy_hubIiiijN4cuda3std3__44plusIvEEE10Policy1000EPiSC_NS0_13ScanTileStateIiLb1EEES9_NS0_8NullTypeEjiLb0ESF_EEvT0_T1_T2_iT3_T4_T5_E12temp_storage+32];
	add.s32 	%r727, %r721, %r723;
	setp.eq.s32 	%p109, %r6, 5;
	selp.b32 	%r728, %r727, %r722, %p109;
	add.s32 	%r729, %r727, %r724;
	setp.eq.s32 	%p110, %r6, 6;
	selp.b32 	%r730, %r729, %r728, %p110;
	add.s32 	%r731, %r729, %r725;
	setp.eq.s32 	%p111, %r6, 7;
	selp.b32 	%r732, %r731, %r730, %p111;
	add.s32 	%r733, %r731, %r726;
	setp.eq.s32 	%p112, %r6, 8;
	selp.b32 	%r734, %r733, %r732, %p112;
	ld.shared.v4.u32 	{%r735, %r736, %r737, %r738}, [_ZZN3cub18CUB_300001_SM_10006detail4scan16DeviceScanKernelINS2_10policy_hubIiiijN4cuda3std3__44plusIvEEE10Policy1000EPiSC_NS0_13ScanTileStateIiLb1EEES9_NS0_8NullTypeEjiLb0ESF_EEvT0_T1_T2_iT3_T4_T5_E12temp_storage+48];
	add.s32 	%r739, %r733, %r735;
	setp.eq.s32 	%p113, %r6, 9;
	selp.b32 	%r740, %r739, %r734, %p113;
	add.s32 	%r741, %r739, %r736;
	setp.eq.s32 	%p114, %r6, 10;
	selp.b32 	%r742, %r741, %r740, %p114;
	add.s32 	%r743, %r741, %r737;
	setp.eq.s32 	%p115, %r6, 11;
	selp.b32 	%r744, %r743, %r742, %p115;
	add.s32 	%r37, %r743, %r738;
	setp.gt.u32 	%p116, %r4, 31;
	setp.lt.u32 	%p117, %r4, 32;
	setp.eq.s32 	%p118, %r629, 0;
	selp.b32 	%r745, 0, %r712, %p118;
	add.s32 	%r999, %r744, %r745;
	selp.b32 	%r39, %r712, %r999, %p117;
	@%p116 bra 	$L__BB5_24;
	setp.ne.s32 	%p119, %r4, 0;
	mul.wide.s32 	%rd41, %r986, 8;
	add.s64 	%rd4, %rd2, %rd41;
	@%p119 bra 	$L__BB5_11;
	st.shared.u32 	[_ZZN3cub18CUB_300001_SM_10006detail4scan16DeviceScanKernelINS2_10policy_hubIiiijN4cuda3std3__44plusIvEEE10Policy1000EPiSC_NS0_13ScanTileStateIiLb1EEES9_NS0_8NullTypeEjiLb0ESF_EEvT0_T1_T2_iT3_T4_T5_E12temp_storage+12], %r37;
	add.s64 	%rd42, %rd4, 256;
	mov.b32 	%r746, 100;
	// begin inline asm
	st.relaxed.gpu.v2.u32 [%rd42], {%r746, %r37};
	// end inline asm
$L__BB5_11:
	not.b32 	%r752, %r4;
	add.s32 	%r994, %r986, %r752;
	mov.b32 	%r748, 830;
	// begin inline asm
	nanosleep.u32 %r748;
	// end inline asm
	mul.wide.s32 	%rd44, %r994, 8;
	add.s64 	%rd45, %rd2, %rd44;
	add.s64 	%rd43, %rd45, 256;
	// begin inline asm
	ld.relaxed.gpu.v2.u32 {%r996, %r988}, [%rd43];
	// end inline asm
	mov.b32 	%r989, 952;
$L__BB5_12:
	setp.eq.s32 	%p120, %r996, 99;
	mov.b32 	%r753, -1;
	vote.sync.any.pred 	%p121, %p120, %r753;
	not.pred 	%p122, %p121;
	@%p122 bra 	$L__BB5_14;
	mul.lo.s32 	%r848, %r986, 16807;
	and.b32  	%r986, %r848, 2147483647;
	add.s32 	%r849, %r989, 1;
	rem.u32 	%r845, %r986, %r849;
	// begin inline asm
	nanosleep.u32 %r845;
	// end inline asm
	shr.u32 	%r989, %r989, 1;
	// begin inline asm
	ld.relaxed.gpu.v2.u32 {%r996, %r988}, [%rd43];
	// end inline asm
	bra.uni 	$L__BB5_12;
$L__BB5_14:
	setp.eq.s32 	%p123, %r996, 101;
	mov.b32 	%r780, -1;
	vote.sync.ballot.b32 	%r782, %p123, %r780;
	// begin inline asm
	mov.u32 %r755, %lanemask_ge;
	// end inline asm
	and.b32  	%r783, %r782, %r755;
	or.b32  	%r784, %r783, -2147483648;
	add.s32 	%r785, %r784, -1;
	not.b32 	%r786, %r784;
	and.b32  	%r787, %r786, %r785;
	popc.b32 	%r759, %r787;
	mov.b32 	%r758, 1;
	// begin inline asm
	shfl.sync.down.b32 %r756, %r988, %r758, %r759, %r780;
	// end inline asm
	setp.lt.s32 	%p125, %r629, %r759;
	selp.b32 	%r788, %r756, 0, %p125;
	add.s32 	%r762, %r788, %r988;
	mov.b32 	%r763, 2;
	// begin inline asm
	shfl.sync.down.b32 %r761, %r762, %r763, %r759, %r780;
	// end inline asm
	add.s32 	%r54, %r629, 2;
	setp.gt.s32 	%p126, %r54, %r759;
	selp.b32 	%r789, 0, %r761, %p126;
	add.s32 	%r767, %r762, %r789;
	mov.b32 	%r768, 4;
	// begin inline asm
	shfl.sync.down.b32 %r766, %r767, %r768, %r759, %r780;
	// end inline asm
	add.s32 	%r55, %r629, 4;
	setp.gt.s32 	%p127, %r55, %r759;
	selp.b32 	%r790, 0, %r766, %p127;
	add.s32 	%r772, %r767, %r790;
	mov.b32 	%r773, 8;
	// begin inline asm
	shfl.sync.down.b32 %r771, %r772, %r773, %r759, %r780;
	// end inline asm
	add.s32 	%r56, %r629, 8;
	setp.gt.s32 	%p128, %r56, %r759;
	selp.b32 	%r791, 0, %r771, %p128;
	add.s32 	%r777, %r772, %r791;
	mov.b32 	%r778, 16;
	// begin inline asm
	shfl.sync.down.b32 %r776, %r777, %r778, %r759, %r780;
	// end inline asm
	add.s32 	%r57, %r629, 16;
	setp.gt.s32 	%p129, %r57, %r759;
	selp.b32 	%r792, 0, %r776, %p129;
	add.s32 	%r993, %r777, %r792;
	add.s64 	%rd6, %rd2, 256;
	mov.b32 	%r990, 952;
$L__BB5_15:
	setp.ne.s32 	%p130, %r996, 101;
	mov.b32 	%r793, -1;
	vote.sync.all.pred 	%p131, %p130, %r793;
	not.pred 	%p132, %p131;
	@%p132 bra 	$L__BB5_20;
	shr.u32 	%r990, %r990, 1;
	mul.wide.s32 	%rd48, %r994, 8;
	add.s64 	%rd49, %rd6, %rd48;
	add.s64 	%rd47, %rd49, -256;
	// begin inline asm
	ld.relaxed.gpu.v2.u32 {%r996, %r997}, [%rd47];
	// end inline asm
	mov.u32 	%r998, %r990;
$L__BB5_17:
	setp.eq.s32 	%p136, %r996, 99;
	mov.b32 	%r801, -1;
	vote.sync.any.pred 	%p137, %p136, %r801;
	not.pred 	%p138, %p137;
	@%p138 bra 	$L__BB5_19;
	mul.lo.s32 	%r843, %r986, 16807;
	and.b32  	%r986, %r843, 2147483647;
	add.s32 	%r844, %r998, 1;
	rem.u32 	%r840, %r986, %r844;
	// begin inline asm
	nanosleep.u32 %r840;
	// end inline asm
	shr.u32 	%r998, %r998, 1;
	// begin inline asm
	ld.relaxed.gpu.v2.u32 {%r996, %r997}, [%rd47];
	// end inline asm
	bra.uni 	$L__BB5_17;
$L__BB5_19:
	setp.eq.s32 	%p139, %r996, 101;
	mov.b32 	%r827, -1;
	vote.sync.ballot.b32 	%r828, %p139, %r827;
	and.b32  	%r829, %r828, %r755;
	or.b32  	%r830, %r829, -2147483648;
	add.s32 	%r831, %r830, -1;
	not.b32 	%r832, %r830;
	and.b32  	%r833, %r832, %r831;
	popc.b32 	%r806, %r833;
	mov.b32 	%r805, 1;
	// begin inline asm
	shfl.sync.down.b32 %r803, %r997, %r805, %r806, %r827;
	// end inline asm
	setp.lt.s32 	%p141, %r629, %r806;
	selp.b32 	%r834, %r803, 0, %p141;
	add.s32 	%r809, %r834, %r997;
	mov.b32 	%r810, 2;
	// begin inline asm
	shfl.sync.down.b32 %r808, %r809, %r810, %r806, %r827;
	// end inline asm
	setp.gt.s32 	%p142, %r54, %r806;
	selp.b32 	%r835, 0, %r808, %p142;
	add.s32 	%r814, %r809, %r835;
	mov.b32 	%r815, 4;
	// begin inline asm
	shfl.sync.down.b32 %r813, %r814, %r815, %r806, %r827;
	// end inline asm
	setp.gt.s32 	%p143, %r55, %r806;
	selp.b32 	%r836, 0, %r813, %p143;
	add.s32 	%r819, %r814, %r836;
	mov.b32 	%r820, 8;
	// begin inline asm
	shfl.sync.down.b32 %r818, %r819, %r820, %r806, %r827;
	// end inline asm
	setp.gt.s32 	%p144, %r56, %r806;
	selp.b32 	%r837, 0, %r818, %p144;
	add.s32 	%r824, %r819, %r837;
	mov.b32 	%r825, 16;
	// begin inline asm
	shfl.sync.down.b32 %r823, %r824, %r825, %r806, %r827;
	// end inline asm
	setp.gt.s32 	%p145, %r57, %r806;
	selp.b32 	%r838, 0, %r823, %p145;
	add.s32 	%r839, %r838, %r993;
	add.s32 	%r993, %r839, %r824;
	add.s32 	%r994, %r994, -32;
	bra.uni 	$L__BB5_15;
$L__BB5_20:
	@%p119 bra 	$L__BB5_22;
	add.s32 	%r796, %r993, %r37;
	add.s64 	%rd46, %rd4, 256;
	mov.b32 	%r795, 101;
	// begin inline asm
	st.relaxed.gpu.v2.u32 [%rd46], {%r795, %r796};
	// end inline asm
	st.shared.u32 	[_ZZN3cub18CUB_300001_SM_10006detail4scan16DeviceScanKernelINS2_10policy_hubIiiijN4cuda3std3__44plusIvEEE10Policy1000EPiSC_NS0_13ScanTileStateIiLb1EEES9_NS0_8NullTypeEjiLb0ESF_EEvT0_T1_T2_iT3_T4_T5_E12temp_storage+4], %r993;
	st.shared.u32 	[_ZZN3cub18CUB_300001_SM_10006detail4scan16DeviceScanKernelINS2_10policy_hubIiiijN4cuda3std3__44plusIvEEE10Policy1000EPiSC_NS0_13ScanTileStateIiLb1EEES9_NS0_8NullTypeEjiLb0ESF_EEvT0_T1_T2_iT3_T4_T5_E12temp_storage+8], %r796;
$L__BB5_22:
	setp.ne.s32 	%p134, %r629, 0;
	mov.u32 	%r999, %r39;
	@%p134 bra 	$L__BB5_24;
	st.shared.u32 	[_ZZN3cub18CUB_300001_SM_10006detail4scan16DeviceScanKernelINS2_10policy_hubIiiijN4cuda3std3__44plusIvEEE10Policy1000EPiSC_NS0_13ScanTileStateIiLb1EEES9_NS0_8NullTypeEjiLb0ESF_EEvT0_T1_T2_iT3_T4_T5_E12temp_storage+76], %r993;
	mov.u32 	%r999, %r993;
$L__BB5_24:
	bar.sync 	0;
	setp.eq.s32 	%p135, %r4, 0;
	ld.shared.u32 	%r797, [_ZZN3cub18CUB_300001_SM_10006detail4scan16DeviceScanKernelINS2_10policy_hubIiiijN4cuda3std3__44plusIvEEE10Policy1000EPiSC_NS0_13ScanTileStateIiLb1EEES9_NS0_8NullTypeEjiLb0ESF_EEvT0_T1_T2_iT3_T4_T5_E12temp_storage+76];
	selp.b32 	%r798, 0, %r797, %p135;
	add.s32 	%r1000, %r798, %r999;
$L__BB5_25:
	ld.param.u64 	%rd57, [_ZN3cub18CUB_300001_SM_10006detail4scan16DeviceScanKernelINS2_10policy_hubIiiijN4cuda3std3__44plusIvEEE10Policy1000EPiSC_NS0_13ScanTileStateIiLb1EEES9_NS0_8NullTypeEjiLb0ESF_EEvT0_T1_T2_iT3_T4_T5__param_1];
	add.s32 	%r941, %r1000, %r9;
	add.s32 	%r942, %r10, %r941;
	add.s32 	%r943, %r11, %r942;
	add.s32 	%r944, %r12, %r943;
	add.s32 	%r945, %r13, %r944;
	add.s32 	%r946, %r14, %r945;
	add.s32 	%r947, %r15, %r946;
	add.s32 	%r948, %r16, %r947;
	add.s32 	%r949, %r17, %r948;
	add.s32 	%r950, %r18, %r949;
	add.s32 	%r951, %r19, %r950;
	add.s32 	%r952, %r20, %r951;
	add.s32 	%r953, %r21, %r952;
	add.s32 	%r954, %r22, %r953;
	add.s32 	%r955, %r23, %r954;
	add.s32 	%r956, %r24, %r955;
	add.s32 	%r957, %r25, %r956;
	add.s32 	%r958, %r26, %r957;
	add.s32 	%r959, %r27, %r958;
	add.s32 	%r960, %r28, %r959;
	add.s32 	%r961, %r29, %r960;
	add.s32 	%r962, %r30, %r961;
	bar.sync 	0;
	st.shared.v2.u32 	[%r8], {%r941, %r942};
	st.shared.v2.u32 	[%r8+8], {%r943, %r944};
	st.shared.v2.u32 	[%r8+16], {%r945, %r946};
	st.shared.v2.u32 	[%r8+24], {%r947, %r948};
	st.shared.v2.u32 	[%r8+32], {%r949, %r950};
	st.shared.v2.u32 	[%r8+40], {%r951, %r952};
	st.shared.v2.u32 	[%r8+48], {%r953, %r954};
	st.shared.v2.u32 	[%r8+56], {%r955, %r956};
	st.shared.v2.u32 	[%r8+64], {%r957, %r958};
	st.shared.v2.u32 	[%r8+72], {%r959, %r960};
	st.shared.v2.u32 	[%r8+80], {%r961, %r962};
	bar.warp.sync 	-1;
	ld.shared.u32 	%r963, [%r7];
	ld.shared.u32 	%r964, [%r7+128];
	ld.shared.u32 	%r965, [%r7+256];
	ld.shared.u32 	%r966, [%r7+384];
	ld.shared.u32 	%r967, [%r7+512];
	ld.shared.u32 	%r968, [%r7+640];
	ld.shared.u32 	%r969, [%r7+768];
	ld.shared.u32 	%r970, [%r7+896];
	ld.shared.u32 	%r971, [%r7+1024];
	ld.shared.u32 	%r972, [%r7+1152];
	ld.shared.u32 	%r973, [%r7+1280];
	ld.shared.u32 	%r974, [%r7+1408];
	ld.shared.u32 	%r975, [%r7+1536];
	ld.shared.u32 	%r976, [%r7+1664];
	ld.shared.u32 	%r977, [%r7+1792];
	ld.shared.u32 	%r978, [%r7+1920];
	ld.shared.u32 	%r979, [%r7+2048];
	ld.shared.u32 	%r980, [%r7+2176];
	ld.shared.u32 	%r981, [%r7+2304];
	ld.shared.u32 	%r982, [%r7+2432];
	ld.shared.u32 	%r983, [%r7+2560];
	ld.shared.u32 	%r984, [%r7+2688];
	cvta.to.global.u64 	%rd53, %rd57;
	add.s64 	%rd55, %rd53, %rd39;
	st.global.u32 	[%rd55], %r963;
	st.global.u32 	[%rd55+128], %r964;
	st.global.u32 	[%rd55+256], %r965;
	st.global.u32 	[%rd55+384], %r966;
	st.global.u32 	[%rd55+512], %r967;
	st.global.u32 	[%rd55+640], %r968;
	st.global.u32 	[%rd55+768], %r969;
	st.global.u32 	[%rd55+896], %r970;
	st.global.u32 	[%rd55+1024], %r971;
	st.global.u32 	[%rd55+1152], %r972;
	st.global.u32 	[%rd55+1280], %r973;
	st.global.u32 	[%rd55+1408], %r974;
	st.global.u32 	[%rd55+1536], %r975;
	st.global.u32 	[%rd55+1664], %r976;
	st.global.u32 	[%rd55+1792], %r977;
	st.global.u32 	[%rd55+1920], %r978;
	st.global.u32 	[%rd55+2048], %r979;
	st.global.u32 	[%rd55+2176], %r980;
	st.global.u32 	[%rd55+2304], %r981;
	st.global.u32 	[%rd55+2432], %r982;
	st.global.u32 	[%rd55+2560], %r983;
	st.global.u32 	[%rd55+2688], %r984;
	bra.uni 	$L__BB5_140;
$L__BB5_26:
	setp.eq.s32 	%p2, %r3, 0;
	@%p2 bra 	$L__BB5_140;
	mul.wide.u32 	%rd14, %r2, 4;
	add.s64 	%rd15, %rd1, %rd14;
	mov.u32 	%r82, %tid.x;
	ld.global.u32 	%r1022, [%rd15];
	and.b32  	%r238, %r82, 31;
	and.b32  	%r239, %r82, 992;
	mul.lo.s32 	%r240, %r239, 22;
	or.b32  	%r84, %r240, %r238;
	setp.ge.u32 	%p3, %r84, %r3;
	shl.b32 	%r241, %r84, 2;
	cvt.u64.u32 	%rd16, %r241;
	add.s64 	%rd8, %rd15, %rd16;
	mov.u32 	%r1001, %r1022;
	@%p3 bra 	$L__BB5_29;
	ld.global.u32 	%r1001, [%rd8];
$L__BB5_29:
	add.s32 	%r242, %r84, 32;
	setp.ge.u32 	%p4, %r242, %r3;
	mov.u32 	%r1002, %r1022;
	@%p4 bra 	$L__BB5_31;
	ld.global.u32 	%r1002, [%rd8+128];
$L__BB5_31:
	add.s32 	%r89, %r84, 64;
	setp.ge.u32 	%p5, %r89, %r3;
	mov.u32 	%r1003, %r1022;
	@%p5 bra 	$L__BB5_33;
	ld.global.u32 	%r1003, [%rd8+256];
$L__BB5_33:
	add.s32 	%r92, %r84, 96;
	setp.ge.u32 	%p6, %r92, %r3;
	mov.u32 	%r1004, %r1022;
	@%p6 bra 	$L__BB5_35;
	ld.global.u32 	%r1004, [%rd8+384];
$L__BB5_35:
	add.s32 	%r95, %r84, 128;
	setp.ge.u32 	%p7, %r95, %r3;
	mov.u32 	%r1005, %r1022;
	@%p7 bra 	$L__BB5_37;
	ld.global.u32 	%r1005, [%rd8+512];
$L__BB5_37:
	add.s32 	%r243, %r84, 160;
	setp.ge.u32 	%p8, %r243, %r3;
	mov.u32 	%r1006, %r1022;
	@%p8 bra 	$L__BB5_39;
	ld.global.u32 	%r1006, [%rd8+640];
$L__BB5_39:
	add.s32 	%r244, %r84, 192;
	setp.ge.u32 	%p9, %r244, %r3;
	mov.u32 	%r1007, %r1022;
	@%p9 bra 	$L__BB5_41;
	ld.global.u32 	%r1007, [%rd8+768];
$L__BB5_41:
	add.s32 	%r102, %r84, 224;
	setp.ge.u32 	%p10, %r102, %r3;
	mov.u32 	%r1008, %r1022;
	@%p10 bra 	$L__BB5_43;
	ld.global.u32 	%r1008, [%rd8+896];
$L__BB5_43:
	add.s32 	%r245, %r84, 256;
	setp.ge.u32 	%p11, %r245, %r3;
	mov.u32 	%r1009, %r1022;
	@%p11 bra 	$L__BB5_45;
	ld.global.u32 	%r1009, [%rd8+1024];
$L__BB5_45:
	add.s32 	%r246, %r84, 288;
	setp.ge.u32 	%p12, %r246, %r3;
	mov.u32 	%r1010, %r1022;
	@%p12 bra 	$L__BB5_47;
	ld.global.u32 	%r1010, [%rd8+1152];
$L__BB5_47:
	add.s32 	%r247, %r84, 320;
	setp.ge.u32 	%p13, %r247, %r3;
	mov.u32 	%r1011, %r1022;
	@%p13 bra 	$L__BB5_49;
	ld.global.u32 	%r1011, [%rd8+1280];
$L__BB5_49:
	add.s32 	%r111, %r84, 352;
	setp.ge.u32 	%p14, %r111, %r3;
	mov.u32 	%r1012, %r1022;
	@%p14 bra 	$L__BB5_51;
	ld.global.u32 	%r1012, [%rd8+1408];
$L__BB5_51:
	add.s32 	%r114, %r84, 384;
	setp.ge.u32 	%p15, %r114, %r3;
	mov.u32 	%r1013, %r1022;
	@%p15 bra 	$L__BB5_53;
	ld.global.u32 	%r1013, [%rd8+1536];
$L__BB5_53:
	add.s32 	%r117, %r84, 416;
	setp.ge.u32 	%p16, %r117, %r3;
	mov.u32 	%r1014, %r1022;
	@%p16 bra 	$L__BB5_55;
	ld.global.u32 	%r1014, [%rd8+1664];
$L__BB5_55:
	add.s32 	%r120, %r84, 448;
	setp.ge.u32 	%p17, %r120, %r3;
	mov.u32 	%r1015, %r1022;
	@%p17 bra 	$L__BB5_57;
	ld.global.u32 	%r1015, [%rd8+1792];
$L__BB5_57:
	add.s32 	%r248, %r84, 480;
	setp.ge.u32 	%p18, %r248, %r3;
	mov.u32 	%r1016, %r1022;
	@%p18 bra 	$L__BB5_59;
	ld.global.u32 	%r1016, [%rd8+1920];
$L__BB5_59:
	add.s32 	%r125, %r84, 512;
	setp.ge.u32 	%p19, %r125, %r3;
	mov.u32 	%r1017, %r1022;
	@%p19 bra 	$L__BB5_61;
	ld.global.u32 	%r1017, [%rd8+2048];
$L__BB5_61:
	add.s32 	%r249, %r84, 544;
	setp.ge.u32 	%p20, %r249, %r3;
	mov.u32 	%r1018, %r1022;
	@%p20 bra 	$L__BB5_63;
	ld.global.u32 	%r1018, [%rd8+2176];
$L__BB5_63:
	add.s32 	%r250, %r84, 576;
	setp.ge.u32 	%p21, %r250, %r3;
	mov.u32 	%r1019, %r1022;
	@%p21 bra 	$L__BB5_65;
	ld.global.u32 	%r1019, [%rd8+2304];
$L__BB5_65:
	add.s32 	%r132, %r84, 608;
	setp.ge.u32 	%p22, %r132, %r3;
	mov.u32 	%r1020, %r1022;
	@%p22 bra 	$L__BB5_67;
	ld.global.u32 	%r1020, [%rd8+2432];
$L__BB5_67:
	add.s32 	%r251, %r84, 640;
	setp.ge.u32 	%p23, %r251, %r3;
	mov.u32 	%r1021, %r1022;
	@%p23 bra 	$L__BB5_69;
	ld.global.u32 	%r1021, [%rd8+2560];
$L__BB5_69:
	add.s32 	%r137, %r84, 672;
	setp.ge.u32 	%p24, %r137, %r3;
	@%p24 bra 	$L__BB5_71;
	ld.global.u32 	%r1022, [%rd8+2688];
$L__BB5_71:
	// begin inline asm
	mov.u32 %r252, %laneid;
	// end inline asm
	shr.u32 	%r141, %r82, 5;
	mad.lo.s32 	%r253, %r141, 704, %r252;
	shl.b32 	%r254, %r253, 2;
	mov.u32 	%r255, _ZZN3cub18CUB_300001_SM_10006detail4scan16DeviceScanKernelINS2_10policy_hubIiiijN4cuda3std3__44plusIvEEE10Policy1000EPiSC_NS0_13ScanTileStateIiLb1EEES9_NS0_8NullTypeEjiLb0ESF_EEvT0_T1_T2_iT3_T4_T5_E12temp_storage;
	add.s32 	%r142, %r255, %r254;
	st.shared.u32 	[%r142], %r1001;
	st.shared.u32 	[%r142+128], %r1002;
	st.shared.u32 	[%r142+256], %r1003;
	st.shared.u32 	[%r142+384], %r1004;
	st.shared.u32 	[%r142+512], %r1005;
	st.shared.u32 	[%r142+640], %r1006;
	st.shared.u32 	[%r142+768], %r1007;
	st.shared.u32 	[%r142+896], %r1008;
	st.shared.u32 	[%r142+1024], %r1009;
	st.shared.u32 	[%r142+1152], %r1010;
	st.shared.u32 	[%r142+1280], %r1011;
	st.shared.u32 	[%r142+1408], %r1012;
	st.shared.u32 	[%r142+1536], %r1013;
	st.shared.u32 	[%r142+1664], %r1014;
	st.shared.u32 	[%r142+1792], %r1015;
	st.shared.u32 	[%r142+1920], %r1016;
	st.shared.u32 	[%r142+2048], %r1017;
	st.shared.u32 	[%r142+2176], %r1018;
	st.shared.u32 	[%r142+2304], %r1019;
	st.shared.u32 	[%r142+2432], %r1020;
	st.shared.u32 	[%r142+2560], %r1021;
	st.shared.u32 	[%r142+2688], %r1022;
	bar.warp.sync 	-1;
	mad.lo.s32 	%r143, %r252, 84, %r142;
	ld.shared.v2.u32 	{%r144, %r145}, [%r143];
	ld.shared.v2.u32 	{%r146, %r147}, [%r143+8];
	ld.shared.v2.u32 	{%r148, %r149}, [%r143+16];
	ld.shared.v2.u32 	{%r150, %r151}, [%r143+24];
	ld.shared.v2.u32 	{%r152, %r153}, [%r143+32];
	ld.shared.v2.u32 	{%r154, %r155}, [%r143+40];
	ld.shared.v2.u32 	{%r156, %r157}, [%r143+48];
	ld.shared.v2.u32 	{%r158, %r159}, [%r143+56];
	ld.shared.v2.u32 	{%r160, %r161}, [%r143+64];
	ld.shared.v2.u32 	{%r162, %r163}, [%r143+72];
	ld.shared.v2.u32 	{%r164, %r165}, [%r143+80];
	bar.sync 	0;
	setp.ne.s32 	%p25, %r986, 0;
	@%p25 bra 	$L__BB5_75;
	add.s32 	%r485, %r145, %r144;
	add.s32 	%r486, %r146, %r485;
	add.s32 	%r487, %r147, %r486;
	add.s32 	%r488, %r148, %r487;
	add.s32 	%r489, %r149, %r488;
	add.s32 	%r490, %r150, %r489;
	add.s32 	%r491, %r151, %r490;
	add.s32 	%r492, %r152, %r491;
	add.s32 	%r493, %r153, %r492;
	add.s32 	%r494, %r154, %r493;
	add.s32 	%r495, %r155, %r494;
	add.s32 	%r496, %r156, %r495;
	add.s32 	%r497, %r157, %r496;
	add.s32 	%r498, %r158, %r497;
	add.s32 	%r499, %r159, %r498;
	add.s32 	%r500, %r160, %r499;
	add.s32 	%r501, %r161, %r500;
	add.s32 	%r502, %r162, %r501;
	add.s32 	%r503, %r163, %r502;
	add.s32 	%r504, %r164, %r503;
	add.s32 	%r459, %r165, %r504;
	mov.b32 	%r457, 1;
	mov.b32 	%r482, 0;
	mov.b32 	%r484, -1;
	// begin inline asm
	{  .reg .s32 r0;  .reg .pred p;  shfl.sync.up.b32 r0|p, %r459, %r457, %r482, %r484;  @p add.s32 r0, r0, %r459;  mov.s32 %r455, r0;}
	// end inline asm
	mov.b32 	%r463, 2;
	// begin inline asm
	{  .reg .s32 r0;  .reg .pred p;  shfl.sync.up.b32 r0|p, %r455, %r463, %r482, %r484;  @p add.s32 r0, r0, %r455;  mov.s32 %r461, r0;}
	// end inline asm
	mov.b32 	%r469, 4;
	// begin inline asm
	{  .reg .s32 r0;  .reg .pred p;  shfl.sync.up.b32 r0|p, %r461, %r469, %r482, %r484;  @p add.s32 r0, r0, %r461;  mov.s32 %r467, r0;}
	// end inline asm
	mov.b32 	%r475, 8;
	// begin inline asm
	{  .reg .s32 r0;  .reg .pred p;  shfl.sync.up.b32 r0|p, %r467, %r475, %r482, %r484;  @p add.s32 r0, r0, %r467;  mov.s32 %r473, r0;}
	// end inline asm
	mov.b32 	%r481, 16;
	// begin inline asm
	{  .reg .s32 r0;  .reg .pred p;  shfl.sync.up.b32 r0|p, %r473, %r481, %r482, %r484;  @p add.s32 r0, r0, %r473;  mov.s32 %r479, r0;}
	// end inline asm
	setp.ne.s32 	%p67, %r252, 31;
	@%p67 bra 	$L__BB5_74;
	shl.b32 	%r505, %r141, 2;
	mov.u32 	%r506, _ZZN3cub18CUB_300001_SM_10006detail4scan16DeviceScanKernelINS2_10policy_hubIiiijN4cuda3std3__44plusIvEEE10Policy1000EPiSC_NS0_13ScanTileStateIiLb1EEES9_NS0_8NullTypeEjiLb0ESF_EEvT0_T1_T2_iT3_T4_T5_E12temp_storage;
	add.s32 	%r507, %r506, %r505;
	st.shared.u32 	[%r507+16], %r479;
$L__BB5_74:
	sub.s32 	%r508, %r479, %r459;
	bar.sync 	0;
	ld.shared.v4.u32 	{%r509, %r510, %r511, %r512}, [_ZZN3cub18CUB_300001_SM_10006detail4scan16DeviceScanKernelINS2_10policy_hubIiiijN4cuda3std3__44plusIvEEE10Policy1000EPiSC_NS0_13ScanTileStateIiLb1EEES9_NS0_8NullTypeEjiLb0ESF_EEvT0_T1_T2_iT3_T4_T5_E12temp_storage+16];
	add.s32 	%r513, %r510, %r509;
	setp.eq.s32 	%p68, %r141, 2;
	selp.b32 	%r514, %r513, %r509, %p68;
	add.s32 	%r515, %r513, %r511;
	setp.eq.s32 	%p69, %r141, 3;
	selp.b32 	%r516, %r515, %r514, %p69;
	add.s32 	%r517, %r515, %r512;
	setp.eq.s32 	%p70, %r141, 4;
	selp.b32 	%r518, %r517, %r516, %p70;
	ld.shared.v4.u32 	{%r519, %r520, %r521, %r522}, [_ZZN3cub18CUB_300001_SM_10006detail4scan16DeviceScanKernelINS2_10policy_hubIiiijN4cuda3std3__44plusIvEEE10Policy1000EPiSC_NS0_13ScanTileStateIiLb1EEES9_NS0_8NullTypeEjiLb0ESF_EEvT0_T1_T2_iT3_T4_T5_E12temp_storage+32];
	add.s32 	%r523, %r517, %r519;
	setp.eq.s32 	%p71, %r141, 5;
	selp.b32 	%r524, %r523, %r518, %p71;
	add.s32 	%r525, %r523, %r520;
	setp.eq.s32 	%p72, %r141, 6;
	selp.b32 	%r526, %r525, %r524, %p72;
	add.s32 	%r527, %r525, %r521;
	setp.eq.s32 	%p73, %r141, 7;
	selp.b32 	%r528, %r527, %r526, %p73;
	add.s32 	%r529, %r527, %r522;
	setp.eq.s32 	%p74, %r141, 8;
	selp.b32 	%r530, %r529, %r528, %p74;
	.pragma "used_bytes_mask 4095";
	ld.shared.v4.u32 	{%r531, %r532, %r533, %r534}, [_ZZN3cub18CUB_300001_SM_10006detail4scan16DeviceScanKernelINS2_10policy_hubIiiijN4cuda3std3__44plusIvEEE10Policy1000EPiSC_NS0_13ScanTileStateIiLb1EEES9_NS0_8NullTypeEjiLb0ESF_EEvT0_T1_T2_iT3_T4_T5_E12temp_storage+48];
	add.s32 	%r535, %r529, %r531;
	setp.eq.s32 	%p75, %r141, 9;
	selp.b32 	%r536, %r535, %r530, %p75;
	add.s32 	%r537, %r535, %r532;
	setp.eq.s32 	%p76, %r141, 10;
	selp.b32 	%r538, %r537, %r536, %p76;
	add.s32 	%r539, %r537, %r533;
	setp.eq.s32 	%p77, %r141, 11;
	selp.b32 	%r540, %r539, %r538, %p77;
	setp.lt.u32 	%p78, %r82, 32;
	setp.eq.s32 	%p79, %r252, 0;
	selp.b32 	%r541, 0, %r508, %p79;
	add.s32 	%r542, %r540, %r541;
	selp.b32 	%r543, %r508, %r542, %p78;
	setp.eq.s32 	%p80, %r82, 0;
	selp.b32 	%r1037, 0, %r543, %p80;
	bra.uni 	$L__BB5_94;
$L__BB5_75:
	add.s32 	%r286, %r145, %r144;
	add.s32 	%r287, %r146, %r286;
	add.s32 	%r288, %r147, %r287;
	add.s32 	%r289, %r148, %r288;
	add.s32 	%r290, %r149, %r289;
	add.s32 	%r291, %r150, %r290;
	add.s32 	%r292, %r151, %r291;
	add.s32 	%r293, %r152, %r292;
	add.s32 	%r294, %r153, %r293;
	add.s32 	%r295, %r154, %r294;
	add.s32 	%r296, %r155, %r295;
	add.s32 	%r297, %r156, %r296;
	add.s32 	%r298, %r157, %r297;
	add.s32 	%r299, %r158, %r298;
	add.s32 	%r300, %r159, %r299;
	add.s32 	%r301, %r160, %r300;
	add.s32 	%r302, %r161, %r301;
	add.s32 	%r303, %r162, %r302;
	add.s32 	%r304, %r163, %r303;
	add.s32 	%r305, %r164, %r304;
	add.s32 	%r260, %r165, %r305;
	mov.b32 	%r258, 1;
	mov.b32 	%r283, 0;
	mov.b32 	%r285, -1;
	// begin inline asm
	{  .reg .s32 r0;  .reg .pred p;  shfl.sync.up.b32 r0|p, %r260, %r258, %r283, %r285;  @p add.s32 r0, r0, %r260;  mov.s32 %r256, r0;}
	// end inline asm
	mov.b32 	%r264, 2;
	// begin inline asm
	{  .reg .s32 r0;  .reg .pred p;  shfl.sync.up.b32 r0|p, %r256, %r264, %r283, %r285;  @p add.s32 r0, r0, %r256;  mov.s32 %r262, r0;}
	// end inline asm
	mov.b32 	%r270, 4;
	// begin inline asm
	{  .reg .s32 r0;  .reg .pred p;  shfl.sync.up.b32 r0|p, %r262, %r270, %r283, %r285;  @p add.s32 r0, r0, %r262;  mov.s32 %r268, r0;}
	// end inline asm
	mov.b32 	%r276, 8;
	// begin inline asm
	{  .reg .s32 r0;  .reg .pred p;  shfl.sync.up.b32 r0|p, %r268, %r276, %r283, %r285;  @p add.s32 r0, r0, %r268;  mov.s32 %r274, r0;}
	// end inline asm
	mov.b32 	%r282, 16;
	// begin inline asm
	{  .reg .s32 r0;  .reg .pred p;  shfl.sync.up.b32 r0|p, %r274, %r282, %r283, %r285;  @p add.s32 r0, r0, %r274;  mov.s32 %r280, r0;}
	// end inline asm
	setp.ne.s32 	%p26, %r252, 31;
	@%p26 bra 	$L__BB5_77;
	shl.b32 	%r306, %r141, 2;
	mov.u32 	%r307, _ZZN3cub18CUB_300001_SM_10006detail4scan16DeviceScanKernelINS2_10policy_hubIiiijN4cuda3std3__44plusIvEEE10Policy1000EPiSC_NS0_13ScanTileStateIiLb1EEES9_NS0_8NullTypeEjiLb0ESF_EEvT0_T1_T2_iT3_T4_T5_E12temp_storage;
	add.s32 	%r308, %r307, %r306;
	st.shared.u32 	[%r308+16], %r280;
$L__BB5_77:
	sub.s32 	%r309, %r280, %r260;
	bar.sync 	0;
	ld.shared.v4.u32 	{%r310, %r311, %r312, %r313}, [_ZZN3cub18CUB_300001_SM_10006detail4scan16DeviceScanKernelINS2_10policy_hubIiiijN4cuda3std3__44plusIvEEE10Policy1000EPiSC_NS0_13ScanTileStateIiLb1EEES9_NS0_8NullTypeEjiLb0ESF_EEvT0_T1_T2_iT3_T4_T5_E12temp_storage+16];
	add.s32 	%r314, %r311, %r310;
	setp.eq.s32 	%p27, %r141, 2;
	selp.b32 	%r315, %r314, %r310, %p27;
	add.s32 	%r316, %r314, %r312;
	setp.eq.s32 	%p28, %r141, 3;
	selp.b32 	%r317, %r316, %r315, %p28;
	add.s32 	%r318, %r316, %r313;
	setp.eq.s32 	%p29, %r141, 4;
	selp.b32 	%r319, %r318, %r317, %p29;
	ld.shared.v4.u32 	{%r320, %r321, %r322, %r323}, [_ZZN3cub18CUB_300001_SM_10006detail4scan16DeviceScanKernelINS2_10policy_hubIiiijN4cuda3std3__44plusIvEEE10Policy1000EPiSC_NS0_13ScanTileStateIiLb1EEES9_NS0_8NullTypeEjiLb0ESF_EEvT0_T1_T2_iT3_T4_T5_E12temp_storage+32];
	add.s32 	%r324, %r318, %r320;
	setp.eq.s32 	%p30, %r141, 5;
	selp.b32 	%r325, %r324, %r319, %p30;
	add.s32 	%r326, %r324, %r321;
	setp.eq.s32 	%p31, %r141, 6;
	selp.b32 	%r327, %r326, %r325, %p31;
	add.s32 	%r328, %r326, %r322;
	setp.eq.s32 	%p32, %r141, 7;
	selp.b32 	%r329, %r328, %r327, %p32;
	add.s32 	%r330, %r328, %r323;
	setp.eq.s32 	%p33, %r141, 8;
	selp.b32 	%r331, %r330, %r329, %p33;
	ld.shared.v4.u32 	{%r332, %r333, %r334, %r335}, [_ZZN3cub18CUB_300001_SM_10006detail4scan16DeviceScanKernelINS2_10policy_hubIiiijN4cuda3std3__44plusIvEEE10Policy1000EPiSC_NS0_13ScanTileStateIiLb1EEES9_NS0_8NullTypeEjiLb0ESF_EEvT0_T1_T2_iT3_T4_T5_E12temp_storage+48];
	add.s32 	%r336, %r330, %r332;
	setp.eq.s32 	%p34, %r141, 9;
	selp.b32 	%r337, %r336, %r331, %p34;
	add.s32 	%r338, %r336, %r333;
	setp.eq.s32 	%p35, %r141, 10;
	selp.b32 	%r339, %r338, %r337, %p35;
	add.s32 	%r340, %r338, %r334;
	setp.eq.s32 	%p36, %r141, 11;
	selp.b32 	%r341, %r340, %r339, %p36;
	add.s32 	%r171, %r340, %r335;
	setp.gt.u32 	%p37, %r82, 31;
	setp.lt.u32 	%p38, %r82, 32;
	setp.eq.s32 	%p39, %r252, 0;
	selp.b32 	%r342, 0, %r309, %p39;
	add.s32 	%r1036, %r341, %r342;
	selp.b32 	%r173, %r309, %r1036, %p38;
	@%p37 bra 	$L__BB5_93;
	setp.ne.s32 	%p40, %r82, 0;
	mul.wide.s32 	%rd17, %r986, 8;
	add.s64 	%rd9, %rd2, %rd17;
	@%p40 bra 	$L__BB5_80;
	st.shared.u32 	[_ZZN3cub18CUB_300001_SM_10006detail4scan16DeviceScanKernelINS2_10policy_hubIiiijN4cuda3std3__44plusIvEEE10Policy1000EPiSC_NS0_13ScanTileStateIiLb1EEES9_NS0_8NullTypeEjiLb0ESF_EEvT0_T1_T2_iT3_T4_T5_E12temp_storage+12], %r171;
	add.s64 	%rd18, %rd9, 256;
	mov.b32 	%r343, 100;
	// begin inline asm
	st.relaxed.gpu.v2.u32 [%rd18], {%r343, %r171};
	// end inline asm
$L__BB5_80:
	not.b32 	%r349, %r82;
	add.s32 	%r1031, %r986, %r349;
	mov.b32 	%r345, 830;
	// begin inline asm
	nanosleep.u32 %r345;
	// end inline asm
	mul.wide.s32 	%rd20, %r1031, 8;
	add.s64 	%rd21, %rd2, %rd20;
	add.s64 	%rd19, %rd21, 256;
	// begin inline asm
	ld.relaxed.gpu.v2.u32 {%r1033, %r1025}, [%rd19];
	// end inline asm
	mov.b32 	%r1026, 952;
$L__BB5_81:
	setp.eq.s32 	%p41, %r1033, 99;
	mov.b32 	%r350, -1;
	vote.sync.any.pred 	%p42, %p41, %r350;
	not.pred 	%p43, %p42;
	@%p43 bra 	$L__BB5_83;
	mul.lo.s32 	%r453, %r986, 16807;
	and.b32  	%r986, %r453, 2147483647;
	add.s32 	%r454, %r1026, 1;
	rem.u32 	%r450, %r986, %r454;
	// begin inline asm
	nanosleep.u32 %r450;
	// end inline asm
	shr.u32 	%r1026, %r1026, 1;
	// begin inline asm
	ld.relaxed.gpu.v2.u32 {%r1033, %r1025}, [%rd19];
	// end inline asm
	bra.uni 	$L__BB5_81;
$L__BB5_83:
	setp.eq.s32 	%p44, %r1033, 101;
	mov.b32 	%r377, -1;
	vote.sync.ballot.b32 	%r379, %p44, %r377;
	// begin inline asm
	mov.u32 %r352, %lanemask_ge;
	// end inline asm
	and.b32  	%r380, %r379, %r352;
	or.b32  	%r381, %r380, -2147483648;
	add.s32 	%r382, %r381, -1;
	not.b32 	%r383, %r381;
	and.b32  	%r384, %r383, %r382;
	popc.b32 	%r356, %r384;
	mov.b32 	%r355, 1;
	// begin inline asm
	shfl.sync.down.b32 %r353, %r1025, %r355, %r356, %r377;
	// end inline asm
	setp.lt.s32 	%p46, %r252, %r356;
	selp.b32 	%r385, %r353, 0, %p46;
	add.s32 	%r359, %r385, %r1025;
	mov.b32 	%r360, 2;
	// begin inline asm
	shfl.sync.down.b32 %r358, %r359, %r360, %r356, %r377;
	// end inline asm
	add.s32 	%r386, %r252, 2;
	setp.gt.s32 	%p47, %r386, %r356;
	selp.b32 	%r387, 0, %r358, %p47;
	add.s32 	%r364, %r359, %r387;
	mov.b32 	%r365, 4;
	// begin inline asm
	shfl.sync.down.b32 %r363, %r364, %r365, %r356, %r377;
	// end inline asm
	add.s32 	%r388, %r252, 4;
	setp.gt.s32 	%p48, %r388, %r356;
	selp.b32 	%r389, 0, %r363, %p48;
	add.s32 	%r369, %r364, %r389;
	mov.b32 	%r370, 8;
	// begin inline asm
	shfl.sync.down.b32 %r368, %r369, %r370, %r356, %r377;
	// end inline asm
	add.s32 	%r390, %r252, 8;
	setp.gt.s32 	%p49, %r390, %r356;
	selp.b32 	%r391, 0, %r368, %p49;
	add.s32 	%r374, %r369, %r391;
	mov.b32 	%r375, 16;
	// begin inline asm
	shfl.sync.down.b32 %r373, %r374, %r375, %r356, %r377;
	// end inline asm
	add.s32 	%r392, %r252, 16;
	setp.gt.s32 	%p50, %r392, %r356;
	selp.b32 	%r393, 0, %r373, %p50;
	add.s32 	%r1029, %r374, %r393;
	add.s64 	%rd10, %rd2, 256;
	mov.b32 	%r1027, 952;
$L__BB5_84:
	setp.ne.s32 	%p51, %r1033, 101;
	mov.b32 	%r394, -1;
	vote.sync.all.pred 	%p52, %p51, %r394;
	not.pred 	%p53, %p52;
	@%p53 bra 	$L__BB5_89;
	shr.u32 	%r1027, %r1027, 1;
	mul.wide.s32 	%rd24, %r1031, 8;
	add.s64 	%rd25, %rd10, %rd24;
	add.s64 	%rd23, %rd25, -256;
	// begin inline asm
	ld.relaxed.gpu.v2.u32 {%r1033, %r1034}, [%rd23];
	// end inline asm
	mov.u32 	%r1035, %r1027;
$L__BB5_86:
	setp.eq.s32 	%p57, %r1033, 99;
	mov.b32 	%r402, -1;
	vote.sync.any.pred 	%p58, %p57, %r402;
	not.pred 	%p59, %p58;
	@%p59 bra 	$L__BB5_88;
	mul.lo.s32 	%r448, %r986, 16807;
	and.b32  	%r986, %r448, 2147483647;
	add.s32 	%r449, %r1035, 1;
	rem.u32 	%r445, %r986, %r449;
	// begin inline asm
	nanosleep.u32 %r445;
	// end inline asm
	shr.u32 	%r1035, %r1035, 1;
	// begin inline asm
	ld.relaxed.gpu.v2.u32 {%r1033, %r1034}, [%rd23];
	// end inline asm
	bra.uni 	$L__BB5_86;
$L__BB5_88:
	setp.eq.s32 	%p60, %r1033, 101;
	mov.b32 	%r428, -1;
	vote.sync.ballot.b32 	%r429, %p60, %r428;
	and.b32  	%r430, %r429, %r352;
	or.b32  	%r431, %r430, -2147483648;
	add.s32 	%r432, %r431, -1;
	not.b32 	%r433, %r431;
	and.b32  	%r434, %r433, %r432;
	popc.b32 	%r407, %r434;
	mov.b32 	%r406, 1;
	// begin inline asm
	shfl.sync.down.b32 %r404, %r1034, %r406, %r407, %r428;
	// end inline asm
	setp.lt.s32 	%p62, %r252, %r407;
	selp.b32 	%r435, %r404, 0, %p62;
	add.s32 	%r410, %r435, %r1034;
	mov.b32 	%r411, 2;
	// begin inline asm
	shfl.sync.down.b32 %r409, %r410, %r411, %r407, %r428;
	// end inline asm
	add.s32 	%r436, %r252, 2;
	setp.gt.s32 	%p63, %r436, %r407;
	selp.b32 	%r437, 0, %r409, %p63;
	add.s32 	%r415, %r410, %r437;
	mov.b32 	%r416, 4;
	// begin inline asm
	shfl.sync.down.b32 %r414, %r415, %r416, %r407, %r428;
	// end inline asm
	add.s32 	%r438, %r252, 4;
	setp.gt.s32 	%p64, %r438, %r407;
	selp.b32 	%r439, 0, %r414, %p64;
	add.s32 	%r420, %r415, %r439;
	mov.b32 	%r421, 8;
	// begin inline asm
	shfl.sync.down.b32 %r419, %r420, %r421, %r407, %r428;
	// end inline asm
	add.s32 	%r440, %r252, 8;
	setp.gt.s32 	%p65, %r440, %r407;
	selp.b32 	%r441, 0, %r419, %p65;
	add.s32 	%r425, %r420, %r441;
	mov.b32 	%r426, 16;
	// begin inline asm
	shfl.sync.down.b32 %r424, %r425, %r426, %r407, %r428;
	// end inline asm
	add.s32 	%r442, %r252, 16;
	setp.gt.s32 	%p66, %r442, %r407;
	selp.b32 	%r443, 0, %r424, %p66;
	add.s32 	%r444, %r443, %r1029;
	add.s32 	%r1029, %r444, %r425;
	add.s32 	%r1031, %r1031, -32;
	bra.uni 	$L__BB5_84;
$L__BB5_89:
	@%p40 bra 	$L__BB5_91;
	add.s32 	%r397, %r1029, %r171;
	add.s64 	%rd22, %rd9, 256;
	mov.b32 	%r396, 101;
	// begin inline asm
	st.relaxed.gpu.v2.u32 [%rd22], {%r396, %r397};
	// end inline asm
	st.shared.u32 	[_ZZN3cub18CUB_300001_SM_10006detail4scan16DeviceScanKernelINS2_10policy_hubIiiijN4cuda3std3__44plusIvEEE10Policy1000EPiSC_NS0_13ScanTileStateIiLb1EEES9_NS0_8NullTypeEjiLb0ESF_EEvT0_T1_T2_iT3_T4_T5_E12temp_storage+4], %r1029;
	st.shared.u32 	[_ZZN3cub18CUB_300001_SM_10006detail4scan16DeviceScanKernelINS2_10policy_hubIiiijN4cuda3std3__44plusIvEEE10Policy1000EPiSC_NS0_13ScanTileStateIiLb1EEES9_NS0_8NullTypeEjiLb0ESF_EEvT0_T1_T2_iT3_T4_T5_E12temp_storage+8], %r397;
$L__BB5_91:
	setp.ne.s32 	%p55, %r252, 0;
	mov.u32 	%r1036, %r173;
	@%p55 bra 	$L__BB5_93;
	st.shared.u32 	[_ZZN3cub18CUB_300001_SM_10006detail4scan16DeviceScanKernelINS2_10policy_hubIiiijN4cuda3std3__44plusIvEEE10Policy1000EPiSC_NS0_13ScanTileStateIiLb1EEES9_NS0_8NullTypeEjiLb0ESF_EEvT0_T1_T2_iT3_T4_T5_E12temp_storage+76], %r1029;
	mov.u32 	%r1036, %r1029;
$L__BB5_93:
	bar.sync 	0;
	setp.eq.s32 	%p56, %r82, 0;
	ld.shared.u32 	%r398, [_ZZN3cub18CUB_300001_SM_10006detail4scan16DeviceScanKernelINS2_10policy_hubIiiijN4cuda3std3__44plusIvEEE10Policy1000EPiSC_NS0_13ScanTileStateIiLb1EEES9_NS0_8NullTypeEjiLb0ESF_EEvT0_T1_T2_iT3_T4_T5_E12temp_storage+76];
	selp.b32 	%r399, 0, %r398, %p56;
	add.s32 	%r1037, %r399, %r1036;
$L__BB5_94:
	add.s32 	%r544, %r1037, %r144;
	add.s32 	%r545, %r145, %r544;
	add.s32 	%r546, %r146, %r545;
	add.s32 	%r547, %r147, %r546;
	add.s32 	%r548, %r148, %r547;
	add.s32 	%r549, %r149, %r548;
	add.s32 	%r550, %r150, %r549;
	add.s32 	%r551, %r151, %r550;
	add.s32 	%r552, %r152, %r551;
	add.s32 	%r553, %r153, %r552;
	add.s32 	%r554, %r154, %r553;
	add.s32 	%r555, %r155, %r554;
	add.s32 	%r556, %r156, %r555;
	add.s32 	%r557, %r157, %r556;
	add.s32 	%r558, %r158, %r557;
	add.s32 	%r559, %r159, %r558;
	add.s32 	%r560, %r160, %r559;
	add.s32 	%r561, %r161, %r560;
	add.s32 	%r562, %r162, %r561;
	add.s32 	%r563, %r163, %r562;
	add.s32 	%r564, %r164, %r563;
	add.s32 	%r565, %r165, %r564;
	bar.sync 	0;
	st.shared.v2.u32 	[%r143], {%r544, %r545};
	st.shared.v2.u32 	[%r143+8], {%r546, %r547};
	st.shared.v2.u32 	[%r143+16], {%r548, %r549};
	st.shared.v2.u32 	[%r143+24], {%r550, %r551};
	st.shared.v2.u32 	[%r143+32], {%r552, %r553};
	st.shared.v2.u32 	[%r143+40], {%r554, %r555};
	st.shared.v2.u32 	[%r143+48], {%r556, %r557};
	st.shared.v2.u32 	[%r143+56], {%r558, %r559};
	st.shared.v2.u32 	[%r143+64], {%r560, %r561};
	st.shared.v2.u32 	[%r143+72], {%r562, %r563};
	st.shared.v2.u32 	[%r143+80], {%r564, %r565};
	bar.warp.sync 	-1;
	ld.shared.u32 	%r212, [%r142];
	ld.shared.u32 	%r213, [%r142+128];
	ld.shared.u32 	%r214, [%r142+256];
	ld.shared.u32 	%r215, [%r142+384];
	ld.shared.u32 	%r216, [%r142+512];
	ld.shared.u32 	%r217, [%r142+640];
	ld.shared.u32 	%r218, [%r142+768];
	ld.shared.u32 	%r219, [%r142+896];
	ld.shared.u32 	%r220, [%r142+1024];
	ld.shared.u32 	%r221, [%r142+1152];
	ld.shared.u32 	%r222, [%r142+1280];
	ld.shared.u32 	%r223, [%r142+1408];
	ld.shared.u32 	%r224, [%r142+1536];
	ld.shared.u32 	%r225, [%r142+1664];
	ld.shared.u32 	%r226, [%r142+1792];
	ld.shared.u32 	%r227, [%r142+1920];
	ld.shared.u32 	%r228, [%r142+2048];
	ld.shared.u32 	%r229, [%r142+2176];
	ld.shared.u32 	%r230, [%r142+2304];
	ld.shared.u32 	%r231, [%r142+2432];
	ld.shared.u32 	%r232, [%r142+2560];
	ld.shared.u32 	%r233, [%r142+2688];
	setp.ne.s32 	%p81, %r82, 0;
	@%p81 bra 	$L__BB5_96;
	st.volatile.shared.u32 	[_ZZN3cub18CUB_300001_SM_10006detail4scan16DeviceScanKernelINS2_10policy_hubIiiijN4cuda3std3__44plusIvEEE10Policy1000EPiSC_NS0_13ScanTileStateIiLb1EEES9_NS0_8NullTypeEjiLb0ESF_EEvT0_T1_T2_iT3_T4_T5_E12temp_storage+33792], %r3;
$L__BB5_96:
	ld.param.u32 	%r985, [_ZN3cub18CUB_300001_SM_10006detail4scan16DeviceScanKernelINS2_10policy_hubIiiijN4cuda3std3__44plusIvEEE10Policy1000EPiSC_NS0_13ScanTileStateIiLb1EEES9_NS0_8NullTypeEjiLb0ESF_EEvT0_T1_T2_iT3_T4_T5__param_3];
	ld.param.u64 	%rd56, [_ZN3cub18CUB_300001_SM_10006detail4scan16DeviceScanKernelINS2_10policy_hubIiiijN4cuda3std3__44plusIvEEE10Policy1000EPiSC_NS0_13ScanTileStateIiLb1EEES9_NS0_8NullTypeEjiLb0ESF_EEvT0_T1_T2_iT3_T4_T5__param_1];
	bar.sync 	0;
	ld.volatile.shared.u32 	%r234, [_ZZN3cub18CUB_300001_SM_10006detail4scan16DeviceScanKernelINS2_10policy_hubIiiijN4cuda3std3__44plusIvEEE10Policy1000EPiSC_NS0_13ScanTileStateIiLb1EEES9_NS0_8NullTypeEjiLb0ESF_EEvT0_T1_T2_iT3_T4_T5_E12temp_storage+33792];
	setp.ge.s32 	%p82, %r84, %r234;
	cvt.u64.u32 	%rd32, %r84;
	mov.u32 	%r566, %ctaid.x;
	add.s32 	%r567, %r985, %r566;
	mul.lo.s32 	%r568, %r567, 8448;
	cvt.u64.u32 	%rd33, %r568;
	add.s64 	%rd34, %rd32, %rd33;
	cvta.to.global.u64 	%rd35, %rd56;
	shl.b64 	%rd36, %rd34, 2;
	add.s64 	%rd11, %rd35, %rd36;
	@%p82 bra 	$L__BB5_98;
	st.global.u32 	[%rd11], %r212;
$L__BB5_98:
	mov.u32 	%r569, %tid.x;
	and.b32  	%r570, %r569, 992;
	mul.lo.s32 	%r571, %r570, 22;
	and.b32  	%r572, %r569, 31;
	or.b32  	%r573, %r571, %r572;
	or.b32  	%r574, %r573, 32;
	setp.ge.s32 	%p83, %r574, %r234;
	@%p83 bra 	$L__BB5_100;
	st.global.u32 	[%rd11+128], %r213;
$L__BB5_100:
	setp.ge.s32 	%p84, %r89, %r234;
	@%p84 bra 	$L__BB5_102;
	st.global.u32 	[%rd11+256], %r214;
$L__BB5_102:
	setp.ge.s32 	%p85, %r92, %r234;
	@%p85 bra 	$L__BB5_104;
	st.global.u32 	[%rd11+384], %r215;
$L__BB5_104:
	setp.ge.s32 	%p86, %r95, %r234;
	@%p86 bra 	$L__BB5_106;
	st.global.u32 	[%rd11+512], %r216;
$L__BB5_106:
	add.s32 	%r580, %r573, 160;
	setp.ge.s32 	%p87, %r580, %r234;
	@%p87 bra 	$L__BB5_108;
	st.global.u32 	[%rd11+640], %r217;
$L__BB5_108:
	add.s32 	%r586, %r573, 192;
	setp.ge.s32 	%p88, %r586, %r234;
	@%p88 bra 	$L__BB5_110;
	st.global.u32 	[%rd11+768], %r218;
$L__BB5_110:
	setp.ge.s32 	%p89, %r102, %r234;
	@%p89 bra 	$L__BB5_112;
	st.global.u32 	[%rd11+896], %r219;
$L__BB5_112:
	add.s32 	%r592, %r573, 256;
	setp.ge.s32 	%p90, %r592, %r234;
	@%p90 bra 	$L__BB5_114;
	st.global.u32 	[%rd11+1024], %r220;
$L__BB5_114:
	add.s32 	%r598, %r573, 288;
	setp.ge.s32 	%p91, %r598, %r234;
	@%p91 bra 	$L__BB5_116;
	st.global.u32 	[%rd11+1152], %r221;
$L__BB5_116:
	add.s32 	%r604, %r573, 320;
	setp.ge.s32 	%p92, %r604, %r234;
	@%p92 bra 	$L__BB5_118;
	st.global.u32 	[%rd11+1280], %r222;
$L__BB5_118:
	setp.ge.s32 	%p93, %r111, %r234;
	@%p93 bra 	$L__BB5_120;
	st.global.u32 	[%rd11+1408], %r223;
$L__BB5_120:
	setp.ge.s32 	%p94, %r114, %r234;
	@%p94 bra 	$L__BB5_122;
	st.global.u32 	[%rd11+1536], %r224;
$L__BB5_122:
	setp.ge.s32 	%p95, %r117, %r234;
	@%p95 bra 	$L__BB5_124;
	st.global.u32 	[%rd11+1664], %r225;
$L__BB5_124:
	setp.ge.s32 	%p96, %r120, %r234;
	@%p96 bra 	$L__BB5_126;
	st.global.u32 	[%rd11+1792], %r226;
$L__BB5_126:
	add.s32 	%r610, %r573, 480;
	setp.ge.s32 	%p97, %r610, %r234;
	@%p97 bra 	$L__BB5_128;
	st.global.u32 	[%rd11+1920], %r227;
$L__BB5_128:
	setp.ge.s32 	%p98, %r125, %r234;
	@%p98 bra 	$L__BB5_130;
	st.global.u32 	[%rd11+2048], %r228;
$L__BB5_130:
	add.s32 	%r616, %r573, 544;
	setp.ge.s32 	%p99, %r616, %r234;
	@%p99 bra 	$L__BB5_132;
	st.global.u32 	[%rd11+2176], %r229;
$L__BB5_132:
	add.s32 	%r622, %r573, 576;
	setp.ge.s32 	%p100, %r622, %r234;
	@%p100 bra 	$L__BB5_134;
	st.global.u32 	[%rd11+2304], %r230;
$L__BB5_134:
	setp.ge.s32 	%p101, %r132, %r234;
	@%p101 bra 	$L__BB5_136;
	st.global.u32 	[%rd11+2432], %r231;
$L__BB5_136:
	add.s32 	%r628, %r573, 640;
	setp.ge.s32 	%p102, %r628, %r234;
	@%p102 bra 	$L__BB5_138;
	st.global.u32 	[%rd11+2560], %r232;
$L__BB5_138:
	setp.ge.s32 	%p103, %r137, %r234;
	@%p103 bra 	$L__BB5_140;
	st.global.u32 	[%rd11+2688], %r233;
$L__BB5_140:
	ret;

}
	// .globl	_ZN3cub18CUB_300001_SM_10006detail4scan16DeviceScanKernelINS2_10policy_hubIiiimN4cuda3std3__44plusIvEEE10Policy1000EPiSC_NS0_13ScanTileStateIiLb1EEES9_NS0_8NullTypeEmiLb0ESF_EEvT0_T1_T2_iT3_T4_T5_
.visible .entry _ZN3cub18CUB_300001_SM_10006detail4scan16DeviceScanKernelINS2_10policy_hubIiiimN4cuda3std3__44plusIvEEE10Policy1000EPiSC_NS0_13ScanTileStateIiLb1EEES9_NS0_8NullTypeEmiLb0ESF_EEvT0_T1_T2_iT3_T4_T5_(
	.param .u64 .ptr .align 1 _ZN3cub18CUB_300001_SM_10006detail4scan16DeviceScanKernelINS2_10policy_hubIiiimN4cuda3std3__44plusIvEEE10Policy1000EPiSC_NS0_13ScanTileStateIiLb1EEES9_NS0_8NullTypeEmiLb0ESF_EEvT0_T1_T2_iT3_T4_T5__param_0,
	.param .u64 .ptr .align 1 _ZN3cub18CUB_300001_SM_10006detail4scan16DeviceScanKernelINS2_10policy_hubIiiimN4cuda3std3__44plusIvEEE10Policy1000EPiSC_NS0_13ScanTileStateIiLb1EEES9_NS0_8NullTypeEmiLb0ESF_EEvT0_T1_T2_iT3_T4_T5__param_1,
	.param .align 8 .b8 _ZN3cub18CUB_300001_SM_10006detail4scan16DeviceScanKernelINS2_10policy_hubIiiimN4cuda3std3__44plusIvEEE10Policy1000EPiSC_NS0_13ScanTileStateIiLb1EEES9_NS0_8NullTypeEmiLb0ESF_EEvT0_T1_T2_iT3_T4_T5__param_2[8],
	.param .u32 _ZN3cub18CUB_300001_SM_10006detail4scan16DeviceScanKernelINS2_10policy_hubIiiimN4cuda3std3__44plusIvEEE10Policy1000EPiSC_NS0_13ScanTileStateIiLb1EEES9_NS0_8NullTypeEmiLb0ESF_EEvT0_T1_T2_iT3_T4_T5__param_3,
	.param .align 1 .b8 _ZN3cub18CUB_300001_SM_10006detail4scan16DeviceScanKernelINS2_10policy_hubIiiimN4cuda3std3__44plusIvEEE10Policy1000EPiSC_NS0_13ScanTileStateIiLb1EEES9_NS0_8NullTypeEmiLb0ESF_EEvT0_T1_T2_iT3_T4_T5__param_4[1],
	.param .align 1 .b8 _ZN3cub18CUB_300001_SM_10006detail4scan16DeviceScanKernelINS2_10policy_hubIiiimN4cuda3std3__44plusIvEEE10Policy1000EPiSC_NS0_13ScanTileStateIiLb1EEES9_NS0_8NullTypeEmiLb0ESF_EEvT0_T1_T2_iT3_T4_T5__param_5[1],
	.param .u64 _ZN3cub18CUB_300001_SM_10006detail4scan16DeviceScanKernelINS2_10policy_hubIiiimN4cuda3std3__44plusIvEEE10Policy1000EPiSC_NS0_13ScanTileStateIiLb1EEES9_NS0_8NullTypeEmiLb0ESF_EEvT0_T1_T2_iT3_T4_T5__param_6
)
.maxntid 416
{
	.reg .pred 	%p<158>;
	.reg .b32 	%r<1017>;
	.reg .b64 	%rd<94>;
	// demoted variable
	.shared .align 16 .b8 _ZZN3cub18CUB_300001_SM_10006detail4scan16DeviceScanKernelINS2_10policy_hubIiiimN4cuda3std3__44plusIvEEE10Policy1000EPiSC_NS0_13ScanTileStateIiLb1EEES9_NS0_8NullTypeEmiLb0ESF_EEvT0_T1_T2_iT3_T4_T5_E12temp_storage[31632];
	ld.param.u64 	%rd14, [_ZN3cub18CUB_300001_SM_10006detail4scan16DeviceScanKernelINS2_10policy_hubIiiimN4cuda3std3__44plusIvEEE10Policy1000EPiSC_NS0_13ScanTileStateIiLb1EEES9_NS0_8NullTypeEmiLb0ESF_EEvT0_T1_T2_iT3_T4_T5__param_0];
	ld.param.u64 	%rd1, [_ZN3cub18CUB_300001_SM_10006detail4scan16DeviceScanKernelINS2_10policy_hubIiiimN4cuda3std3__44plusIvEEE10Policy1000EPiSC_NS0_13ScanTileStateIiLb1EEES9_NS0_8NullTypeEmiLb0ESF_EEvT0_T1_T2_iT3_T4_T5__param_2];
	ld.param.u32 	%r202, [_ZN3cub18CUB_300001_SM_10006detail4scan16DeviceScanKernelINS2_10policy_hubIiiimN4cuda3std3__44plusIvEEE10Policy1000EPiSC_NS0_13ScanTileStateIiLb1EEES9_NS0_8NullTypeEmiLb0ESF_EEvT0_T1_T2_iT3_T4_T5__param_3];
	ld.param.u64 	%rd16, [_ZN3cub18CUB_300001_SM_10006detail4scan16DeviceScanKernelINS2_10policy_hubIiiimN4cuda3std3__44plusIvEEE10Policy1000EPiSC_NS0_13ScanTileStateIiLb1EEES9_NS0_8NullTypeEmiLb0ESF_EEvT0_T1_T2_iT3_T4_T5__param_6];
	mov.u32 	%r203, %ctaid.x;
	add.s32 	%r1, %r202, %r203;
	mul.wide.s32 	%rd2, %r1, 7904;
	sub.s64 	%rd3, %rd16, %rd2;
	setp.lt.u64 	%p1, %rd3, 7905;
	@%p1 bra 	$L__BB6_26;
	mov.u32 	%r2, %tid.x;
	and.b32  	%r652, %r2, 31;
	and.b32  	%r653, %r2, 992;
	mul.lo.s32 	%r654, %r653, 19;
	or.b32  	%r655, %r654, %r652;
	cvt.u64.u32 	%rd75, %r655;
	add.s64 	%rd4, %rd2, %rd75;
	shl.b64 	%rd76, %rd4, 2;
	add.s64 	%rd56, %rd14, %rd76;
	// begin inline asm
	ld.ca.u32 %r632, [%rd56];
	// end inline asm
	add.s64 	%rd57, %rd56, 128;
	// begin inline asm
	ld.ca.u32 %r633, [%rd57];
	// end inline asm
	add.s64 	%rd58, %rd56, 256;
	// begin inline asm
	ld.ca.u32 %r634, [%rd58];
	// end inline asm
	add.s64 	%rd59, %rd56, 384;
	// begin inline asm
	ld.ca.u32 %r635, [%rd59];
	// end inline asm
	add.s64 	%rd60, %rd56, 512;
	// begin inline asm
	ld.ca.u32 %r636, [%rd60];
	// end inline asm
	add.s64 	%rd61, %rd56, 640;
	// begin inline asm
	ld.ca.u32 %r637, [%rd61];
	// end inline asm
	add.s64 	%rd62, %rd56, 768;
	// begin inline asm
	ld.ca.u32 %r638, [%rd62];
	// end inline asm
	add.s64 	%rd63, %rd56, 896;
	// begin inline asm
	ld.ca.u32 %r639, [%rd63];
	// end inline asm
	add.s64 	%rd64, %rd56, 1024;
	// begin inline asm
	ld.ca.u32 %r640, [%rd64];
	// end inline asm
	add.s64 	%rd65, %rd56, 1152;
	// begin inline asm
	ld.ca.u32 %r641, [%rd65];
	// end inline asm
	add.s64 	%rd66, %rd56, 1280;
	// begin inline asm
	ld.ca.u32 %r642, [%rd66];
	// end inline asm
	add.s64 	%rd67, %rd56, 1408;
	// begin inline asm
	ld.ca.u32 %r643, [%rd67];
	// end inline asm
	add.s64 	%rd68, %rd56, 1536;
	// begin inline asm
	ld.ca.u32 %r644, [%rd68];
	// end inline asm
	add.s64 	%rd69, %rd56, 1664;
	// begin inline asm
	ld.ca.u32 %r645, [%rd69];
	// end inline asm
	add.s64 	%rd70, %rd56, 1792;
	// begin inline asm
	ld.ca.u32 %r646, [%rd70];
	// end inline asm
	add.s64 	%rd71, %rd56, 1920;
	// begin inline asm
	ld.ca.u32 %r647, [%rd71];
	// end inline asm
	add.s64 	%rd72, %rd56, 2048;
	// begin inline asm
	ld.ca.u32 %r648, [%rd72];
	// end inline asm
	add.s64 	%rd73, %rd56, 2176;
	// begin inline asm
	ld.ca.u32 %r649, [%rd73];
	// end inline asm
	add.s64 	%rd74, %rd56, 2304;
	// begin inline asm
	ld.ca.u32 %r650, [%rd74];
	// end inline asm
	// begin inline asm
	mov.u32 %r651, %laneid;
	// end inline asm
	shr.u32 	%r4, %r2, 5;
	mad.lo.s32 	%r656, %r4, 608, %r651;
	shl.b32 	%r657, %r656, 2;
	mov.u32 	%r658, _ZZN3cub18CUB_300001_SM_10006detail4scan16DeviceScanKernelINS2_10policy_hubIiiimN4cuda3std3__44plusIvEEE10Policy1000EPiSC_NS0_13ScanTileStateIiLb1EEES9_NS0_8NullTypeEmiLb0ESF_EEvT0_T1_T2_iT3_T4_T5_E12temp_storage;
	add.s32 	%r5, %r658, %r657;
	st.shared.u32 	[%r5], %r632;
	st.shared.u32 	[%r5+128], %r633;
	st.shared.u32 	[%r5+256], %r634;
	st.shared.u32 	[%r5+384], %r635;
	st.shared.u32 	[%r5+512], %r636;
	st.shared.u32 	[%r5+640], %r637;
	st.shared.u32 	[%r5+768], %r638;
	st.shared.u32 	[%r5+896], %r639;
	st.shared.u32 	[%r5+1024], %r640;
	st.shared.u32 	[%r5+1152], %r641;
	st.shared.u32 	[%r5+1280], %r642;
	st.shared.u32 	[%r5+1408], %r643;
	st.shared.u32 	[%r5+1536], %r644;
	st.shared.u32 	[%r5+1664], %r645;
	st.shared.u32 	[%r5+1792], %r646;
	st.shared.u32 	[%r5+1920], %r647;
	st.shared.u32 	[%r5+2048], %r648;
	st.shared.u32 	[%r5+2176], %r649;
	st.shared.u32 	[%r5+2304], %r650;
	bar.warp.sync 	-1;
	mad.lo.s32 	%r6, %r651, 72, %r5;
	ld.shared.u32 	%r7, [%r6];
	ld.shared.u32 	%r8, [%r6+4];
	ld.shared.u32 	%r9, [%r6+8];
	ld.shared.u32 	%r10, [%r6+12];
	ld.shared.u32 	%r11, [%r6+16];
	ld.shared.u32 	%r12, [%r6+20];
	ld.shared.u32 	%r13, [%r6+24];
	ld.shared.u32 	%r14, [%r6+28];
	ld.shared.u32 	%r15, [%r6+32];
	ld.shared.u32 	%r16, [%r6+36];
	ld.shared.u32 	%r17, [%r6+40];
	ld.shared.u32 	%r18, [%r6+44];
	ld.shared.u32 	%r19, [%r6+48];
	ld.shared.u32 	%r20, [%r6+52];
	ld.shared.u32 	%r21, [%r6+56];
	ld.shared.u32 	%r22, [%r6+60];
	ld.shared.u32 	%r23, [%r6+64];
	ld.shared.u32 	%r24, [%r6+68];
	ld.shared.u32 	%r25, [%r6+72];
	bar.sync 	0;
	setp.ne.s32 	%p100, %r1, 0;
	@%p100 bra 	$L__BB6_6;
	add.s32 	%r876, %r8, %r7;
	add.s32 	%r877, %r9, %r876;
	add.s32 	%r878, %r10, %r877;
	add.s32 	%r879, %r11, %r878;
	add.s32 	%r880, %r12, %r879;
	add.s32 	%r881, %r13, %r880;
	add.s32 	%r882, %r14, %r881;
	add.s32 	%r883, %r15, %r882;
	add.s32 	%r884, %r16, %r883;
	add.s32 	%r885, %r17, %r884;
	add.s32 	%r886, %r18, %r885;
	add.s32 	%r887, %r19, %r886;
	add.s32 	%r888, %r20, %r887;
	add.s32 	%r889, %r21, %r888;
	add.s32 	%r890, %r22, %r889;
	add.s32 	%r891, %r23, %r890;
	add.s32 	%r892, %r24, %r891;
	add.s32 	%r850, %r25, %r892;
	mov.b32 	%r848, 1;
	mov.b32 	%r873, 0;
	mov.b32 	%r875, -1;
	// begin inline asm
	{  .reg .s32 r0;  .reg .pred p;  shfl.sync.up.b32 r0|p, %r850, %r848, %r873, %r875;  @p add.s32 r0, r0, %r850;  mov.s32 %r846, r0;}
	// end inline asm
	mov.b32 	%r854, 2;
	// begin inline asm
	{  .reg .s32 r0;  .reg .pred p;  shfl.sync.up.b32 r0|p, %r846, %r854, %r873, %r875;  @p add.s32 r0, r0, %r846;  mov.s32 %r852, r0;}
	// end inline asm
	mov.b32 	%r860, 4;
	// begin inline asm
	{  .reg .s32 r0;  .reg .pred p;  shfl.sync.up.b32 r0|p, %r852, %r860, %r873, %r875;  @p add.s32 r0, r0, %r852;  mov.s32 %r858, r0;}
	// end inline asm
	mov.b32 	%r866, 8;
	// begin inline asm
	{  .reg .s32 r0;  .reg .pred p;  shfl.sync.up.b32 r0|p, %r858, %r866, %r873, %r875;  @p add.s32 r0, r0, %r858;  mov.s32 %r864, r0;}
	// end inline asm
	mov.b32 	%r872, 16;
	// begin inline asm
	{  .reg .s32 r0;  .reg .pred p;  shfl.sync.up.b32 r0|p, %r864, %r872, %r873, %r875;  @p add.s32 r0, r0, %r864;  mov.s32 %r870, r0;}
	// end inline asm
	setp.ne.s32 	%p143, %r651, 31;
	@%p143 bra 	$L__BB6_4;
	shl.b32 	%r893, %r4, 2;
	mov.u32 	%r894, _ZZN3cub18CUB_300001_SM_10006detail4scan16DeviceScanKernelINS2_10policy_hubIiiimN4cuda3std3__44plusIvEEE10Policy1000EPiSC_NS0_13ScanTileStateIiLb1EEES9_NS0_8NullTypeEmiLb0ESF_EEvT0_T1_T2_iT3_T4_T5_E12temp_storage;
	add.s32 	%r895, %r894, %r893;
	st.shared.u32 	[%r895+16], %r870;
$L__BB6_4:
	sub.s32 	%r896, %r870, %r850;
	bar.sync 	0;
	ld.shared.v4.u32 	{%r897, %r898, %r899, %r900}, [_ZZN3cub18CUB_300001_SM_10006detail4scan16DeviceScanKernelINS2_10policy_hubIiiimN4cuda3std3__44plusIvEEE10Policy1000EPiSC_NS0_13ScanTileStateIiLb1EEES9_NS0_8NullTypeEmiLb0ESF_EEvT0_T1_T2_iT3_T4_T5_E12temp_storage+16];
	add.s32 	%r901, %r898, %r897;
	setp.eq.s32 	%p144, %r4, 2;
	selp.b32 	%r902, %r901, %r897, %p144;
	add.s32 	%r903, %r901, %r899;
	setp.eq.s32 	%p145, %r4, 3;
	selp.b32 	%r904, %r903, %r902, %p145;
	add.s32 	%r905, %r903, %r900;
	setp.eq.s32 	%p146, %r4, 4;
	selp.b32 	%r906, %r905, %r904, %p146;
	ld.shared.v4.u32 	{%r907, %r908, %r909, %r910}, [_ZZN3cub18CUB_300001_SM_10006detail4scan16DeviceScanKernelINS2_10policy_hubIiiimN4cuda3std3__44plusIvEEE10Policy1000EPiSC_NS0_13ScanTileStateIiLb1EEES9_NS0_8NullTypeEmiLb0ESF_EEvT0_T1_T2_iT3_T4_T5_E12temp_storage+32];
	add.s32 	%r911, %r905, %r907;
	setp.eq.s32 	%p147, %r4, 5;
	selp.b32 	%r912, %r911, %r906, %p147;
	add.s32 	%r913, %r911, %r908;
	setp.eq.s32 	%p148, %r4, 6;
	selp.b32 	%r914, %r913, %r912, %p148;
	add.s32 	%r915, %r913, %r909;
	setp.eq.s32 	%p149, %r4, 7;
	selp.b32 	%r916, %r915, %r914, %p149;
	add.s32 	%r917, %r915, %r910;
	setp.eq.s32 	%p150, %r4, 8;
	selp.b32 	%r918, %r917, %r916, %p150;
	ld.shared.v4.u32 	{%r919, %r920, %r921, %r922}, [_ZZN3cub18CUB_300001_SM_10006detail4scan16DeviceScanKernelINS2_10policy_hubIiiimN4cuda3std3__44plusIvEEE10Policy1000EPiSC_NS0_13ScanTileStateIiLb1EEES9_NS0_8NullTypeEmiLb0ESF_EEvT0_T1_T2_iT3_T4_T5_E12temp_storage+48];
	add.s32 	%r923, %r917, %r919;
	setp.eq.s32 	%p151, %r4, 9;
	selp.b32 	%r924, %r923, %r918, %p151;
	add.s32 	%r925, %r923, %r920;
	setp.eq.s32 	%p152, %r4, 10;
	selp.b32 	%r926, %r925, %r924, %p152;
	add.s32 	%r927, %r925, %r921;
	setp.eq.s32 	%p153, %r4, 11;
	selp.b32 	%r928, %r927, %r926, %p153;
	add.s32 	%r28, %r927, %r922;
	setp.eq.s32 	%p154, %r4, 12;
	selp.b32 	%r929, %r28, %r928, %p154;
	setp.lt.u32 	%p155, %r2, 32;
	setp.eq.s32 	%p156, %r651, 0;
	selp.b32 	%r930, 0, %r896, %p156;
	add.s32 	%r931, %r929, %r930;
	selp.b32 	%r985, %r896, %r931, %p155;
	setp.ne.s32 	%p157, %r2, 0;
	@%p157 bra 	$L__BB6_25;
	ld.shared.u32 	%r935, [_ZZN3cub18CUB_300001_SM_10006detail4scan16DeviceScanKernelINS2_10policy_hubIiiimN4cuda3std3__44plusIvEEE10Policy1000EPiSC_NS0_13ScanTileStateIiLb1EEES9_NS0_8NullTypeEmiLb0ESF_EEvT0_T1_T2_iT3_T4_T5_E12temp_storage+64];
	add.s64 	%rd88, %rd1, 256;
	add.s32 	%r933, %r28, %r935;
	mov.b32 	%r932, 101;
	// begin inline asm
	st.relaxed.gpu.v2.u32 [%rd88], {%r932, %r933};
	// end inline asm
	mov.b32 	%r985, 0;
	bra.uni 	$L__BB6_25;
$L__BB6_6:
	add.s32 	%r689, %r8, %r7;
	add.s32 	%r690, %r9, %r689;
	add.s32 	%r691, %r10, %r690;
	add.s32 	%r692, %r11, %r691;
	add.s32 	%r693, %r12, %r692;
	add.s32 	%r694, %r13, %r693;
	add.s32 	%r695, %r14, %r694;
	add.s32 	%r696, %r15, %r695;
	add.s32 	%r697, %r16, %r696;
	add.s32 	%r698, %r17, %r697;
	add.s32 	%r699, %r18, %r698;
	add.s32 	%r700, %r19, %r699;
	add.s32 	%r701, %r20, %r700;
	add.s32 	%r702, %r21, %r701;
	add.s32 	%r703, %r22, %r702;
	add.s32 	%r704, %r23, %r703;
	add.s32 	%r705, %r24, %r704;
	add.s32 	%r663, %r25, %r705;
	mov.b32 	%r661, 1;
	mov.b32 	%r686, 0;
	mov.b32 	%r688, -1;
	// begin inline asm
	{  .reg .s32 r0;  .reg .pred p;  shfl.sync.up.b32 r0|p, %r663, %r661, %r686, %r688;  @p add.s32 r0, r0, %r663;  mov.s32 %r659, r0;}
	// end inline asm
	mov.b32 	%r667, 2;
	// begin inline asm
	{  .reg .s32 r0;  .reg .pred p;  shfl.sync.up.b32 r0|p, %r659, %r667, %r686, %r688;  @p add.s32 r0, r0, %r659;  mov.s32 %r665, r0;}
	// end inline asm
	mov.b32 	%r673, 4;
	// begin inline asm
	{  .reg .s32 r0;  .reg .pred p;  shfl.sync.up.b32 r0|p, %r665, %r673, %r686, %r688;  @p add.s32 r0, r0, %r665;  mov.s32 %r671, r0;}
	// end inline asm
	mov.b32 	%r679, 8;
	// begin inline asm
	{  .reg .s32 r0;  .reg .pred p;  shfl.sync.up.b32 r0|p, %r671, %r679, %r686, %r688;  @p add.s32 r0, r0, %r671;  mov.s32 %r677, r0;}
	// end inline asm
	mov.b32 	%r685, 16;
	// begin inline asm
	{  .reg .s32 r0;  .reg .pred p;  shfl.sync.up.b32 r0|p, %r677, %r685, %r686, %r688;  @p add.s32 r0, r0, %r677;  mov.s32 %r683, r0;}
	// end inline asm
	setp.ne.s32 	%p101, %r651, 31;
	@%p101 bra 	$L__BB6_8;
	shl.b32 	%r706, %r4, 2;
	mov.u32 	%r707, _ZZN3cub18CUB_300001_SM_10006detail4scan16DeviceScanKernelINS2_10policy_hubIiiimN4cuda3std3__44plusIvEEE10Policy1000EPiSC_NS0_13ScanTileStateIiLb1EEES9_NS0_8NullTypeEmiLb0ESF_EEvT0_T1_T2_iT3_T4_T5_E12temp_storage;
	add.s32 	%r708, %r707, %r706;
	st.shared.u32 	[%r708+16], %r683;
$L__BB6_8:
	sub.s32 	%r709, %r683, %r663;
	bar.sync 	0;
	ld.shared.v4.u32 	{%r710, %r711, %r712, %r713}, [_ZZN3cub18CUB_300001_SM_10006detail4scan16DeviceScanKernelINS2_10policy_hubIiiimN4cuda3std3__44plusIvEEE10Policy1000EPiSC_NS0_13ScanTileStateIiLb1EEES9_NS0_8NullTypeEmiLb0ESF_EEvT0_T1_T2_iT3_T4_T5_E12temp_storage+16];
	add.s32 	%r714, %r711, %r710;
	setp.eq.s32 	%p102, %r4, 2;
	selp.b32 	%r715, %r714, %r710, %p102;
	add.s32 	%r716, %r714, %r712;
	setp.eq.s32 	%p103, %r4, 3;
	selp.b32 	%r717, %r716, %r715, %p103;
	add.s32 	%r718, %r716, %r713;
	setp.eq.s32 	%p104, %r4, 4;
	selp.b32 	%r719, %r718, %r717, %p104;
	ld.shared.v4.u32 	{%r720, %r721, %r722, %r723}, [_ZZN3cub18CUB_300001_SM_10006detail4scan16DeviceScanKernelINS2_10policy_hubIiiimN4cuda3std3__44plusIvEEE10Policy1000EPiSC_NS0_13ScanTileStateIiLb1EEES9_NS0_8NullTypeEmiLb0ESF_EEvT0_T1_T2_iT3_T4_T5_E12temp_storage+32];
	add.s32 	%r724, %r718, %r720;
	setp.eq.s32 	%p105, %r4, 5;
	selp.b32 	%r725, %r724, %r719, %p105;
	add.s32 	%r726, %r724, %r721;
	setp.eq.s32 	%p106, %r4, 6;
	selp.b32 	%r727, %r726, %r725, %p106;
	add.s32 	%r728, %r726, %r722;
	setp.eq.s32 	%p107, %r4, 7;
	selp.b32 	%r729, %r728, %r727, %p107;
	add.s32 	%r730, %r728, %r723;
	setp.eq.s32 	%p108, %r4, 8;
	selp.b32 	%r731, %r730, %r729, %p108;
	ld.shared.v4.u32 	{%r732, %r733, %r734, %r735}, [_ZZN3cub18CUB_300001_SM_10006detail4scan16DeviceScanKernelINS2_10policy_hubIiiimN4cuda3std3__44plusIvEEE10Policy1000EPiSC_NS0_13ScanTileStateIiLb1EEES9_NS0_8NullTypeEmiLb0ESF_EEvT0_T1_T2_iT3_T4_T5_E12temp_storage+48];
	add.s32 	%r736, %r730, %r732;
	setp.eq.s32 	%p109, %r4, 9;
	selp.b32 	%r737, %r736, %r731, %p109;
	add.s32 	%r738, %r736, %r733;
	setp.eq.s32 	%p110, %r4, 10;
	selp.b32 	%r739, %r738, %r737, %p110;
	add.s32 	%r740, %r738, %r734;
	setp.eq.s32 	%p111, %r4, 11;
	selp.b32 	%r741, %r740, %r739, %p111;
	add.s32 	%r742, %r740, %r735;
	setp.eq.s32 	%p112, %r4, 12;
	selp.b32 	%r743, %r742, %r741, %p112;
	ld.shared.u32 	%r744, [_ZZN3cub18CUB_300001_SM_10006detail4scan16DeviceScanKernelINS2_10policy_hubIiiimN4cuda3std3__44plusIvEEE10Policy1000EPiSC_NS0_13ScanTileStateIiLb1EEES9_NS0_8NullTypeEmiLb0ESF_EEvT0_T1_T2_iT3_T4_T5_E12temp_storage+64];
	add.s32 	%r32, %r742, %r744;
	setp.gt.u32 	%p113, %r2, 31;
	setp.lt.u32 	%p114, %r2, 32;
	setp.eq.s32 	%p115, %r651, 0;
	selp.b32 	%r745, 0, %r709, %p115;
	add.s32 	%r984, %r743, %r745;
	selp.b32 	%r34, %r709, %r984, %p114;
	@%p113 bra 	$L__BB6_24;
	setp.ne.s32 	%p116, %r2, 0;
	mul.wide.s32 	%rd77, %r1, 8;
	add.s64 	%rd5, %rd1, %rd77;
	@%p116 bra 	$L__BB6_11;
	st.shared.u32 	[_ZZN3cub18CUB_300001_SM_10006detail4scan16DeviceScanKernelINS2_10policy_hubIiiimN4cuda3std3__44plusIvEEE10Policy1000EPiSC_NS0_13ScanTileStateIiLb1EEES9_NS0_8NullTypeEmiLb0ESF_EEvT0_T1_T2_iT3_T4_T5_E12temp_storage+12], %r32;
	add.s64 	%rd78, %rd5, 256;
	mov.b32 	%r746, 100;
	// begin inline asm
	st.relaxed.gpu.v2.u32 [%rd78], {%r746, %r32};
	// end inline asm
$L__BB6_11:
	not.b32 	%r752, %r2;
	add.s32 	%r980, %r1, %r752;
	mov.b32 	%r748, 550;
	// begin inline asm
	nanosleep.u32 %r748;
	// end inline asm
	mul.wide.s32 	%rd80, %r980, 8;
	add.s64 	%rd81, %rd1, %rd80;
	add.s64 	%rd79, %rd81, 256;
	// begin inline asm
	ld.relaxed.gpu.v2.u32 {%r981, %r975}, [%rd79];
	// end inline asm
	mov.b32 	%r976, 478;
$L__BB6_12:
	setp.eq.s32 	%p117, %r981, 99;
	mov.b32 	%r753, -1;
	vote.sync.any.pred 	%p118, %p117, %r753;
	not.pred 	%p119, %p118;
	@%p119 bra 	$L__BB6_14;
	// begin inline asm
	nanosleep.u32 %r976;
	// end inline asm
	shr.u32 	%r976, %r976, 1;
	// begin inline asm
	ld.relaxed.gpu.v2.u32 {%r981, %r975}, [%rd79];
	// end inline asm
	bra.uni 	$L__BB6_12;
$L__BB6_14:
	setp.eq.s32 	%p120, %r981, 101;
	mov.b32 	%r780, -1;
	vote.sync.ballot.b32 	%r782, %p120, %r780;
	// begin inline asm
	mov.u32 %r755, %lanemask_ge;
	// end inline asm
	and.b32  	%r783, %r782, %r755;
	or.b32  	%r784, %r783, -2147483648;
	add.s32 	%r785, %r784, -1;
	not.b32 	%r786, %r784;
	and.b32  	%r787, %r786, %r785;
	popc.b32 	%r759, %r787;
	mov.b32 	%r758, 1;
	// begin inline asm
	shfl.sync.down.b32 %r756, %r975, %r758, %r759, %r780;
	// end inline asm
	setp.lt.s32 	%p122, %r651, %r759;
	selp.b32 	%r788, %r756, 0, %p122;
	add.s32 	%r762, %r788, %r975;
	mov.b32 	%r763, 2;
	// begin inline asm
	shfl.sync.down.b32 %r761, %r762, %r763, %r759, %r780;
	// end inline asm
	add.s32 	%r47, %r651, 2;
	setp.gt.s32 	%p123, %r47, %r759;
	selp.b32 	%r789, 0, %r761, %p123;
	add.s32 	%r767, %r762, %r789;
	mov.b32 	%r768, 4;
	// begin inline asm
	shfl.sync.down.b32 %r766, %r767, %r768, %r759, %r780;
	// end inline asm
	add.s32 	%r48, %r651, 4;
	setp.gt.s32 	%p124, %r48, %r759;
	selp.b32 	%r790, 0, %r766, %p124;
	add.s32 	%r772, %r767, %r790;
	mov.b32 	%r773, 8;
	// begin inline asm
	shfl.sync.down.b32 %r771, %r772, %r773, %r759, %r780;
	// end inline asm
	add.s32 	%r49, %r651, 8;
	setp.gt.s32 	%p125, %r49, %r759;
	selp.b32 	%r791, 0, %r771, %p125;
	add.s32 	%r777, %r772, %r791;
	mov.b32 	%r778, 16;
	// begin inline asm
	shfl.sync.down.b32 %r776, %r777, %r778, %r759, %r780;
	// end inline asm
	add.s32 	%r50, %r651, 16;
	setp.gt.s32 	%p126, %r50, %r759;
	selp.b32 	%r792, 0, %r776, %p126;
	add.s32 	%r979, %r777, %r792;
	add.s64 	%rd7, %rd1, 256;
	mov.b32 	%r977, 478;
$L__BB6_15:
	setp.ne.s32 	%p127, %r981, 101;
	mov.b32 	%r793, -1;
	vote.sync.all.pred 	%p128, %p127, %r793;
	not.pred 	%p129, %p128;
	@%p129 bra 	$L__BB6_20;
	shr.u32 	%r977, %r977, 1;
	mul.wide.s32 	%rd84, %r980, 8;
	add.s64 	%rd85, %rd7, %rd84;
	add.s64 	%rd83, %rd85, -256;
	// begin inline asm
	ld.relaxed.gpu.v2.u32 {%r981, %r982}, [%rd83];
	// end inline asm
	mov.u32 	%r983, %r977;
$L__BB6_17:
	setp.eq.s32 	%p133, %r981, 99;
	mov.b32 	%r801, -1;
	vote.sync.any.pred 	%p134, %p133, %r801;
	not.pred 	%p135, %p134;
	@%p135 bra 	$L__BB6_19;
	// begin inline asm
	nanosleep.u32 %r983;
	// end inline asm
	shr.u32 	%r983, %r983, 1;
	// begin inline asm
	ld.relaxed.gpu.v2.u32 {%r981, %r982}, [%rd83];
	// end inline asm
	bra.uni 	$L__BB6_17;
$L__BB6_19:
	setp.eq.s32 	%p136, %r981, 101;
	mov.b32 	%r827, -1;
	vote.sync.ballot.b32 	%r828, %p136, %r827;
	and.b32  	%r829, %r828, %r755;
	or.b32  	%r830, %r829, -2147483648;
	add.s32 	%r831, %r830, -1;
	not.b32 	%r832, %r830;
	and.b32  	%r833, %r832, %r831;
	popc.b32 	%r806, %r833;
	mov.b32 	%r805, 1;
	// begin inline asm
	shfl.sync.down.b32 %r803, %r982, %r805, %r806, %r827;
	// end inline asm
	setp.lt.s32 	%p138, %r651, %r806;
	selp.b32 	%r834, %r803, 0, %p138;
	add.s32 	%r809, %r834, %r982;
	mov.b32 	%r810, 2;
	// begin inline asm
	shfl.sync.down.b32 %r808, %r809, %r810, %r806, %r827;
	// end inline asm
	setp.gt.s32 	%p139, %r47, %r806;
	selp.b32 	%r835, 0, %r808, %p139;
	add.s32 	%r814, %r809, %r835;
	mov.b32 	%r815, 4;
	// begin inline asm
	shfl.sync.down.b32 %r813, %r814, %r815, %r806, %r827;
	// end inline asm
	setp.gt.s32 	%p140, %r48, %r806;
	selp.b32 	%r836, 0, %r813, %p140;
	add.s32 	%r819, %r814, %r836;
	mov.b32 	%r820, 8;
	// begin inline asm
	shfl.sync.down.b32 %r818, %r819, %r820, %r806, %r827;
	// end inline asm
	setp.gt.s32 	%p141, %r49, %r806;
	selp.b32 	%r837, 0, %r818, %p141;
	add.s32 	%r824, %r819, %r837;
	mov.b32 	%r825, 16;
	// begin inline asm
	shfl.sync.down.b32 %r823, %r824, %r825, %r806, %r827;
	// end inline asm
	setp.gt.s32 	%p142, %r50, %r806;
	selp.b32 	%r838, 0, %r823, %p142;
	add.s32 	%r839, %r838, %r979;
	add.s32 	%r979, %r839, %r824;
	add.s32 	%r980, %r980, -32;
	bra.uni 	$L__BB6_15;
$L__BB6_20:
	@%p116 bra 	$L__BB6_22;
	add.s32 	%r796, %r979, %r32;
	add.s64 	%rd82, %rd5, 256;
	mov.b32 	%r795, 101;
	// begin inline asm
	st.relaxed.gpu.v2.u32 [%rd82], {%r795, %r796};
	// end inline asm
	st.shared.u32 	[_ZZN3cub18CUB_300001_SM_10006detail4scan16DeviceScanKernelINS2_10policy_hubIiiimN4cuda3std3__44plusIvEEE10Policy1000EPiSC_NS0_13ScanTileStateIiLb1EEES9_NS0_8NullTypeEmiLb0ESF_EEvT0_T1_T2_iT3_T4_T5_E12temp_storage+4], %r979;
	st.shared.u32 	[_ZZN3cub18CUB_300001_SM_10006detail4scan16DeviceScanKernelINS2_10policy_hubIiiimN4cuda3std3__44plusIvEEE10Policy1000EPiSC_NS0_13ScanTileStateIiLb1EEES9_NS0_8NullTypeEmiLb0ESF_EEvT0_T1_T2_iT3_T4_T5_E12temp_storage+8], %r796;
$L__BB6_22:
	setp.ne.s32 	%p131, %r651, 0;
	mov.u32 	%r984, %r34;
	@%p131 bra 	$L__BB6_24;
	st.shared.u32 	[_ZZN3cub18CUB_300001_SM_10006detail4scan16DeviceScanKernelINS2_10policy_hubIiiimN4cuda3std3__44plusIvEEE10Policy1000EPiSC_NS0_13ScanTileStateIiLb1EEES9_NS0_8NullTypeEmiLb0ESF_EEvT0_T1_T2_iT3_T4_T5_E12temp_storage+84], %r979;
	mov.u32 	%r984, %r979;
$L__BB6_24:
	bar.sync 	0;
	setp.eq.s32 	%p132, %r2, 0;
	ld.shared.u32 	%r797, [_ZZN3cub18CUB_300001_SM_10006detail4scan16DeviceScanKernelINS2_10policy_hubIiiimN4cuda3std3__44plusIvEEE10Policy1000EPiSC_NS0_13ScanTileStateIiLb1EEES9_NS0_8NullTypeEmiLb0ESF_EEvT0_T1_T2_iT3_T4_T5_E12temp_storage+84];
	selp.b32 	%r798, 0, %r797, %p132;
	add.s32 	%r985, %r798, %r984;
$L__BB6_25:
	ld.param.u64 	%rd93, [_ZN3cub18CUB_300001_SM_10006detail4scan16DeviceScanKernelINS2_10policy_hubIiiimN4cuda3std3__44plusIvEEE10Policy1000EPiSC_NS0_13ScanTileStateIiLb1EEES9_NS0_8NullTypeEmiLb0ESF_EEvT0_T1_T2_iT3_T4_T5__param_1];
	add.s32 	%r936, %r985, %r7;
	add.s32 	%r937, %r8, %r936;
	add.s32 	%r938, %r9, %r937;
	add.s32 	%r939, %r10, %r938;
	add.s32 	%r940, %r11, %r939;
	add.s32 	%r941, %r12, %r940;
	add.s32 	%r942, %r13, %r941;
	add.s32 	%r943, %r14, %r942;
	add.s32 	%r944, %r15, %r943;
	add.s32 	%r945, %r16, %r944;
	add.s32 	%r946, %r17, %r945;
	add.s32 	%r947, %r18, %r946;
	add.s32 	%r948, %r19, %r947;
	add.s32 	%r949, %r20, %r948;
	add.s32 	%r950, %r21, %r949;
	add.s32 	%r951, %r22, %r950;
	add.s32 	%r952, %r23, %r951;
	add.s32 	%r953, %r24, %r952;
	add.s32 	%r954, %r25, %r953;
	bar.sync 	0;
	st.shared.u32 	[%r6], %r936;
	st.shared.u32 	[%r6+4], %r937;
	st.shared.u32 	[%r6+8], %r938;
	st.shared.u32 	[%r6+12], %r939;
	st.shared.u32 	[%r6+16], %r940;
	st.shared.u32 	[%r6+20], %r941;
	st.shared.u32 	[%r6+24], %r942;
	st.shared.u32 	[%r6+28], %r943;
	st.shared.u32 	[%r6+32], %r944;
	st.shared.u32 	[%r6+36], %r945;
	st.shared.u32 	[%r6+40], %r946;
	st.shared.u32 	[%r6+44], %r947;
	st.shared.u32 	[%r6+48], %r948;
	st.shared.u32 	[%r6+52], %r949;
	st.shared.u32 	[%r6+56], %r950;
	st.shared.u32 	[%r6+60], %r951;
	st.shared.u32 	[%r6+64], %r952;
	st.shared.u32 	[%r6+68], %r953;
	st.shared.u32 	[%r6+72], %r954;
	bar.warp.sync 	-1;
	ld.shared.u32 	%r955, [%r5];
	ld.shared.u32 	%r956, [%r5+128];
	ld.shared.u32 	%r957, [%r5+256];
	ld.shared.u32 	%r958, [%r5+384];
	ld.shared.u32 	%r959, [%r5+512];
	ld.shared.u32 	%r960, [%r5+640];
	ld.shared.u32 	%r961, [%r5+768];
	ld.shared.u32 	%r962, [%r5+896];
	ld.shared.u32 	%r963, [%r5+1024];
	ld.shared.u32 	%r964, [%r5+1152];
	ld.shared.u32 	%r965, [%r5+1280];
	ld.shared.u32 	%r966, [%r5+1408];
	ld.shared.u32 	%r967, [%r5+1536];
	ld.shared.u32 	%r968, [%r5+1664];
	ld.shared.u32 	%r969, [%r5+1792];
	ld.shared.u32 	%r970, [%r5+1920];
	ld.shared.u32 	%r971, [%r5+2048];
	ld.shared.u32 	%r972, [%r5+2176];
	ld.shared.u32 	%r973, [%r5+2304];
	cvta.to.global.u64 	%rd89, %rd93;
	add.s64 	%rd91, %rd89, %rd76;
	st.global.u32 	[%rd91], %r955;
	st.global.u32 	[%rd91+128], %r956;
	st.global.u32 	[%rd91+256], %r957;
	st.global.u32 	[%rd91+384], %r958;
	st.global.u32 	[%rd91+512], %r959;
	st.global.u32 	[%rd91+640], %r960;
	st.global.u32 	[%rd91+768], %r961;
	st.global.u32 	[%rd91+896], %r962;
	st.global.u32 	[%rd91+1024], %r963;
	st.global.u32 	[%rd91+1152], %r964;
	st.global.u32 	[%rd91+1280], %r965;
	st.global.u32 	[%rd91+1408], %r966;
	st.global.u32 	[%rd91+1536], %r967;
	st.global.u32 	[%rd91+1664], %r968;
	st.global.u32 	[%rd91+1792], %r969;
	st.global.u32 	[%rd91+1920], %r970;
	st.global.u32 	[%rd91+2048], %r971;
	st.global.u32 	[%rd91+2176], %r972;
	st.global.u32 	[%rd91+2304], %r973;
	bra.uni 	$L__BB6_128;
$L__BB6_26:
	setp.eq.s64 	%p2, %rd3, 0;
	@%p2 bra 	$L__BB6_128;
	cvt.u32.u64 	%r72, %rd3;
	shl.b64 	%rd18, %rd2, 2;
	add.s64 	%rd17, %rd14, %rd18;
	// begin inline asm
	ld.ca.u32 %r1004, [%rd17];
	// end inline asm
	mov.u32 	%r74, %tid.x;
	and.b32  	%r205, %r74, 31;
	and.b32  	%r206, %r74, 992;
	mul.lo.s32 	%r207, %r206, 19;
	or.b32  	%r75, %r207, %r205;
	setp.ge.u32 	%p3, %r75, %r72;
	shl.b32 	%r208, %r75, 2;
	cvt.u64.u32 	%rd19, %r208;
	add.s64 	%rd9, %rd17, %rd19;
	mov.u32 	%r986, %r1004;
	@%p3 bra 	$L__BB6_29;
	// begin inline asm
	ld.ca.u32 %r986, [%rd9];
	// end inline asm
$L__BB6_29:
	add.s32 	%r78, %r75, 32;
	setp.ge.u32 	%p4, %r78, %r72;
	mov.u32 	%r987, %r1004;
	@%p4 bra 	$L__BB6_31;
	add.s64 	%rd21, %rd9, 128;
	// begin inline asm
	ld.ca.u32 %r987, [%rd21];
	// end inline asm
$L__BB6_31:
	add.s32 	%r211, %r75, 64;
	setp.ge.u32 	%p5, %r211, %r72;
	mov.u32 	%r988, %r1004;
	@%p5 bra 	$L__BB6_33;
	add.s64 	%rd22, %rd9, 256;
	// begin inline asm
	ld.ca.u32 %r988, [%rd22];
	// end inline asm
$L__BB6_33:
	add.s32 	%r213, %r75, 96;
	setp.ge.u32 	%p6, %r213, %r72;
	mov.u32 	%r989, %r1004;
	@%p6 bra 	$L__BB6_35;
	add.s64 	%rd23, %rd9, 384;
	// begin inline asm
	ld.ca.u32 %r989, [%rd23];
	// end inline asm
$L__BB6_35:
	add.s32 	%r215, %r75, 128;
	setp.ge.u32 	%p7, %r215, %r72;
	mov.u32 	%r990, %r1004;
	@%p7 bra 	$L__BB6_37;
	add.s64 	%rd24, %rd9, 512;
	// begin inline asm
	ld.ca.u32 %r990, [%rd24];
	// end inline asm
$L__BB6_37:
	add.s32 	%r217, %r75, 160;
	setp.ge.u32 	%p8, %r217, %r72;
	mov.u32 	%r991, %r1004;
	@%p8 bra 	$L__BB6_39;
	add.s64 	%rd25, %rd9, 640;
	// begin inline asm
	ld.ca.u32 %r991, [%rd25];
	// end inline asm
$L__BB6_39:
	add.s32 	%r219, %r75, 192;
	setp.ge.u32 	%p9, %r219, %r72;
	mov.u32 	%r992, %r1004;
	@%p9 bra 	$L__BB6_41;
	add.s64 	%rd26, %rd9, 768;
	// begin inline asm
	ld.ca.u32 %r992, [%rd26];
	// end inline asm
$L__BB6_41:
	add.s32 	%r221, %r75, 224;
	setp.ge.u32 	%p10, %r221, %r72;
	mov.u32 	%r993, %r1004;
	@%p10 bra 	$L__BB6_43;
	add.s64 	%rd27, %rd9, 896;
	// begin inline asm
	ld.ca.u32 %r993, [%rd27];
	// end inline asm
$L__BB6_43:
	add.s32 	%r93, %r75, 256;
	setp.ge.u32 	%p11, %r93, %r72;
	mov.u32 	%r994, %r1004;
	@%p11 bra 	$L__BB6_45;
	add.s64 	%rd28, %rd9, 1024;
	// begin inline asm
	ld.ca.u32 %r994, [%rd28];
	// end inline asm
$L__BB6_45:
	add.s32 	%r96, %r75, 288;
	setp.ge.u32 	%p12, %r96, %r72;
	mov.u32 	%r995, %r1004;
	@%p12 bra 	$L__BB6_47;
	add.s64 	%rd29, %rd9, 1152;
	// begin inline asm
	ld.ca.u32 %r995, [%rd29];
	// end inline asm
$L__BB6_47:
	add.s32 	%r225, %r75, 320;
	setp.ge.u32 	%p13, %r225, %r72;
	mov.u32 	%r996, %r1004;
	@%p13 bra 	$L__BB6_49;
	add.s64 	%rd30, %rd9, 1280;
	// begin inline asm
	ld.ca.u32 %r996, [%rd30];
	// end inline asm
$L__BB6_49:
	add.s32 	%r227, %r75, 352;
	setp.ge.u32 	%p14, %r227, %r72;
	mov.u32 	%r997, %r1004;
	@%p14 bra 	$L__BB6_51;
	add.s64 	%rd31, %rd9, 1408;
	// begin inline asm
	ld.ca.u32 %r997, [%rd31];
	// end inline asm
$L__BB6_51:
	add.s32 	%r229, %r75, 384;
	setp.ge.u32 	%p15, %r229, %r72;
	mov.u32 	%r998, %r1004;
	@%p15 bra 	$L__BB6_53;
	add.s64 	%rd32, %rd9, 1536;
	// begin inline asm
	ld.ca.u32 %r998, [%rd32];
	// end inline asm
$L__BB6_53:
	add.s32 	%r231, %r75, 416;
	setp.ge.u32 	%p16, %r231, %r72;
	mov.u32 	%r999, %r1004;
	@%p16 bra 	$L__BB6_55;
	add.s64 	%rd33, %rd9, 1664;
	// begin inline asm
	ld.ca.u32 %r999, [%rd33];
	// end inline asm
$L__BB6_55:
	add.s32 	%r233, %r75, 448;
	setp.ge.u32 	%p17, %r233, %r72;
	mov.u32 	%r1000, %r1004;
	@%p17 bra 	$L__BB6_57;
	add.s64 	%rd34, %rd9, 1792;
	// begin inline asm
	ld.ca.u32 %r1000, [%rd34];
	// end inline asm
$L__BB6_57:
	add.s32 	%r235, %r75, 480;
	setp.ge.u32 	%p18, %r235, %r72;
	mov.u32 	%r1001, %r1004;
	@%p18 bra 	$L__BB6_59;
	add.s64 	%rd35, %rd9, 1920;
	// begin inline asm
	ld.ca.u32 %r1001, [%rd35];
	// end inline asm
$L__BB6_59:
	add.s32 	%r237, %r75, 512;
	setp.ge.u32 	%p19, %r237, %r72;
	mov.u32 	%r1002, %r1004;
	@%p19 bra 	$L__BB6_61;
	add.s64 	%rd36, %rd9, 2048;
	// begin inline asm
	ld.ca.u32 %r1002, [%rd36];
	// end inline asm
$L__BB6_61:
	add.s32 	%r239, %r75, 544;
	setp.ge.u32 	%p20, %r239, %r72;
	mov.u32 	%r1003, %r1004;
	@%p20 bra 	$L__BB6_63;
	add.s64 	%rd37, %rd9, 2176;
	// begin inline asm
	ld.ca.u32 %r1003, [%rd37];
	// end inline asm
$L__BB6_63:
	add.s32 	%r115, %r75, 576;
	setp.ge.u32 	%p21, %r115, %r72;
	@%p21 bra 	$L__BB6_65;
	add.s64 	%rd38, %rd9, 2304;
	// begin inline asm
	ld.ca.u32 %r1004, [%rd38];
	// end inline asm
$L__BB6_65:
	// begin inline asm
	mov.u32 %r242, %laneid;
	// end inline asm
	shr.u32 	%r119, %r74, 5;
	mad.lo.s32 	%r243, %r119, 608, %r242;
	shl.b32 	%r244, %r243, 2;
	mov.u32 	%r245, _ZZN3cub18CUB_300001_SM_10006detail4scan16DeviceScanKernelINS2_10policy_hubIiiimN4cuda3std3__44plusIvEEE10Policy1000EPiSC_NS0_13ScanTileStateIiLb1EEES9_NS0_8NullTypeEmiLb0ESF_EEvT0_T1_T2_iT3_T4_T5_E12temp_storage;
	add.s32 	%r120, %r245, %r244;
	st.shared.u32 	[%r120], %r986;
	st.shared.u32 	[%r120+128], %r987;
	st.shared.u32 	[%r120+256], %r988;
	st.shared.u32 	[%r120+384], %r989;
	st.shared.u32 	[%r120+512], %r990;
	st.shared.u32 	[%r120+640], %r991;
	st.shared.u32 	[%r120+768], %r992;
	st.shared.u32 	[%r120+896], %r993;
	st.shared.u32 	[%r120+1024], %r994;
	st.shared.u32 	[%r120+1152], %r995;
	st.shared.u32 	[%r120+1280], %r996;
	st.shared.u32 	[%r120+1408], %r997;
	st.shared.u32 	[%r120+1536], %r998;
	st.shared.u32 	[%r120+1664], %r999;
	st.shared.u32 	[%r120+1792], %r1000;
	st.shared.u32 	[%r120+1920], %r1001;
	st.shared.u32 	[%r120+2048], %r1002;
	st.shared.u32 	[%r120+2176], %r1003;
	st.shared.u32 	[%r120+2304], %r1004;
	bar.warp.sync 	-1;
	mad.lo.s32 	%r121, %r242, 72, %r120;
	ld.shared.u32 	%r122, [%r121];
	ld.shared.u32 	%r123, [%r121+4];
	ld.shared.u32 	%r124, [%r121+8];
	ld.shared.u32 	%r125, [%r121+12];
	ld.shared.u32 	%r126, [%r121+16];
	ld.shared.u32 	%r127, [%r121+20];
	ld.shared.u32 	%r128, [%r121+24];
	ld.shared.u32 	%r129, [%r121+28];
	ld.shared.u32 	%r130, [%r121+32];
	ld.shared.u32 	%r131, [%r121+36];
	ld.shared.u32 	%r132, [%r121+40];
	ld.shared.u32 	%r133, [%r121+44];
	ld.shared.u32 	%r134, [%r121+48];
	ld.shared.u32 	%r135, [%r121+52];
	ld.shared.u32 	%r136, [%r121+56];
	ld.shared.u32 	%r137, [%r121+60];
	ld.shared.u32 	%r138, [%r121+64];
	ld.shared.u32 	%r139, [%r121+68];
	ld.shared.u32 	%r140, [%r121+72];
	bar.sync 	0;
	setp.ne.s32 	%p22, %r1, 0;
	@%p22 bra 	$L__BB6_69;
	add.s32 	%r471, %r123, %r122;
	add.s32 	%r472, %r124, %r471;
	add.s32 	%r473, %r125, %r472;
	add.s32 	%r474, %r126, %r473;
	add.s32 	%r475, %r127, %r474;
	add.s32 	%r476, %r128, %r475;
	add.s32 	%r477, %r129, %r476;
	add.s32 	%r478, %r130, %r477;
	add.s32 	%r479, %r131, %r478;
	add.s32 	%r480, %r132, %r479;
	add.s32 	%r481, %r133, %r480;
	add.s32 	%r482, %r134, %r481;
	add.s32 	%r483, %r135, %r482;
	add.s32 	%r484, %r136, %r483;
	add.s32 	%r485, %r137, %r484;
	add.s32 	%r486, %r138, %r485;
	add.s32 	%r487, %r139, %r486;
	add.s32 	%r445, %r140, %r487;
	mov.b32 	%r443, 1;
	mov.b32 	%r468, 0;
	mov.b32 	%r470, -1;
	// begin inline asm
	{  .reg .s32 r0;  .reg .pred p;  shfl.sync.up.b32 r0|p, %r445, %r443, %r468, %r470;  @p add.s32 r0, r0, %r445;  mov.s32 %r441, r0;}
	// end inline asm
	mov.b32 	%r449, 2;
	// begin inline asm
	{  .reg .s32 r0;  .reg .pred p;  shfl.sync.up.b32 r0|p, %r441, %r449, %r468, %r470;  @p add.s32 r0, r0, %r441;  mov.s32 %r447, r0;}
	// end inline asm
	mov.b32 	%r455, 4;
	// begin inline asm
	{  .reg .s32 r0;  .reg .pred p;  shfl.sync.up.b32 r0|p, %r447, %r455, %r468, %r470;  @p add.s32 r0, r0, %r447;  mov.s32 %r453, r0;}
	// end inline asm
	mov.b32 	%r461, 8;
	// begin inline asm
	{  .reg .s32 r0;  .reg .pred p;  shfl.sync.up.b32 r0|p, %r453, %r461, %r468, %r470;  @p add.s32 r0, r0, %r453;  mov.s32 %r459, r0;}
	// end inline asm
	mov.b32 	%r467, 16;
	// begin inline asm
	{  .reg .s32 r0;  .reg .pred p;  shfl.sync.up.b32 r0|p, %r459, %r467, %r468, %r470;  @p add.s32 r0, r0, %r459;  mov.s32 %r465, r0;}
	// end inline asm
	setp.ne.s32 	%p65, %r242, 31;
	@%p65 bra 	$L__BB6_68;
	shl.b32 	%r488, %r119, 2;
	mov.u32 	%r489, _ZZN3cub18CUB_300001_SM_10006detail4scan16DeviceScanKernelINS2_10policy_hubIiiimN4cuda3std3__44plusIvEEE10Policy1000EPiSC_NS0_13ScanTileStateIiLb1EEES9_NS0_8NullTypeEmiLb0ESF_EEvT0_T1_T2_iT3_T4_T5_E12temp_storage;
	add.s32 	%r490, %r489, %r488;
	st.shared.u32 	[%r490+16], %r465;
$L__BB6_68:
	sub.s32 	%r491, %r465, %r445;
	bar.sync 	0;
	ld.shared.v4.u32 	{%r492, %r493, %r494, %r495}, [_ZZN3cub18CUB_300001_SM_10006detail4scan16DeviceScanKernelINS2_10policy_hubIiiimN4cuda3std3__44plusIvEEE10Policy1000EPiSC_NS0_13ScanTileStateIiLb1EEES9_NS0_8NullTypeEmiLb0ESF_EEvT0_T1_T2_iT3_T4_T5_E12temp_storage+16];
	add.s32 	%r496, %r493, %r492;
	setp.eq.s32 	%p66, %r119, 2;
	selp.b32 	%r497, %r496, %r492, %p66;
	add.s32 	%r498, %r496, %r494;
	setp.eq.s32 	%p67, %r119, 3;
	selp.b32 	%r499, %r498, %r497, %p67;
	add.s32 	%r500, %r498, %r495;
	setp.eq.s32 	%p68, %r119, 4;
	selp.b32 	%r501, %r500, %r499, %p68;
	ld.shared.v4.u32 	{%r502, %r503, %r504, %r505}, [_ZZN3cub18CUB_300001_SM_10006detail4scan16DeviceScanKernelINS2_10policy_hubIiiimN4cuda3std3__44plusIvEEE10Policy1000EPiSC_NS0_13ScanTileStateIiLb1EEES9_NS0_8NullTypeEmiLb0ESF_EEvT0_T1_T2_iT3_T4_T5_E12temp_storage+32];
	add.s32 	%r506, %r500, %r502;
	setp.eq.s32 	%p69, %r119, 5;
	selp.b32 	%r507, %r506, %r501, %p69;
	add.s32 	%r508, %r506, %r503;
	setp.eq.s32 	%p70, %r119, 6;
	selp.b32 	%r509, %r508, %r507, %p70;
	add.s32 	%r510, %r508, %r504;
	setp.eq.s32 	%p71, %r119, 7;
	selp.b32 	%r511, %r510, %r509, %p71;
	add.s32 	%r512, %r510, %r505;
	setp.eq.s32 	%p72, %r119, 8;
	selp.b32 	%r513, %r512, %r511, %p72;
	ld.shared.v4.u32 	{%r514, %r515, %r516, %r517}, [_ZZN3cub18CUB_300001_SM_10006detail4scan16DeviceScanKernelINS2_10policy_hubIiiimN4cuda3std3__44plusIvEEE10Policy1000EPiSC_NS0_13ScanTileStateIiLb1EEES9_NS0_8NullTypeEmiLb0ESF_EEvT0_T1_T2_iT3_T4_T5_E12temp_storage+48];
	add.s32 	%r518, %r512, %r514;
	setp.eq.s32 	%p73, %r119, 9;
	selp.b32 	%r519, %r518, %r513, %p73;
	add.s32 	%r520, %r518, %r515;
	setp.eq.s32 	%p74, %r119, 10;
	selp.b32 	%r521, %r520, %r519, %p74;
	add.s32 	%r522, %r520, %r516;
	setp.eq.s32 	%p75, %r119, 11;
	selp.b32 	%r523, %r522, %r521, %p75;
	add.s32 	%r524, %r522, %r517;
	setp.eq.s32 	%p76, %r119, 12;
	selp.b32 	%r525, %r524, %r523, %p76;
	setp.lt.u32 	%p77, %r74, 32;
	setp.eq.s32 	%p78, %r242, 0;
	selp.b32 	%r526, 0, %r491, %p78;
	add.s32 	%r527, %r525, %r526;
	selp.b32 	%r528, %r491, %r527, %p77;
	setp.eq.s32 	%p79, %r74, 0;
	selp.b32 	%r1016, 0, %r528, %p79;
	bra.uni 	$L__BB6_88;
$L__BB6_69:
	add.s32 	%r276, %r123, %r122;
	add.s32 	%r277, %r124, %r276;
	add.s32 	%r278, %r125, %r277;
	add.s32 	%r279, %r126, %r278;
	add.s32 	%r280, %r127, %r279;
	add.s32 	%r281, %r128, %r280;
	add.s32 	%r282, %r129, %r281;
	add.s32 	%r283, %r130, %r282;
	add.s32 	%r284, %r131, %r283;
	add.s32 	%r285, %r132, %r284;
	add.s32 	%r286, %r133, %r285;
	add.s32 	%r287, %r134, %r286;
	add.s32 	%r288, %r135, %r287;
	add.s32 	%r289, %r136, %r288;
	add.s32 	%r290, %r137, %r289;
	add.s32 	%r291, %r138, %r290;
	add.s32 	%r292, %r139, %r291;
	add.s32 	%r250, %r140, %r292;
	mov.b32 	%r248, 1;
	mov.b32 	%r273, 0;
	mov.b32 	%r275, -1;
	// begin inline asm
	{  .reg .s32 r0;  .reg .pred p;  shfl.sync.up.b32 r0|p, %r250, %r248, %r273, %r275;  @p add.s32 r0, r0, %r250;  mov.s32 %r246, r0;}
	// end inline asm
	mov.b32 	%r254, 2;
	// begin inline asm
	{  .reg .s32 r0;  .reg .pred p;  shfl.sync.up.b32 r0|p, %r246, %r254, %r273, %r275;  @p add.s32 r0, r0, %r246;  mov.s32 %r252, r0;}
	// end inline asm
	mov.b32 	%r260, 4;
	// begin inline asm
	{  .reg .s32 r0;  .reg .pred p;  shfl.sync.up.b32 r0|p, %r252, %r260, %r273, %r275;  @p add.s32 r0, r0, %r252;  mov.s32 %r258, r0;}
	// end inline asm
	mov.b32 	%r266, 8;
	// begin inline asm
	{  .reg .s32 r0;  .reg .pred p;  shfl.sync.up.b32 r0|p, %r258, %r266, %r273, %r275;  @p add.s32 r0, r0, %r258;  mov.s32 %r264, r0;}
	// end inline asm
	mov.b32 	%r272, 16;
	// begin inline asm
	{  .reg .s32 r0;  .reg .pred p;  shfl.sync.up.b32 r0|p, %r264, %r272, %r273, %r275;  @p add.s32 r0, r0, %r264;  mov.s32 %r270, r0;}
	// end inline asm
	setp.ne.s32 	%p23, %r242, 31;
	@%p23 bra 	$L__BB6_71;
	shl.b32 	%r293, %r119, 2;
	mov.u32 	%r294, _ZZN3cub18CUB_300001_SM_10006detail4scan16DeviceScanKernelINS2_10policy_hubIiiimN4cuda3std3__44plusIvEEE10Policy1000EPiSC_NS0_13ScanTileStateIiLb1EEES9_NS0_8NullTypeEmiLb0ESF_EEvT0_T1_T2_iT3_T4_T5_E12temp_storage;
	add.s32 	%r295, %r294, %r293;
	st.shared.u32 	[%r295+16], %r270;
$L__BB6_71:
	sub.s32 	%r296, %r270, %r250;
	bar.sync 	0;
	ld.shared.v4.u32 	{%r297, %r298, %r299, %r300}, [_ZZN3cub18CUB_300001_SM_10006detail4scan16DeviceScanKernelINS2_10policy_hubIiiimN4cuda3std3__44plusIvEEE10Policy1000EPiSC_NS0_13ScanTileStateIiLb1EEES9_NS0_8NullTypeEmiLb0ESF_EEvT0_T1_T2_iT3_T4_T5_E12temp_storage+16];
	add.s32 	%r301, %r298, %r297;
	setp.eq.s32 	%p24, %r119, 2;
	selp.b32 	%r302, %r301, %r297, %p24;
	add.s32 	%r303, %r301, %r299;
	setp.eq.s32 	%p25, %r119, 3;
	selp.b32 	%r304, %r303, %r302, %p25;
	add.s32 	%r305, %r303, %r300;
	setp.eq.s32 	%p26, %r119, 4;
	selp.b32 	%r306, %r305, %r304, %p26;
	ld.shared.v4.u32 	{%r307, %r308, %r309, %r310}, [_ZZN3cub18CUB_300001_SM_10006detail4scan16DeviceScanKernelINS2_10policy_hubIiiimN4cuda3std3__44plusIvEEE10Policy1000EPiSC_NS0_13ScanTileStateIiLb1EEES9_NS0_8NullTypeEmiLb0ESF_EEvT0_T1_T2_iT3_T4_T5_E12temp_storage+32];
	add.s32 	%r311, %r305, %r307;
	setp.eq.s32 	%p27, %r119, 5;
	selp.b32 	%r312, %r311, %r306, %p27;
	add.s32 	%r313, %r311, %r308;
	setp.eq.s32 	%p28, %r119, 6;
	selp.b32 	%r314, %r313, %r312, %p28;
	add.s32 	%r315, %r313, %r309;
	setp.eq.s32 	%p29, %r119, 7;
	selp.b32 	%r316, %r315, %r314, %p29;
	add.s32 	%r317, %r315, %r310;
	setp.eq.s32 	%p30, %r119, 8;
	selp.b32 	%r318, %r317, %r316, %p30;
	ld.shared.v4.u32 	{%r319, %r320, %r321, %r322}, [_ZZN3cub18CUB_300001_SM_10006detail4scan16DeviceScanKernelINS2_10policy_hubIiiimN4cuda3std3__44plusIvEEE10Policy1000EPiSC_NS0_13ScanTileStateIiLb1EEES9_NS0_8NullTypeEmiLb0ESF_EEvT0_T1_T2_iT3_T4_T5_E12temp_storage+48];
	add.s32 	%r323, %r317, %r319;
	setp.eq.s32 	%p31, %r119, 9;
	selp.b32 	%r324, %r323, %r318, %p31;
	add.s32 	%r325, %r323, %r320;
	setp.eq.s32 	%p32, %r119, 10;
	selp.b32 	%r326, %r325, %r324, %p32;
	add.s32 	%r327, %r325, %r321;
	setp.eq.s32 	%p33, %r119, 11;
	selp.b32 	%r328, %r327, %r326, %p33;
	add.s32 	%r329, %r327, %r322;
	setp.eq.s32 	%p34, %r119, 12;
	selp.b32 	%r330, %r329, %r328, %p34;
	ld.shared.u32 	%r331, [_ZZN3cub18CUB_300001_SM_10006detail4scan16DeviceScanKernelINS2_10policy_hubIiiimN4cuda3std3__44plusIvEEE10Policy1000EPiSC_NS0_13ScanTileStateIiLb1EEES9_NS0_8NullTypeEmiLb0ESF_EEvT0_T1_T2_iT3_T4_T5_E12temp_storage+64];
	add.s32 	%r146, %r329, %r331;
	setp.gt.u32 	%p35, %r74, 31;
	setp.lt.u32 	%p36, %r74, 32;
	setp.eq.s32 	%p37, %r242, 0;
	selp.b32 	%r332, 0, %r296, %p37;
	add.s32 	%r1015, %r330, %r332;
	selp.b32 	%r148, %r296, %r1015, %p36;
	@%p35 bra 	$L__BB6_87;
	setp.ne.s32 	%p38, %r74, 0;
	mul.wide.s32 	%rd39, %r1, 8;
	add.s64 	%rd10, %rd1, %rd39;
	@%p38 bra 	$L__BB6_74;
	st.shared.u32 	[_ZZN3cub18CUB_300001_SM_10006detail4scan16DeviceScanKernelINS2_10policy_hubIiiimN4cuda3std3__44plusIvEEE10Policy1000EPiSC_NS0_13ScanTileStateIiLb1EEES9_NS0_8NullTypeEmiLb0ESF_EEvT0_T1_T2_iT3_T4_T5_E12temp_storage+12], %r146;
	add.s64 	%rd40, %rd10, 256;
	mov.b32 	%r333, 100;
	// begin inline asm
	st.relaxed.gpu.v2.u32 [%rd40], {%r333, %r146};
	// end inline asm
$L__BB6_74:
	not.b32 	%r339, %r74;
	add.s32 	%r1011, %r1, %r339;
	mov.b32 	%r335, 550;
	// begin inline asm
	nanosleep.u32 %r335;
	// end inline asm
	mul.wide.s32 	%rd42, %r1011, 8;
	add.s64 	%rd43, %rd1, %rd42;
	add.s64 	%rd41, %rd43, 256;
	// begin inline asm
	ld.relaxed.gpu.v2.u32 {%r1012, %r1006}, [%rd41];
	// end inline asm
	mov.b32 	%r1007, 478;
$L__BB6_75:
	setp.eq.s32 	%p39, %r1012, 99;
	mov.b32 	%r340, -1;
	vote.sync.any.pred 	%p40, %p39, %r340;
	not.pred 	%p41, %p40;
	@%p41 bra 	$L__BB6_77;
	// begin inline asm
	nanosleep.u32 %r1007;
	// end inline asm
	shr.u32 	%r1007, %r1007, 1;
	// begin inline asm
	ld.relaxed.gpu.v2.u32 {%r1012, %r1006}, [%rd41];
	// end inline asm
	bra.uni 	$L__BB6_75;
$L__BB6_77:
	setp.eq.s32 	%p42, %r1012, 101;
	mov.b32 	%r367, -1;
	vote.sync.ballot.b32 	%r369, %p42, %r367;
	// begin inline asm
	mov.u32 %r342, %lanemask_ge;
	// end inline asm
	and.b32  	%r370, %r369, %r342;
	or.b32  	%r371, %r370, -2147483648;
	add.s32 	%r372, %r371, -1;
	not.b32 	%r373, %r371;
	and.b32  	%r374, %r373, %r372;
	popc.b32 	%r346, %r374;
	mov.b32 	%r345, 1;
	// begin inline asm
	shfl.sync.down.b32 %r343, %r1006, %r345, %r346, %r367;
	// end inline asm
	setp.lt.s32 	%p44, %r242, %r346;
	selp.b32 	%r375, %r343, 0, %p44;
	add.s32 	%r349, %r375, %r1006;
	mov.b32 	%r350, 2;
	// begin inline asm
	shfl.sync.down.b32 %r348, %r349, %r350, %r346, %r367;
	// end inline asm
	add.s32 	%r376, %r242, 2;
	setp.gt.s32 	%p45, %r376, %r346;
	selp.b32 	%r377, 0, %r348, %p45;
	add.s32 	%r354, %r349, %r377;
	mov.b32 	%r355, 4;
	// begin inline asm
	shfl.sync.down.b32 %r353, %r354, %r355, %r346, %r367;
	// end inline asm
	add.s32 	%r378, %r242, 4;
	setp.gt.s32 	%p46, %r378, %r346;
	selp.b32 	%r379, 0, %r353, %p46;
	add.s32 	%r359, %r354, %r379;
	mov.b32 	%r360, 8;
	// begin inline asm
	shfl.sync.down.b32 %r358, %r359, %r360, %r346, %r367;
	// end inline asm
	add.s32 	%r380, %r242, 8;
	setp.gt.s32 	%p47, %r380, %r346;
	selp.b32 	%r381, 0, %r358, %p47;
	add.s32 	%r364, %r359, %r381;
	mov.b32 	%r365, 16;
	// begin inline asm
	shfl.sync.down.b32 %r363, %r364, %r365, %r346, %r367;
	// end inline asm
	add.s32 	%r382, %r242, 16;
	setp.gt.s32 	%p48, %r382, %r346;
	selp.b32 	%r383, 0, %r363, %p48;
	add.s32 	%r1008, %r364, %r383;
	add.s64 	%rd11, %rd1, 256;
	mov.b32 	%r1009, 478;
$L__BB6_78:
	setp.ne.s32 	%p49, %r1012, 101;
	mov.b32 	%r384, -1;
	vote.sync.all.pred 	%p50, %p49, %r384;
	not.pred 	%p51, %p50;
	@%p51 bra 	$L__BB6_83;
	shr.u32 	%r1009, %r1009, 1;
	mul.wide.s32 	%rd46, %r1011, 8;
	add.s64 	%rd47, %rd11, %rd46;
	add.s64 	%rd45, %rd47, -256;
	// begin inline asm
	ld.relaxed.gpu.v2.u32 {%r1012, %r1013}, [%rd45];
	// end inline asm
	mov.u32 	%r1014, %r1009;
$L__BB6_80:
	setp.eq.s32 	%p55, %r1012, 99;
	mov.b32 	%r392, -1;
	vote.sync.any.pred 	%p56, %p55, %r392;
	not.pred 	%p57, %p56;
	@%p57 bra 	$L__BB6_82;
	// begin inline asm
	nanosleep.u32 %r1014;
	// end inline asm
	shr.u32 	%r1014, %r1014, 1;
	// begin inline asm
	ld.relaxed.gpu.v2.u32 {%r1012, %r1013}, [%rd45];
	// end inline asm
	bra.uni 	$L__BB6_80;
$L__BB6_82:
	setp.eq.s32 	%p58, %r1012, 101;
	mov.b32 	%r418, -1;
	vote.sync.ballot.b32 	%r419, %p58, %r418;
	and.b32  	%r420, %r419, %r342;
	or.b32  	%r421, %r420, -2147483648;
	add.s32 	%r422, %r421, -1;
	not.b32 	%r423, %r421;
	and.b32  	%r424, %r423, %r422;
	popc.b32 	%r397, %r424;
	mov.b32 	%r396, 1;
	// begin inline asm
	shfl.sync.down.b32 %r394, %r1013, %r396, %r397, %r418;
	// end inline asm
	setp.lt.s32 	%p60, %r242, %r397;
	selp.b32 	%r425, %r394, 0, %p60;
	add.s32 	%r400, %r425, %r1013;
	mov.b32 	%r401, 2;
	// begin inline asm
	shfl.sync.down.b32 %r399, %r400, %r401, %r397, %r418;
	// end inline asm
	add.s32 	%r426, %r242, 2;
	setp.gt.s32 	%p61, %r426, %r397;
	selp.b32 	%r427, 0, %r399, %p61;
	add.s32 	%r405, %r400, %r427;
	mov.b32 	%r406, 4;
	// begin inline asm
	shfl.sync.down.b32 %r404, %r405, %r406, %r397, %r418;
	// end inline asm
	add.s32 	%r428, %r242, 4;
	setp.gt.s32 	%p62, %r428, %r397;
	selp.b32 	%r429, 0, %r404, %p62;
	add.s32 	%r410, %r405, %r429;
	mov.b32 	%r411, 8;
	// begin inline asm
	shfl.sync.down.b32 %r409, %r410, %r411, %r397, %r418;
	// end inline asm
	add.s32 	%r430, %r242, 8;
	setp.gt.s32 	%p63, %r430, %r397;
	selp.b32 	%r431, 0, %r409, %p63;
	add.s32 	%r415, %r410, %r431;
	mov.b32 	%r416, 16;
	// begin inline asm
	shfl.sync.down.b32 %r414, %r415, %r416, %r397, %r418;
	// end inline asm
	add.s32 	%r432, %r242, 16;
	setp.gt.s32 	%p64, %r432, %r397;
	selp.b32 	%r433, 0, %r414, %p64;
	add.s32 	%r434, %r433, %r1008;
	add.s32 	%r1008, %r434, %r415;
	add.s32 	%r1011, %r1011, -32;
	bra.uni 	$L__BB6_78;
$L__BB6_83:
	@%p38 bra 	$L__BB6_85;
	add.s32 	%r387, %r1008, %r146;
	add.s64 	%rd44, %rd10, 256;
	mov.b32 	%r386, 101;
	// begin inline asm
	st.relaxed.gpu.v2.u32 [%rd44], {%r386, %r387};
	// end inline asm
	st.shared.u32 	[_ZZN3cub18CUB_300001_SM_10006detail4scan16DeviceScanKernelINS2_10policy_hubIiiimN4cuda3std3__44plusIvEEE10Policy1000EPiSC_NS0_13ScanTileStateIiLb1EEES9_NS0_8NullTypeEmiLb0ESF_EEvT0_T1_T2_iT3_T4_T5_E12temp_storage+4], %r1008;
	st.shared.u32 	[_ZZN3cub18CUB_300001_SM_10006detail4scan16DeviceScanKernelINS2_10policy_hubIiiimN4cuda3std3__44plusIvEEE10Policy1000EPiSC_NS0_13ScanTileStateIiLb1EEES9_NS0_8NullTypeEmiLb0ESF_EEvT0_T1_T2_iT3_T4_T5_E12temp_storage+8], %r387;
$L__BB6_85:
	setp.ne.s32 	%p53, %r242, 0;
	mov.u32 	%r1015, %r148;
	@%p53 bra 	$L__BB6_87;
	st.shared.u32 	[_ZZN3cub18CUB_300001_SM_10006detail4scan16DeviceScanKernelINS2_10policy_hubIiiimN4cuda3std3__44plusIvEEE10Policy1000EPiSC_NS0_13ScanTileStateIiLb1EEES9_NS0_8NullTypeEmiLb0ESF_EEvT0_T1_T2_iT3_T4_T5_E12temp_storage+84], %r1008;
	mov.u32 	%r1015, %r1008;
$L__BB6_87:
	bar.sync 	0;
	setp.eq.s32 	%p54, %r74, 0;
	ld.shared.u32 	%r388, [_ZZN3cub18CUB_300001_SM_10006detail4scan16DeviceScanKernelINS2_10policy_hubIiiimN4cuda3std3__44plusIvEEE10Policy1000EPiSC_NS0_13ScanTileStateIiLb1EEES9_NS0_8NullTypeEmiLb0ESF_EEvT0_T1_T2_iT3_T4_T5_E12temp_storage+84];
	selp.b32 	%r389, 0, %r388, %p54;
	add.s32 	%r1016, %r389, %r1015;
$L__BB6_88:
	add.s32 	%r529, %r1016, %r122;
	add.s32 	%r530, %r123, %r529;
	add.s32 	%r531, %r124, %r530;
	add.s32 	%r532, %r125, %r531;
	add.s32 	%r533, %r126, %r532;
	add.s32 	%r534, %r127, %r533;
	add.s32 	%r535, %r128, %r534;
	add.s32 	%r536, %r129, %r535;
	add.s32 	%r537, %r130, %r536;
	add.s32 	%r538, %r131, %r537;
	add.s32 	%r539, %r132, %r538;
	add.s32 	%r540, %r133, %r539;
	add.s32 	%r541, %r134, %r540;
	add.s32 	%r542, %r135, %r541;
	add.s32 	%r543, %r136, %r542;
	add.s32 	%r544, %r137, %r543;
	add.s32 	%r545, %r138, %r544;
	add.s32 	%r546, %r139, %r545;
	add.s32 	%r547, %r140, %r546;
	bar.sync 	0;
	st.shared.u32 	[%r121], %r529;
	st.shared.u32 	[%r121+4], %r530;
	st.shared.u32 	[%r121+8], %r531;
	st.shared.u32 	[%r121+12], %r532;
	st.shared.u32 	[%r121+16], %r533;
	st.shared.u32 	[%r121+20], %r534;
	st.shared.u32 	[%r121+24], %r535;
	st.shared.u32 	[%r121+28], %r536;
	st.shared.u32 	[%r121+32], %r537;
	st.shared.u32 	[%r121+36], %r538;
	st.shared.u32 	[%r121+40], %r539;
	st.shared.u32 	[%r121+44], %r540;
	st.shared.u32 	[%r121+48], %r541;
	st.shared.u32 	[%r121+52], %r542;
	st.shared.u32 	[%r121+56], %r543;
	st.shared.u32 	[%r121+60], %r544;
	st.shared.u32 	[%r121+64], %r545;
	st.shared.u32 	[%r121+68], %r546;
	st.shared.u32 	[%r121+72], %r547;
	bar.warp.sync 	-1;
	ld.shared.u32 	%r182, [%r120];
	ld.shared.u32 	%r183, [%r120+128];
	ld.shared.u32 	%r184, [%r120+256];
	ld.shared.u32 	%r185, [%r120+384];
	ld.shared.u32 	%r186, [%r120+512];
	ld.shared.u32 	%r187, [%r120+640];
	ld.shared.u32 	%r188, [%r120+768];
	ld.shared.u32 	%r189, [%r120+896];
	ld.shared.u32 	%r190, [%r120+1024];
	ld.shared.u32 	%r191, [%r120+1152];
	ld.shared.u32 	%r192, [%r120+1280];
	ld.shared.u32 	%r193, [%r120+1408];
	ld.shared.u32 	%r194, [%r120+1536];
	ld.shared.u32 	%r195, [%r120+1664];
	ld.shared.u32 	%r196, [%r120+1792];
	ld.shared.u32 	%r197, [%r120+1920];
	ld.shared.u32 	%r198, [%r120+2048];
	ld.shared.u32 	%r199, [%r120+2176];
	ld.shared.u32 	%r200, [%r120+2304];
	setp.ne.s32 	%p80, %r74, 0;
	@%p80 bra 	$L__BB6_90;
	st.volatile.shared.u32 	[_ZZN3cub18CUB_300001_SM_10006detail4scan16DeviceScanKernelINS2_10policy_hubIiiimN4cuda3std3__44plusIvEEE10Policy1000EPiSC_NS0_13ScanTileStateIiLb1EEES9_NS0_8NullTypeEmiLb0ESF_EEvT0_T1_T2_iT3_T4_T5_E12temp_storage+31616], %r72;
$L__BB6_90:
	ld.param.u64 	%rd92, [_ZN3cub18CUB_300001_SM_10006detail4scan16DeviceScanKernelINS2_10policy_hubIiiimN4cuda3std3__44plusIvEEE10Policy1000EPiSC_NS0_13ScanTileStateIiLb1EEES9_NS0_8NullTypeEmiLb0ESF_EEvT0_T1_T2_iT3_T4_T5__param_1];
	bar.sync 	0;
	ld.volatile.shared.u32 	%r201, [_ZZN3cub18CUB_300001_SM_10006detail4scan16DeviceScanKernelINS2_10policy_hubIiiimN4cuda3std3__44plusIvEEE10Policy1000EPiSC_NS0_13ScanTileStateIiLb1EEES9_NS0_8NullTypeEmiLb0ESF_EEvT0_T1_T2_iT3_T4_T5_E12temp_storage+31616];
	setp.ge.s32 	%p81, %r75, %r201;
	cvt.u64.u32 	%rd52, %r75;
	add.s64 	%rd53, %rd2, %rd52;
	cvta.to.global.u64 	%rd54, %rd92;
	shl.b64 	%rd55, %rd53, 2;
	add.s64 	%rd13, %rd54, %rd55;
	@%p81 bra 	$L__BB6_92;
	st.global.u32 	[%rd13], %r182;
$L__BB6_92:
	setp.ge.s32 	%p82, %r78, %r201;
	@%p82 bra 	$L__BB6_94;
	st.global.u32 	[%rd13+128], %r183;
$L__BB6_94:
	mov.u32 	%r548, %tid.x;
	and.b32  	%r549, %r548, 992;
	mul.lo.s32 	%r550, %r549, 19;
	and.b32  	%r551, %r548, 31;
	or.b32  	%r552, %r550, %r551;
	add.s32 	%r553, %r552, 64;
	setp.ge.s32 	%p83, %r553, %r201;
	@%p83 bra 	$L__BB6_96;
	st.global.u32 	[%rd13+256], %r184;
$L__BB6_96:
	add.s32 	%r559, %r552, 96;
	setp.ge.s32 	%p84, %r559, %r201;
	@%p84 bra 	$L__BB6_98;
	st.global.u32 	[%rd13+384], %r185;
$L__BB6_98:
	add.s32 	%r565, %r552, 128;
	setp.ge.s32 	%p85, %r565, %r201;
	@%p85 bra 	$L__BB6_100;
	st.global.u32 	[%rd13+512], %r186;
$L__BB6_100:
	add.s32 	%r571, %r552, 160;
	setp.ge.s32 	%p86, %r571, %r201;
	@%p86 bra 	$L__BB6_102;
	st.global.u32 	[%rd13+640], %r187;
$L__BB6_102:
	add.s32 	%r577, %r552, 192;
	setp.ge.s32 	%p87, %r577, %r201;
	@%p87 bra 	$L__BB6_104;
	st.global.u32 	[%rd13+768], %r188;
$L__BB6_104:
	add.s32 	%r583, %r552, 224;
	setp.ge.s32 	%p88, %r583, %r201;
	@%p88 bra 	$L__BB6_106;
	st.global.u32 	[%rd13+896], %r189;
$L__BB6_106:
	setp.ge.s32 	%p89, %r93, %r201;
	@%p89 bra 	$L__BB6_108;
	st.global.u32 	[%rd13+1024], %r190;
$L__BB6_108:
	setp.ge.s32 	%p90, %r96, %r201;
	@%p90 bra 	$L__BB6_110;
	st.global.u32 	[%rd13+1152], %r191;
$L__BB6_110:
	add.s32 	%r589, %r552, 320;
	setp.ge.s32 	%p91, %r589, %r201;
	@%p91 bra 	$L__BB6_112;
	st.global.u32 	[%rd13+1280], %r192;
$L__BB6_112:
	add.s32 	%r595, %r552, 352;
	setp.ge.s32 	%p92, %r595, %r201;
	@%p92 bra 	$L__BB6_114;
	st.global.u32 	[%rd13+1408], %r193;
$L__BB6_114:
	add.s32 	%r601, %r552, 384;
	setp.ge.s32 	%p93, %r601, %r201;
	@%p93 bra 	$L__BB6_116;
	st.global.u32 	[%rd13+1536], %r194;
$L__BB6_116:
	add.s32 	%r607, %r552, 416;
	setp.ge.s32 	%p94, %r607, %r201;
	@%p94 bra 	$L__BB6_118;
	st.global.u32 	[%rd13+1664], %r195;
$L__BB6_118:
	add.s32 	%r613, %r552, 448;
	setp.ge.s32 	%p95, %r613, %r201;
	@%p95 bra 	$L__BB6_120;
	st.global.u32 	[%rd13+1792], %r196;
$L__BB6_120:
	add.s32 	%r619, %r552, 480;
	setp.ge.s32 	%p96, %r619, %r201;
	@%p96 bra 	$L__BB6_122;
	st.global.u32 	[%rd13+1920], %r197;
$L__BB6_122:
	add.s32 	%r625, %r552, 512;
	setp.ge.s32 	%p97, %r625, %r201;
	@%p97 bra 	$L__BB6_124;
	st.global.u32 	[%rd13+2048], %r198;
$L__BB6_124:
	add.s32 	%r631, %r552, 544;
	setp.ge.s32 	%p98, %r631, %r201;
	@%p98 bra 	$L__BB6_126;
	st.global.u32 	[%rd13+2176], %r199;
$L__BB6_126:
	setp.ge.s32 	%p99, %r115, %r201;
	@%p99 bra 	$L__BB6_128;
	st.global.u32 	[%rd13+2304], %r200;
$L__BB6_128:
	ret;

}
	// .globl	_ZN3cub18CUB_300001_SM_10006detail4scan23DeviceCompactInitKernelINS0_13ScanTileStateIiLb1EEEPlEEvT_iT0_
.visible .entry _ZN3cub18CUB_300001_SM_10006detail4scan23DeviceCompactInitKernelINS0_13ScanTileStateIiLb1EEEPlEEvT_iT0_(
	.param .align 8 .b8 _ZN3cub18CUB_300001_SM_10006detail4scan23DeviceCompactInitKernelINS0_13ScanTileStateIiLb1EEEPlEEvT_iT0__param_0[8],
	.param .u32 _ZN3cub18CUB_300001_SM_10006detail4scan23DeviceCompactInitKernelINS0_13ScanTileStateIiLb1EEEPlEEvT_iT0__param_1,
	.param .u64 .ptr .align 1 _ZN3cub18CUB_300001_SM_10006detail4scan23DeviceCompactInitKernelINS0_13ScanTileStateIiLb1EEEPlEEvT_iT0__param_2
)
{
	.reg .pred 	%p<6>;
	.reg .b32 	%r<11>;
	.reg .b64 	%rd<10>;

	ld.param.u64 	%rd3, [_ZN3cub18CUB_300001_SM_10006detail4scan23DeviceCompactInitKernelINS0_13ScanTileStateIiLb1EEEPlEEvT_iT0__param_0];
	ld.param.u32 	%r4, [_ZN3cub18CUB_300001_SM_10006detail4scan23DeviceCompactInitKernelINS0_13ScanTileStateIiLb1EEEPlEEvT_iT0__param_1];
	ld.param.u64 	%rd2, [_ZN3cub18CUB_300001_SM_10006detail4scan23DeviceCompactInitKernelINS0_13ScanTileStateIiLb1EEEPlEEvT_iT0__param_2];
	cvta.to.global.u64 	%rd1, %rd3;
	mov.u32 	%r1, %ctaid.x;
	mov.u32 	%r5, %ntid.x;
	mov.u32 	%r2, %tid.x;
	mad.lo.s32 	%r3, %r1, %r5, %r2;
	setp.ge.s32 	%p1, %r3, %r4;
	@%p1 bra 	$L__BB7_2;
	mul.wide.s32 	%rd4, %r3, 8;
	add.s64 	%rd5, %rd1, %rd4;
	mov.b32 	%r6, 0;
	mov.b32 	%r7, 99;
	st.global.v2.u32 	[%rd5+256], {%r7, %r6};
$L__BB7_2:
	setp.ne.s32 	%p2, %r1, 0;
	setp.gt.u32 	%p3, %r2, 31;
	or.pred  	%p4, %p2, %p3;
	@%p4 bra 	$L__BB7_4;
	mul.wide.u32 	%rd6, %r2, 8;
	add.s64 	%rd7, %rd1, %rd6;
	mov.b32 	%r9, 0;
	st.global.v2.u32 	[%rd7], {%r9, %r9};
$L__BB7_4:
	or.b32  	%r10, %r1, %r2;
	setp.ne.s32 	%p5, %r10, 0;
	@%p5 bra 	$L__BB7_6;
	cvta.to.global.u64 	%rd8, %rd2;
	mov.b64 	%rd9, 0;
	st.global.u64 	[%rd8], %rd9;
$L__BB7_6:
	ret;

}
	// .globl	_ZN3cub18CUB_300001_SM_10006detail6select23DeviceSelectSweepKernelINS2_10policy_hubIjNS0_8NullTypeEiLb0ELNS0_10SelectImplE0EE10Policy1000EPjPS5_S9_PlNS0_13ScanTileStateIiLb1EEE17belongsToPivotBinS5_iNS2_19streaming_context_tIlLb1EEELS6_0EEEvT0_T1_T2_T3_T4_T5_T6_T7_iT8_NS1_7vsmem_tE
.visible .entry _ZN3cub18CUB_300001_SM_10006detail6select23DeviceSelectSweepKernelINS2_10policy_hubIjNS0_8NullTypeEiLb0ELNS0_10SelectImplE0EE10Policy1000EPjPS5_S9_PlNS0_13ScanTileStateIiLb1EEE17belongsToPivotBinS5_iNS2_19streaming_context_tIlLb1EEELS6_0EEEvT0_T1_T2_T3_T4_T5_T6_T7_iT8_NS1_7vsmem_tE(
	.param .u64 .ptr .align 1 _ZN3cub18CUB_300001_SM_10006detail6select23DeviceSelectSweepKernelINS2_10policy_hubIjNS0_8NullTypeEiLb0ELNS0_10SelectImplE0EE10Policy1000EPjPS5_S9_PlNS0_13ScanTileStateIiLb1EEE17belongsToPivotBinS5_iNS2_19streaming_context_tIlLb1EEELS6_0EEEvT0_T1_T2_T3_T4_T5_T6_T7_iT8_NS1_7vsmem_tE_param_0,
	.param .u64 .ptr .align 1 _ZN3cub18CUB_300001_SM_10006detail6select23DeviceSelectSweepKernelINS2_10policy_hubIjNS0_8NullTypeEiLb0ELNS0_10SelectImplE0EE10Policy1000EPjPS5_S9_PlNS0_13ScanTileStateIiLb1EEE17belongsToPivotBinS5_iNS2_19streaming_context_tIlLb1EEELS6_0EEEvT0_T1_T2_T3_T4_T5_T6_T7_iT8_NS1_7vsmem_tE_param_1,
	.param .u64 .ptr .align 1 _ZN3cub18CUB_300001_SM_10006detail6select23DeviceSelectSweepKernelINS2_10policy_hubIjNS0_8NullTypeEiLb0ELNS0_10SelectImplE0EE10Policy1000EPjPS5_S9_PlNS0_13ScanTileStateIiLb1EEE17belongsToPivotBinS5_iNS2_19streaming_context_tIlLb1EEELS6_0EEEvT0_T1_T2_T3_T4_T5_T6_T7_iT8_NS1_7vsmem_tE_param_2,
	.param .u64 .ptr .align 1 _ZN3cub18CUB_300001_SM_10006detail6select23DeviceSelectSweepKernelINS2_10policy_hubIjNS0_8NullTypeEiLb0ELNS0_10SelectImplE0EE10Policy1000EPjPS5_S9_PlNS0_13ScanTileStateIiLb1EEE17belongsToPivotBinS5_iNS2_19streaming_context_tIlLb1EEELS6_0EEEvT0_T1_T2_T3_T4_T5_T6_T7_iT8_NS1_7vsmem_tE_param_3,
	.param .align 8 .b8 _ZN3cub18CUB_300001_SM_10006detail6select23DeviceSelectSweepKernelINS2_10policy_hubIjNS0_8NullTypeEiLb0ELNS0_10SelectImplE0EE10Policy1000EPjPS5_S9_PlNS0_13ScanTileStateIiLb1EEE17belongsToPivotBinS5_iNS2_19streaming_context_tIlLb1EEELS6_0EEEvT0_T1_T2_T3_T4_T5_T6_T7_iT8_NS1_7vsmem_tE_param_4[8],
	.param .align 4 .b8 _ZN3cub18CUB_300001_SM_10006detail6select23DeviceSelectSweepKernelINS2_10policy_hubIjNS0_8NullTypeEiLb0ELNS0_10SelectImplE0EE10Policy1000EPjPS5_S9_PlNS0_13ScanTileStateIiLb1EEE17belongsToPivotBinS5_iNS2_19streaming_context_tIlLb1EEELS6_0EEEvT0_T1_T2_T3_T4_T5_T6_T7_iT8_NS1_7vsmem_tE_param_5[8],
	.param .align 1 .b8 _ZN3cub18CUB_300001_SM_10006detail6select23DeviceSelectSweepKernelINS2_10policy_hubIjNS0_8NullTypeEiLb0ELNS0_10SelectImplE0EE10Policy1000EPjPS5_S9_PlNS0_13ScanTileStateIiLb1EEE17belongsToPivotBinS5_iNS2_19streaming_context_tIlLb1EEELS6_0EEEvT0_T1_T2_T3_T4_T5_T6_T7_iT8_NS1_7vsmem_tE_param_6[1],
	.param .u32 _ZN3cub18CUB_300001_SM_10006detail6select23DeviceSelectSweepKernelINS2_10policy_hubIjNS0_8NullTypeEiLb0ELNS0_10SelectImplE0EE10Policy1000EPjPS5_S9_PlNS0_13ScanTileStateIiLb1EEE17belongsToPivotBinS5_iNS2_19streaming_context_tIlLb1EEELS6_0EEEvT0_T1_T2_T3_T4_T5_T6_T7_iT8_NS1_7vsmem_tE_param_7,
	.param .u32 _ZN3cub18CUB_300001_SM_10006detail6select23DeviceSelectSweepKernelINS2_10policy_hubIjNS0_8NullTypeEiLb0ELNS0_10SelectImplE0EE10Policy1000EPjPS5_S9_PlNS0_13ScanTileStateIiLb1EEE17belongsToPivotBinS5_iNS2_19streaming_context_tIlLb1EEELS6_0EEEvT0_T1_T2_T3_T4_T5_T6_T7_iT8_NS1_7vsmem_tE_param_8,
	.param .align 8 .b8 _ZN3cub18CUB_300001_SM_10006detail6select23DeviceSelectSweepKernelINS2_10policy_hubIjNS0_8NullTypeEiLb0ELNS0_10SelectImplE0EE10Policy1000EPjPS5_S9_PlNS0_13ScanTileStateIiLb1EEE17belongsToPivotBinS5_iNS2_19streaming_context_tIlLb1EEELS6_0EEEvT0_T1_T2_T3_T4_T5_T6_T7_iT8_NS1_7vsmem_tE_param_9[40],
	.param .align 8 .b8 _ZN3cub18CUB_300001_SM_10006detail6select23DeviceSelectSweepKernelINS2_10policy_hubIjNS0_8NullTypeEiLb0ELNS0_10SelectImplE0EE10Policy1000EPjPS5_S9_PlNS0_13ScanTileStateIiLb1EEE17belongsToPivotBinS5_iNS2_19streaming_context_tIlLb1EEELS6_0EEEvT0_T1_T2_T3_T4_T5_T6_T7_iT8_NS1_7vsmem_tE_param_10[8]
)
.maxntid 384
{
	.reg .pred 	%p<582>;
	.reg .b16 	%rs<96>;
	.reg .b32 	%r<1796>;
	.reg .b64 	%rd<782>;
	// demoted variable
	.shared .align 16 .b8 _ZZN3cub18CUB_300001_SM_10006detail6select23DeviceSelectSweepKernelINS2_10policy_hubIjNS0_8NullTypeEiLb0ELNS0_10SelectImplE0EE10Policy1000EPjPS5_S9_PlNS0_13ScanTileStateIiLb1EEE17belongsToPivotBinS5_iNS2_19streaming_context_tIlLb1EEELS6_0EEEvT0_T1_T2_T3_T4_T5_T6_T7_iT8_NS1_7vsmem_tEE19static_temp_storage[23040];
	ld.param.u64 	%rd4, [_ZN3cub18CUB_300001_SM_10006detail6select23DeviceSelectSweepKernelINS2_10policy_hubIjNS0_8NullTypeEiLb0ELNS0_10SelectImplE0EE10Policy1000EPjPS5_S9_PlNS0_13ScanTileStateIiLb1EEE17belongsToPivotBinS5_iNS2_19streaming_context_tIlLb1EEELS6_0EEEvT0_T1_T2_T3_T4_T5_T6_T7_iT8_NS1_7vsmem_tE_param_4];
	ld.param.u32 	%r1, [_ZN3cub18CUB_300001_SM_10006detail6select23DeviceSelectSweepKernelINS2_10policy_hubIjNS0_8NullTypeEiLb0ELNS0_10SelectImplE0EE10Policy1000EPjPS5_S9_PlNS0_13ScanTileStateIiLb1EEE17belongsToPivotBinS5_iNS2_19streaming_context_tIlLb1EEELS6_0EEEvT0_T1_T2_T3_T4_T5_T6_T7_iT8_NS1_7vsmem_tE_param_5];
	ld.param.u32 	%r2, [_ZN3cub18CUB_300001_SM_10006detail6select23DeviceSelectSweepKernelINS2_10policy_hubIjNS0_8NullTypeEiLb0ELNS0_10SelectImplE0EE10Policy1000EPjPS5_S9_PlNS0_13ScanTileStateIiLb1EEE17belongsToPivotBinS5_iNS2_19streaming_context_tIlLb1EEELS6_0EEEvT0_T1_T2_T3_T4_T5_T6_T7_iT8_NS1_7vsmem_tE_param_5+4];
	ld.param.u64 	%rd207, [_ZN3cub18CUB_300001_SM_10006detail6select23DeviceSelectSweepKernelINS2_10policy_hubIjNS0_8NullTypeEiLb0ELNS0_10SelectImplE0EE10Policy1000EPjPS5_S9_PlNS0_13ScanTileStateIiLb1EEE17belongsToPivotBinS5_iNS2_19streaming_context_tIlLb1EEELS6_0EEEvT0_T1_T2_T3_T4_T5_T6_T7_iT8_NS1_7vsmem_tE_param_0];
	ld.param.u64 	%rd208, [_ZN3cub18CUB_300001_SM_10006detail6select23DeviceSelectSweepKernelINS2_10policy_hubIjNS0_8NullTypeEiLb0ELNS0_10SelectImplE0EE10Policy1000EPjPS5_S9_PlNS0_13ScanTileStateIiLb1EEE17belongsToPivotBinS5_iNS2_19streaming_context_tIlLb1EEELS6_0EEEvT0_T1_T2_T3_T4_T5_T6_T7_iT8_NS1_7vsmem_tE_param_2];
	ld.param.u32 	%r466, [_ZN3cub18CUB_300001_SM_10006detail6select23DeviceSelectSweepKernelINS2_10policy_hubIjNS0_8NullTypeEiLb0ELNS0_10SelectImplE0EE10Policy1000EPjPS5_S9_PlNS0_13ScanTileStateIiLb1EEE17belongsToPivotBinS5_iNS2_19streaming_context_tIlLb1EEELS6_0EEEvT0_T1_T2_T3_T4_T5_T6_T7_iT8_NS1_7vsmem_tE_param_8];
	mov.b64 	%rd210, _ZN3cub18CUB_300001_SM_10006detail6select23DeviceSelectSweepKernelINS2_10policy_hubIjNS0_8NullTypeEiLb0ELNS0_10SelectImplE0EE10Policy1000EPjPS5_S9_PlNS0_13ScanTileStateIiLb1EEE17belongsToPivotBinS5_iNS2_19streaming_context_tIlLb1EEELS6_0EEEvT0_T1_T2_T3_T4_T5_T6_T7_iT8_NS1_7vsmem_tE_param_9;
	mov.u64 	%rd1, %rd210;
	cvta.to.global.u64 	%rd2, %rd207;
	cvta.to.global.u64 	%rd3, %rd208;
	mov.u32 	%r467, %ctaid.x;
	mov.u32 	%r468, %nctaid.y;
	mov.u32 	%r469, %ctaid.y;
	mad.lo.s32 	%r1774, %r467, %r468, %r469;
	mul.lo.s32 	%r4, %r1774, 5760;
	add.s32 	%r470, %r466, -1;
	setp.ge.s32 	%p31, %r1774, %r470;
	@%p31 bra 	$L__BB8_240;
	setp.ne.s32 	%p353, %r1774, 0;
	@%p353 bra 	$L__BB8_114;
	ld.param.u64 	%rd686, [_ZN3cub18CUB_300001_SM_10006detail6select23DeviceSelectSweepKernelINS2_10policy_hubIjNS0_8NullTypeEiLb0ELNS0_10SelectImplE0EE10Policy1000EPjPS5_S9_PlNS0_13ScanTileStateIiLb1EEE17belongsToPivotBinS5_iNS2_19streaming_context_tIlLb1EEELS6_0EEEvT0_T1_T2_T3_T4_T5_T6_T7_iT8_NS1_7vsmem_tE_param_0];
	mov.u64 	%rd571, %rd210;
	ld.param.u8 	%rs75, [%rd571];
	setp.eq.s16 	%p481, %rs75, 0;
	ld.param.u64 	%rd572, [%rd571+16];
	selp.b64 	%rd573, %rd572, 0, %p481;
	mad.lo.s32 	%r1482, %r467, %r468, %r469;
	mul.lo.s32 	%r1483, %r1482, 5760;
	cvt.u64.u32 	%rd574, %r1483;
	add.s64 	%rd575, %rd573, %rd574;
	mov.u32 	%r1484, %tid.x;
	and.b32  	%r1485, %r1484, 31;
	and.b32  	%r1486, %r1484, 992;
	mul.lo.s32 	%r1487, %r1486, 15;
	or.b32  	%r1488, %r1487, %r1485;
	cvt.u64.u32 	%rd576, %r1488;
	add.s64 	%rd577, %rd575, %rd576;
	cvta.to.global.u64 	%rd578, %rd686;
	shl.b64 	%rd579, %rd577, 2;
	add.s64 	%rd580, %rd578, %rd579;
	ld.global.u32 	%r1489, [%rd580];
	ld.global.u32 	%r1490, [%rd580+128];
	ld.global.u32 	%r1491, [%rd580+256];
	ld.global.u32 	%r1492, [%rd580+384];
	ld.global.u32 	%r1493, [%rd580+512];
	ld.global.u32 	%r1494, [%rd580+640];
	ld.global.u32 	%r1495, [%rd580+768];
	ld.global.u32 	%r1496, [%rd580+896];
	ld.global.u32 	%r1497, [%rd580+1024];
	ld.global.u32 	%r1498, [%rd580+1152];
	ld.global.u32 	%r1499, [%rd580+1280];
	ld.global.u32 	%r1500, [%rd580+1408];
	ld.global.u32 	%r1501, [%rd580+1536];
	ld.global.u32 	%r1502, [%rd580+1664];
	ld.global.u32 	%r1503, [%rd580+1792];
	// begin inline asm
	mov.u32 %r1448, %laneid;
	// end inline asm
	shr.u32 	%r6, %r1484, 5;
	mad.lo.s32 	%r1504, %r6, 480, %r1448;
	shl.b32 	%r1505, %r1504, 2;
	mov.u32 	%r1506, _ZZN3cub18CUB_300001_SM_10006detail6select23DeviceSelectSweepKernelINS2_10policy_hubIjNS0_8NullTypeEiLb0ELNS0_10SelectImplE0EE10Policy1000EPjPS5_S9_PlNS0_13ScanTileStateIiLb1EEE17belongsToPivotBinS5_iNS2_19streaming_context_tIlLb1EEELS6_0EEEvT0_T1_T2_T3_T4_T5_T6_T7_iT8_NS1_7vsmem_tEE19static_temp_storage;
	add.s32 	%r1507, %r1506, %r1505;
	st.shared.u32 	[%r1507], %r1489;
	st.shared.u32 	[%r1507+128], %r1490;
	st.shared.u32 	[%r1507+256], %r1491;
	st.shared.u32 	[%r1507+384], %r1492;
	st.shared.u32 	[%r1507+512], %r1493;
	st.shared.u32 	[%r1507+640], %r1494;
	st.shared.u32 	[%r1507+768], %r1495;
	st.shared.u32 	[%r1507+896], %r1496;
	st.shared.u32 	[%r1507+1024], %r1497;
	st.shared.u32 	[%r1507+1152], %r1498;
	st.shared.u32 	[%r1507+1280], %r1499;
	st.shared.u32 	[%r1507+1408], %r1500;
	st.shared.u32 	[%r1507+1536], %r1501;
	st.shared.u32 	[%r1507+1664], %r1502;
	st.shared.u32 	[%r1507+1792], %r1503;
	bar.warp.sync 	-1;
	mad.lo.s32 	%r1508, %r1448, 56, %r1507;
	ld.shared.u32 	%r7, [%r1508];
	ld.shared.u32 	%r8, [%r1508+4];
	ld.shared.u32 	%r9, [%r1508+8];
	ld.shared.u32 	%r10, [%r1508+12];
	ld.shared.u32 	%r11, [%r1508+16];
	ld.shared.u32 	%r12, [%r1508+20];
	ld.shared.u32 	%r13, [%r1508+24];
	ld.shared.u32 	%r14, [%r1508+28];
	ld.shared.u32 	%r15, [%r1508+32];
	ld.shared.u32 	%r16, [%r1508+36];
	ld.shared.u32 	%r17, [%r1508+40];
	ld.shared.u32 	%r18, [%r1508+44];
	ld.shared.u32 	%r19, [%r1508+48];
	ld.shared.u32 	%r20, [%r1508+52];
	ld.shared.u32 	%r21, [%r1508+56];
	shl.b32 	%r1509, %r1, 3;
	sub.s32 	%r1510, 32, %r1509;
	shr.u32 	%r1511, %r7, %r1510;
	and.b32  	%r22, %r1511, 255;
	setp.eq.s32 	%p482, %r22, %r2;
	selp.u32 	%r1512, 1, 0, %p482;
	shr.u32 	%r1513, %r8, %r1510;
	and.b32  	%r23, %r1513, 255;
	setp.eq.s32 	%p483, %r23, %r2;
	selp.u32 	%r1514, 1, 0, %p483;
	shr.u32 	%r1515, %r9, %r1510;
	and.b32  	%r24, %r1515, 255;
	setp.eq.s32 	%p484, %r24, %r2;
	selp.u32 	%r1516, 1, 0, %p484;
	shr.u32 	%r1517, %r10, %r1510;
	and.b32  	%r25, %r1517, 255;
	setp.eq.s32 	%p485, %r25, %r2;
	selp.u32 	%r1518, 1, 0, %p485;
	shr.u32 	%r1519, %r11, %r1510;
	and.b32  	%r26, %r1519, 255;
	setp.eq.s32 	%p486, %r26, %r2;
	selp.u32 	%r1520, 1, 0, %p486;
	shr.u32 	%r1521, %r12, %r1510;
	and.b32  	%r27, %r1521, 255;
	setp.eq.s32 	%p487, %r27, %r2;
	selp.u32 	%r1522, 1, 0, %p487;
	shr.u32 	%r1523, %r13, %r1510;
	and.b32  	%r28, %r1523, 255;
	setp.eq.s32 	%p488, %r28, %r2;
	selp.u32 	%r1524, 1, 0, %p488;
	shr.u32 	%r1525, %r14, %r1510;
	and.b32  	%r29, %r1525, 255;
	setp.eq.s32 	%p489, %r29, %r2;
	selp.u32 	%r1526, 1, 0, %p489;
	shr.u32 	%r1527, %r15, %r1510;
	and.b32  	%r30, %r1527, 255;
	setp.eq.s32 	%p490, %r30, %r2;
	selp.u32 	%r1528, 1, 0, %p490;
	shr.u32 	%r1529, %r16, %r1510;
	and.b32  	%r31, %r1529, 255;
	setp.eq.s32 	%p491, %r31, %r2;
	selp.u32 	%r1530, 1, 0, %p491;
	shr.u32 	%r1531, %r17, %r1510;
	and.b32  	%r32, %r1531, 255;
	setp.eq.s32 	%p492, %r32, %r2;
	selp.u32 	%r1532, 1, 0, %p492;
	shr.u32 	%r1533, %r18, %r1510;
	and.b32  	%r33, %r1533, 255;
	setp.eq.s32 	%p493, %r33, %r2;
	selp.u32 	%r1534, 1, 0, %p493;
	shr.u32 	%r1535, %r19, %r1510;
	and.b32  	%r34, %r1535, 255;
	setp.eq.s32 	%p494, %r34, %r2;
	selp.u32 	%r1536, 1, 0, %p494;
	shr.u32 	%r1537, %r20, %r1510;
	and.b32  	%r35, %r1537, 255;
	setp.eq.s32 	%p495, %r35, %r2;
	selp.u32 	%r1538, 1, 0, %p495;
	shr.u32 	%r1539, %r21, %r1510;
	and.b32  	%r36, %r1539, 255;
	setp.eq.s32 	%p496, %r36, %r2;
	selp.u32 	%r1540, 1, 0, %p496;
	bar.sync 	0;
	add.s32 	%r1541, %r1514, %r1512;
	add.s32 	%r1542, %r1541, %r1516;
	add.s32 	%r1543, %r1542, %r1518;
	add.s32 	%r1544, %r1543, %r1520;
	add.s32 	%r1545, %r1544, %r1522;
	add.s32 	%r1546, %r1545, %r1524;
	add.s32 	%r1547, %r1546, %r1526;
	add.s32 	%r1548, %r1547, %r1528;
	add.s32 	%r1549, %r1548, %r1530;
	add.s32 	%r1550, %r1549, %r1532;
	add.s32 	%r1551, %r1550, %r1534;
	add.s32 	%r1552, %r1551, %r1536;
	add.s32 	%r1553, %r1552, %r1538;
	add.s32 	%r1453, %r1553, %r1540;
	mov.b32 	%r1451, 1;
	mov.b32 	%r1476, 0;
	mov.b32 	%r1478, -1;
	// begin inline asm
	{  .reg .s32 r0;  .reg .pred p;  shfl.sync.up.b32 r0|p, %r1453, %r1451, %r1476, %r1478;  @p add.s32 r0, r0, %r1453;  mov.s32 %r1449, r0;}
	// end inline asm
	mov.b32 	%r1457, 2;
	// begin inline asm
	{  .reg .s32 r0;  .reg .pred p;  shfl.sync.up.b32 r0|p, %r1449, %r1457, %r1476, %r1478;  @p add.s32 r0, r0, %r1449;  mov.s32 %r1455, r0;}
	// end inline asm
	mov.b32 	%r1463, 4;
	// begin inline asm
	{  .reg .s32 r0;  .reg .pred p;  shfl.sync.up.b32 r0|p, %r1455, %r1463, %r1476, %r1478;  @p add.s32 r0, r0, %r1455;  mov.s32 %r1461, r0;}
	// end inline asm
	mov.b32 	%r1469, 8;
	// begin inline asm
	{  .reg .s32 r0;  .reg .pred p;  shfl.sync.up.b32 r0|p, %r1461, %r1469, %r1476, %r1478;  @p add.s32 r0, r0, %r1461;  mov.s32 %r1467, r0;}
	// end inline asm
	mov.b32 	%r1475, 16;
	// begin inline asm
	{  .reg .s32 r0;  .reg .pred p;  shfl.sync.up.b32 r0|p, %r1467, %r1475, %r1476, %r1478;  @p add.s32 r0, r0, %r1467;  mov.s32 %r1473, r0;}
	// end inline asm
	setp.ne.s32 	%p497, %r1448, 31;
	@%p497 bra 	$L__BB8_4;
	shl.b32 	%r1554, %r6, 2;
	add.s32 	%r1556, %r1506, %r1554;
	st.shared.u32 	[%r1556], %r1473;
$L__BB8_4:
	bar.sync 	0;
	ld.shared.v4.u32 	{%r38, %r39, %r40, %r41}, [_ZZN3cub18CUB_300001_SM_10006detail6select23DeviceSelectSweepKernelINS2_10policy_hubIjNS0_8NullTypeEiLb0ELNS0_10SelectImplE0EE10Policy1000EPjPS5_S9_PlNS0_13ScanTileStateIiLb1EEE17belongsToPivotBinS5_iNS2_19streaming_context_tIlLb1EEELS6_0EEEvT0_T1_T2_T3_T4_T5_T6_T7_iT8_NS1_7vsmem_tEE19static_temp_storage];
	mov.u32 	%r1557, %tid.x;
	shr.u32 	%r1558, %r1557, 5;
	add.s32 	%r1559, %r39, %r38;
	setp.eq.s32 	%p498, %r1558, 2;
	selp.b32 	%r1560, %r1559, %r38, %p498;
	add.s32 	%r1561, %r1559, %r40;
	setp.eq.s32 	%p499, %r1558, 3;
	selp.b32 	%r1562, %r1561, %r1560, %p499;
	add.s32 	%r1563, %r1561, %r41;
	setp.eq.s32 	%p500, %r1558, 4;
	selp.b32 	%r1564, %r1563, %r1562, %p500;
	ld.shared.v4.u32 	{%r42, %r43, %r44, %r45}, [_ZZN3cub18CUB_300001_SM_10006detail6select23DeviceSelectSweepKernelINS2_10policy_hubIjNS0_8NullTypeEiLb0ELNS0_10SelectImplE0EE10Policy1000EPjPS5_S9_PlNS0_13ScanTileStateIiLb1EEE17belongsToPivotBinS5_iNS2_19streaming_context_tIlLb1EEELS6_0EEEvT0_T1_T2_T3_T4_T5_T6_T7_iT8_NS1_7vsmem_tEE19static_temp_storage+16];
	add.s32 	%r1565, %r1563, %r42;
	setp.eq.s32 	%p501, %r1558, 5;
	selp.b32 	%r1566, %r1565, %r1564, %p501;
	add.s32 	%r1567, %r1565, %r43;
	setp.eq.s32 	%p502, %r1558, 6;
	selp.b32 	%r1568, %r1567, %r1566, %p502;
	add.s32 	%r1569, %r1567, %r44;
	setp.eq.s32 	%p503, %r1558, 7;
	selp.b32 	%r1570, %r1569, %r1568, %p503;
	add.s32 	%r1571, %r1569, %r45;
	setp.eq.s32 	%p504, %r1558, 8;
	selp.b32 	%r1572, %r1571, %r1570, %p504;
	ld.shared.v4.u32 	{%r46, %r47, %r48, %r49}, [_ZZN3cub18CUB_300001_SM_10006detail6select23DeviceSelectSweepKernelINS2_10policy_hubIjNS0_8NullTypeEiLb0ELNS0_10SelectImplE0EE10Policy1000EPjPS5_S9_PlNS0_13ScanTileStateIiLb1EEE17belongsToPivotBinS5_iNS2_19streaming_context_tIlLb1EEELS6_0EEEvT0_T1_T2_T3_T4_T5_T6_T7_iT8_NS1_7vsmem_tEE19static_temp_storage+32];
	add.s32 	%r1573, %r1571, %r46;
	setp.eq.s32 	%p505, %r1558, 9;
	selp.b32 	%r1574, %r1573, %r1572, %p505;
	add.s32 	%r1575, %r1573, %r47;
	setp.eq.s32 	%p506, %r1558, 10;
	selp.b32 	%r1576, %r1575, %r1574, %p506;
	add.s32 	%r1577, %r1575, %r48;
	setp.eq.s32 	%p507, %r1558, 11;
	selp.b32 	%r1578, %r1577, %r1576, %p507;
	setp.lt.u32 	%p508, %r1557, 32;
	selp.b32 	%r1579, 0, %r1578, %p508;
	setp.eq.s32 	%p509, %r1448, 0;
	setp.eq.s32 	%p510, %r33, %r2;
	selp.u32 	%r1580, 1, 0, %p510;
	setp.eq.s32 	%p511, %r31, %r2;
	selp.u32 	%r1581, 1, 0, %p511;
	setp.eq.s32 	%p512, %r29, %r2;
	selp.u32 	%r1582, 1, 0, %p512;
	setp.eq.s32 	%p513, %r28, %r2;
	selp.u32 	%r1583, 1, 0, %p513;
	setp.eq.s32 	%p514, %r23, %r2;
	selp.u32 	%r1584, 1, 0, %p514;
	setp.eq.s32 	%p515, %r22, %r2;
	selp.u32 	%r1585, 1, 0, %p515;
	add.s32 	%r1586, %r1584, %r1585;
	setp.eq.s32 	%p516, %r24, %r2;
	selp.u32 	%r1587, 1, 0, %p516;
	add.s32 	%r1588, %r1586, %r1587;
	setp.eq.s32 	%p517, %r25, %r2;
	selp.u32 	%r1589, 1, 0, %p517;
	add.s32 	%r1590, %r1588, %r1589;
	setp.eq.s32 	%p518, %r26, %r2;
	selp.u32 	%r1591, 1, 0, %p518;
	add.s32 	%r1592, %r1590, %r1591;
	setp.eq.s32 	%p519, %r27, %r2;
	selp.u32 	%r1593, 1, 0, %p519;
	add.s32 	%r1594, %r1592, %r1593;
	add.s32 	%r1595, %r1594, %r1583;
	add.s32 	%r1596, %r1595, %r1582;
	setp.eq.s32 	%p520, %r30, %r2;
	selp.u32 	%r1597, 1, 0, %p520;
	add.s32 	%r1598, %r1596, %r1597;
	add.s32 	%r1599, %r1598, %r1581;
	setp.eq.s32 	%p521, %r32, %r2;
	selp.u32 	%r1600, 1, 0, %p521;
	add.s32 	%r1601, %r1599, %r1600;
	add.s32 	%r1602, %r1601, %r1580;
	setp.eq.s32 	%p522, %r34, %r2;
	selp.u32 	%r1603, 1, 0, %p522;
	add.s32 	%r1604, %r1602, %r1603;
	setp.eq.s32 	%p523, %r35, %r2;
	selp.u32 	%r1605, 1, 0, %p523;
	add.s32 	%r1606, %r1604, %r1605;
	setp.eq.s32 	%p524, %r36, %r2;
	selp.u32 	%r1607, 1, 0, %p524;
	add.s32 	%r1608, %r1606, %r1607;
	sub.s32 	%r1609, %r1473, %r1608;
	selp.b32 	%r1610, 0, %r1609, %p509;
	add.s32 	%r50, %r1579, %r1610;
	add.s32 	%r51, %r50, %r1585;
	add.s32 	%r52, %r1586, %r50;
	add.s32 	%r53, %r1588, %r50;
	add.s32 	%r54, %r1590, %r50;
	add.s32 	%r55, %r1592, %r50;
	add.s32 	%r56, %r1594, %r50;
	add.s32 	%r57, %r1595, %r50;
	add.s32 	%r58, %r1596, %r50;
	add.s32 	%r59, %r1598, %r50;
	add.s32 	%r60, %r1599, %r50;
	add.s32 	%r61, %r1601, %r50;
	add.s32 	%r62, %r1602, %r50;
	add.s32 	%r63, %r1604, %r50;
	add.s32 	%r64, %r1606, %r50;
	setp.ne.s32 	%p525, %r1557, 0;
	@%p525 bra 	$L__BB8_6;
	add.s64 	%rd581, %rd4, 256;
	add.s32 	%r1613, %r39, %r38;
	add.s32 	%r1614, %r1613, %r40;
	add.s32 	%r1615, %r1614, %r41;
	add.s32 	%r1616, %r1615, %r42;
	add.s32 	%r1617, %r1616, %r43;
	add.s32 	%r1618, %r1617, %r44;
	add.s32 	%r1619, %r1618, %r45;
	add.s32 	%r1620, %r1619, %r46;
	add.s32 	%r1621, %r1620, %r47;
	add.s32 	%r1622, %r1621, %r48;
	add.s32 	%r1612, %r1622, %r49;
	mov.b32 	%r1611, 101;
	// begin inline asm
	st.relaxed.gpu.v2.u32 [%rd581], {%r1611, %r1612};
	// end inline asm
$L__BB8_6:
	add.s32 	%r1623, %r39, %r38;
	add.s32 	%r1624, %r1623, %r40;
	add.s32 	%r1625, %r1624, %r41;
	add.s32 	%r1626, %r1625, %r42;
	add.s32 	%r1627, %r1626, %r43;
	add.s32 	%r1628, %r1627, %r44;
	add.s32 	%r1629, %r1628, %r45;
	add.s32 	%r1630, %r1629, %r46;
	add.s32 	%r1631, %r1630, %r47;
	add.s32 	%r1632, %r1631, %r48;
	add.s32 	%r1633, %r1632, %r49;
	setp.gt.s32 	%p526, %r1633, 384;
	@%p526 bra 	$L__BB8_67;
	mov.u64 	%rd582, %rd210;
	ld.param.u8 	%rs1, [%rd582];
	ld.param.u64 	%rd583, [%rd582+24];
	cvta.to.global.u64 	%rd5, %rd583;
	@%p515 bra 	$L__BB8_8;
	bra.uni 	$L__BB8_11;
$L__BB8_8:
	setp.ne.s16 	%p528, %rs1, 0;
	mov.b64 	%rd703, 0;
	@%p528 bra 	$L__BB8_10;
	ld.global.u64 	%rd703, [%rd5];
$L__BB8_10:
	ld.param.u64 	%rd691, [_ZN3cub18CUB_300001_SM_10006detail6select23DeviceSelectSweepKernelINS2_10policy_hubIjNS0_8NullTypeEiLb0ELNS0_10SelectImplE0EE10Policy1000EPjPS5_S9_PlNS0_13ScanTileStateIiLb1EEE17belongsToPivotBinS5_iNS2_19streaming_context_tIlLb1EEELS6_0EEEvT0_T1_T2_T3_T4_T5_T6_T7_iT8_NS1_7vsmem_tE_param_2];
	cvt.s64.s32 	%rd585, %r50;
	add.s64 	%rd586, %rd703, %rd585;
	cvta.to.global.u64 	%rd587, %rd691;
	shl.b64 	%rd588, %rd586, 2;
	add.s64 	%rd589, %rd587, %rd588;
	st.global.u32 	[%rd589], %r7;
$L__BB8_11:
	setp.ne.s32 	%p529, %r23, %r2;
	@%p529 bra 	$L__BB8_15;
	setp.ne.s16 	%p530, %rs1, 0;
	mov.b64 	%rd704, 0;
	@%p530 bra 	$L__BB8_14;
	ld.global.u64 	%rd704, [%rd5];
$L__BB8_14:
	ld.param.u64 	%rd692, [_ZN3cub18CUB_300001_SM_10006detail6select23DeviceSelectSweepKernelINS2_10policy_hubIjNS0_8NullTypeEiLb0ELNS0_10SelectImplE0EE10Policy1000EPjPS5_S9_PlNS0_13ScanTileStateIiLb1EEE17belongsToPivotBinS5_iNS2_19streaming_context_tIlLb1EEELS6_0EEEvT0_T1_T2_T3_T4_T5_T6_T7_iT8_NS1_7vsmem_tE_param_2];
	cvt.s64.s32 	%rd591, %r51;
	add.s64 	%rd592, %rd704, %rd591;
	cvta.to.global.u64 	%rd593, %rd692;
	shl.b64 	%rd594, %rd592, 2;
	add.s64 	%rd595, %rd593, %rd594;
	st.global.u32 	[%rd595], %r8;
$L__BB8_15:
	ld.param.u64 	%rd693, [_ZN3cub18CUB_300001_SM_10006detail6select23DeviceSelectSweepKernelINS2_10policy_hubIjNS0_8NullTypeEiLb0ELNS0_10SelectImplE0EE10Policy1000EPjPS5_S9_PlNS0_13ScanTileStateIiLb1EEE17belongsToPivotBinS5_iNS2_19streaming_context_tIlLb1EEELS6_0EEEvT0_T1_T2_T3_T4_T5_T6_T7_iT8_NS1_7vsmem_tE_param_2];
	cvta.to.global.u64 	%rd28, %rd693;
	setp.ne.s32 	%p531, %r24, %r2;
	@%p531 bra 	$L__BB8_19;
	setp.ne.s16 	%p532, %rs1, 0;
	mov.b64 	%rd705, 0;
	@%p532 bra 	$L__BB8_18;
	ld.global.u64 	%rd705, [%rd5];
$L__BB8_18:
	cvt.s64.s32 	%rd597, %r52;
	add.s64 	%rd598, %rd705, %rd597;
	shl.b64 	%rd599, %rd598, 2;
	add.s64 	%rd600, %rd28, %rd599;
	st.global.u32 	[%rd600], %r9;
$L__BB8_19:
	setp.ne.s32 	%p533, %r25, %r2;
	@%p533 bra 	$L__BB8_23;
	setp.ne.s16 	%p534, %rs1, 0;
	mov.b64 	%rd706, 0;
	@%p534 bra 	$L__BB8_22;
	ld.global.u64 	%rd706, [%rd5];
$L__BB8_22:
	cvt.s64.s32 	%rd602, %r53;
	add.s64 	%rd603, %rd706, %rd602;
	shl.b64 	%rd604, %rd603, 2;
	add.s64 	%rd605, %rd28, %rd604;
	st.global.u32 	[%rd605], %r10;
$L__BB8_23:
	setp.ne.s32 	%p535, %r26, %r2;
	@%p535 bra 	$L__BB8_27;
	setp.ne.s16 	%p536, %rs1, 0;
	mov.b64 	%rd707, 0;
	@%p536 bra 	$L__BB8_26;
	ld.global.u64 	%rd707, [%rd5];
$L__BB8_26:
	cvt.s64.s32 	%rd607, %r54;
	add.s64 	%rd608, %rd707, %rd607;
	shl.b64 	%rd609, %rd608, 2;
	add.s64 	%rd610, %rd28, %rd609;
	st.global.u32 	[%rd610], %r11;
$L__BB8_27:
	setp.ne.s32 	%p537, %r27, %r2;
	@%p537 bra 	$L__BB8_31;
	setp.ne.s16 	%p538, %rs1, 0;
	mov.b64 	%rd708, 0;
	@%p538 bra 	$L__BB8_30;
	ld.global.u64 	%rd708, [%rd5];
$L__BB8_30:
	cvt.s64.s32 	%rd612, %r55;
	add.s64 	%rd613, %rd708, %rd612;
	shl.b64 	%rd614, %rd613, 2;
	add.s64 	%rd615, %rd28, %rd614;
	st.global.u32 	[%rd615], %r12;
$L__BB8_31:
	setp.ne.s32 	%p539, %r28, %r2;
	@%p539 bra 	$L__BB8_35;
	setp.ne.s16 	%p540, %rs1, 0;
	mov.b64 	%rd709, 0;
	@%p540 bra 	$L__BB8_34;
	ld.global.u64 	%rd709, [%rd5];
$L__BB8_34:
	cvt.s64.s32 	%rd617, %r56;
	add.s64 	%rd618, %rd709, %rd617;
	shl.b64 	%rd619, %rd618, 2;
	add.s64 	%rd620, %rd28, %rd619;
	st.global.u32 	[%rd620], %r13;
$L__BB8_35:
	setp.ne.s32 	%p541, %r29, %r2;
	@%p541 bra 	$L__BB8_39;
	setp.ne.s16 	%p542, %rs1, 0;
	mov.b64 	%rd710, 0;
	@%p542 bra 	$L__BB8_38;
	ld.global.u64 	%rd710, [%rd5];
$L__BB8_38:
	cvt.s64.s32 	%rd622, %r57;
	add.s64 	%rd623, %rd710, %rd622;
	shl.b64 	%rd624, %rd623, 2;
	add.s64 	%rd625, %rd28, %rd624;
	st.global.u32 	[%rd625], %r14;
$L__BB8_39:
	setp.ne.s32 	%p543, %r30, %r2;
	@%p543 bra 	$L__BB8_43;
	setp.ne.s16 	%p544, %rs1, 0;
	mov.b64 	%rd711, 0;
	@%p544 bra 	$L__BB8_42;
	ld.global.u64 	%rd711, [%rd5];
$L__BB8_42:
	cvt.s64.s32 	%rd627, %r58;
	add.s64 	%rd628, %rd711, %rd627;
	shl.b64 	%rd629, %rd628, 2;
	add.s64 	%rd630, %rd28, %rd629;
	st.global.u32 	[%rd630], %r15;
$L__BB8_43:
	setp.ne.s32 	%p545, %r31, %r2;
	@%p545 bra 	$L__BB8_47;
	setp.ne.s16 	%p546, %rs1, 0;
	mov.b64 	%rd712, 0;
	@%p546 bra 	$L__BB8_46;
	ld.global.u64 	%rd712, [%rd5];
$L__BB8_46:
	cvt.s64.s32 	%rd632, %r59;
	add.s64 	%rd633, %rd712, %rd632;
	shl.b64 	%rd634, %rd633, 2;
	add.s64 	%rd635, %rd28, %rd634;
	st.global.u32 	[%rd635], %r16;
$L__BB8_47:
	setp.ne.s32 	%p547, %r32, %r2;
	@%p547 bra 	$L__BB8_51;
	setp.ne.s16 	%p548, %rs1, 0;
	mov.b64 	%rd713, 0;
	@%p548 bra 	$L__BB8_50;
	ld.global.u64 	%rd713, [%rd5];
$L__BB8_50:
	cvt.s64.s32 	%rd637, %r60;
	add.s64 	%rd638, %rd713, %rd637;
	shl.b64 	%rd639, %rd638, 2;
	add.s64 	%rd640, %rd28, %rd639;
	st.global.u32 	[%rd640], %r17;
$L__BB8_51:
	setp.ne.s32 	%p549, %r33, %r2;
	@%p549 bra 	$L__BB8_55;
	setp.ne.s16 	%p550, %rs1, 0;
	mov.b64 	%rd714, 0;
	@%p550 bra 	$L__BB8_54;
	ld.global.u64 	%rd714, [%rd5];
$L__BB8_54:
	cvt.s64.s32 	%rd642, %r61;
	add.s64 	%rd643, %rd714, %rd642;
	shl.b64 	%rd644, %rd643, 2;
	add.s64 	%rd645, %rd28, %rd644;
	st.global.u32 	[%rd645], %r18;
$L__BB8_55:
	setp.ne.s32 	%p551, %r34, %r2;
	@%p551 bra 	$L__BB8_59;
	setp.ne.s16 	%p552, %rs1, 0;
	mov.b64 	%rd715, 0;
	@%p552 bra 	$L__BB8_58;
	ld.global.u64 	%rd715, [%rd5];
$L__BB8_58:
	cvt.s64.s32 	%rd647, %r62;
	add.s64 	%rd648, %rd715, %rd647;
	shl.b64 	%rd649, %rd648, 2;
	add.s64 	%rd650, %rd28, %rd649;
	st.global.u32 	[%rd650], %r19;
$L__BB8_59:
	setp.ne.s32 	%p553, %r35, %r2;
	@%p553 bra 	$L__BB8_63;
	setp.ne.s16 	%p554, %rs1, 0;
	mov.b64 	%rd716, 0;
	@%p554 bra 	$L__BB8_62;
	ld.global.u64 	%rd716, [%rd5];
$L__BB8_62:
	cvt.s64.s32 	%rd652, %r63;
	add.s64 	%rd653, %rd716, %rd652;
	shl.b64 	%rd654, %rd653, 2;
	add.s64 	%rd655, %rd28, %rd654;
	st.global.u32 	[%rd655], %r20;
$L__BB8_63:
	setp.ne.s32 	%p555, %r36, %r2;
	@%p555 bra 	$L__BB8_545;
	setp.ne.s16 	%p556, %rs1, 0;
	mov.b64 	%rd717, 0;
	@%p556 bra 	$L__BB8_66;
	ld.global.u64 	%rd717, [%rd5];
$L__BB8_66:
	cvt.s64.s32 	%rd657, %r64;
	add.s64 	%rd658, %rd717, %rd657;
	shl.b64 	%rd659, %rd658, 2;
	add.s64 	%rd660, %rd28, %rd659;
	st.global.u32 	[%rd660], %r21;
	bra.uni 	$L__BB8_545;
$L__BB8_67:
	setp.ne.s32 	%p557, %r22, %r2;
	bar.sync 	0;
	@%p557 bra 	$L__BB8_69;
	shl.b32 	%r1634, %r50, 2;
	mov.u32 	%r1635, _ZZN3cub18CUB_300001_SM_10006detail6select23DeviceSelectSweepKernelINS2_10policy_hubIjNS0_8NullTypeEiLb0ELNS0_10SelectImplE0EE10Policy1000EPjPS5_S9_PlNS0_13ScanTileStateIiLb1EEE17belongsToPivotBinS5_iNS2_19streaming_context_tIlLb1EEELS6_0EEEvT0_T1_T2_T3_T4_T5_T6_T7_iT8_NS1_7vsmem_tEE19static_temp_storage;
	add.s32 	%r1636, %r1635, %r1634;
	st.shared.u32 	[%r1636], %r7;
$L__BB8_69:
	setp.ne.s32 	%p558, %r23, %r2;
	@%p558 bra 	$L__BB8_71;
	shl.b32 	%r1637, %r51, 2;
	mov.u32 	%r1638, _ZZN3cub18CUB_300001_SM_10006detail6select23DeviceSelectSweepKernelINS2_10policy_hubIjNS0_8NullTypeEiLb0ELNS0_10SelectImplE0EE10Policy1000EPjPS5_S9_PlNS0_13ScanTileStateIiLb1EEE17belongsToPivotBinS5_iNS2_19streaming_context_tIlLb1EEELS6_0EEEvT0_T1_T2_T3_T4_T5_T6_T7_iT8_NS1_7vsmem_tEE19static_temp_storage;
	add.s32 	%r1639, %r1638, %r1637;
	st.shared.u32 	[%r1639], %r8;
$L__BB8_71:
	setp.ne.s32 	%p559, %r24, %r2;
	@%p559 bra 	$L__BB8_73;
	shl.b32 	%r1640, %r52, 2;
	mov.u32 	%r1641, _ZZN3cub18CUB_300001_SM_10006detail6select23DeviceSelectSweepKernelINS2_10policy_hubIjNS0_8NullTypeEiLb0ELNS0_10SelectImplE0EE10Policy1000EPjPS5_S9_PlNS0_13ScanTileStateIiLb1EEE17belongsToPivotBinS5_iNS2_19streaming_context_tIlLb1EEELS6_0EEEvT0_T1_T2_T3_T4_T5_T6_T7_iT8_NS1_7vsmem_tEE19static_temp_storage;
	add.s32 	%r1642, %r1641, %r1640;
	st.shared.u32 	[%r1642], %r9;
$L__BB8_73:
	setp.ne.s32 	%p560, %r25, %r2;
	@%p560 bra 	$L__BB8_75;
	shl.b32 	%r1643, %r53, 2;
	mov.u32 	%r1644, _ZZN3cub18CUB_300001_SM_10006detail6select23DeviceSelectSweepKernelINS2_10policy_hubIjNS0_8NullTypeEiLb0ELNS0_10SelectImplE0EE10Policy1000EPjPS5_S9_PlNS0_13ScanTileStateIiLb1EEE17belongsToPivotBinS5_iNS2_19streaming_context_tIlLb1EEELS6_0EEEvT0_T1_T2_T3_T4_T5_T6_T7_iT8_NS1_7vsmem_tEE19static_temp_storage;
	add.s32 	%r1645, %r1644, %r1643;
	st.shared.u32 	[%r1645], %r10;
$L__BB8_75:
	setp.ne.s32 	%p561, %r26, %r2;
	@%p561 bra 	$L__BB8_77;
	shl.b32 	%r1646, %r54, 2;
	mov.u32 	%r1647, _ZZN3cub18CUB_300001_SM_10006detail6select23DeviceSelectSweepKernelINS2_10policy_hubIjNS0_8NullTypeEiLb0ELNS0_10SelectImplE0EE10Policy1000EPjPS5_S9_PlNS0_13ScanTileStateIiLb1EEE17belongsToPivotBinS5_iNS2_19streaming_context_tIlLb1EEELS6_0EEEvT0_T1_T2_T3_T4_T5_T6_T7_iT8_NS1_7vsmem_tEE19static_temp_storage;
	add.s32 	%r1648, %r1647, %r1646;
	st.shared.u32 	[%r1648], %r11;
$L__BB8_77:
	setp.ne.s32 	%p562, %r27, %r2;
	@%p562 bra 	$L__BB8_79;
	shl.b32 	%r1649, %r55, 2;
	mov.u32 	%r1650, _ZZN3cub18CUB_300001_SM_10006detail6select23DeviceSelectSweepKernelINS2_10policy_hubIjNS0_8NullTypeEiLb0ELNS0_10SelectImplE0EE10Policy1000EPjPS5_S9_PlNS0_13ScanTileStateIiLb1EEE17belongsToPivotBinS5_iNS2_19streaming_context_tIlLb1EEELS6_0EEEvT0_T1_T2_T3_T4_T5_T6_T7_iT8_NS1_7vsmem_tEE19static_temp_storage;
	add.s32 	%r1651, %r1650, %r1649;
	st.shared.u32 	[%r1651], %r12;
$L__BB8_79:
	setp.ne.s32 	%p563, %r28, %r2;
	@%p563 bra 	$L__BB8_81;
	shl.b32 	%r1652, %r56, 2;
	mov.u32 	%r1653, _ZZN3cub18CUB_300001_SM_10006detail6select23DeviceSelectSweepKernelINS2_10policy_hubIjNS0_8NullTypeEiLb0ELNS0_10SelectImplE0EE10Policy1000EPjPS5_S9_PlNS0_13ScanTileStateIiLb1EEE17belongsToPivotBinS5_iNS2_19streaming_context_tIlLb1EEELS6_0EEEvT0_T1_T2_T3_T4_T5_T6_T7_iT8_NS1_7vsmem_tEE19static_temp_storage;
	add.s32 	%r1654, %r1653, %r1652;
	st.shared.u32 	[%r1654], %r13;
$L__BB8_81:
	setp.ne.s32 	%p564, %r29, %r2;
	@%p564 bra 	$L__BB8_83;
	shl.b32 	%r1655, %r57, 2;
	mov.u32 	%r1656, _ZZN3cub18CUB_300001_SM_10006detail6select23DeviceSelectSweepKernelINS2_10policy_hubIjNS0_8NullTypeEiLb0ELNS0_10SelectImplE0EE10Policy1000EPjPS5_S9_PlNS0_13ScanTileStateIiLb1EEE17belongsToPivotBinS5_iNS2_19streaming_context_tIlLb1EEELS6_0EEEvT0_T1_T2_T3_T4_T5_T6_T7_iT8_NS1_7vsmem_tEE19static_temp_storage;
	add.s32 	%r1657, %r1656, %r1655;
	st.shared.u32 	[%r1657], %r14;
$L__BB8_83:
	setp.ne.s32 	%p565, %r30, %r2;
	@%p565 bra 	$L__BB8_85;
	shl.b32 	%r1658, %r58, 2;
	mov.u32 	%r1659, _ZZN3cub18CUB_300001_SM_10006detail6select23DeviceSelectSweepKernelINS2_10policy_hubIjNS0_8NullTypeEiLb0ELNS0_10SelectImplE0EE10Policy1000EPjPS5_S9_PlNS0_13ScanTileStateIiLb1EEE17belongsToPivotBinS5_iNS2_19streaming_context_tIlLb1EEELS6_0EEEvT0_T1_T2_T3_T4_T5_T6_T7_iT8_NS1_7vsmem_tEE19static_temp_storage;
	add.s32 	%r1660, %r1659, %r1658;
	st.shared.u32 	[%r1660], %r15;
$L__BB8_85:
	setp.ne.s32 	%p566, %r31, %r2;
	@%p566 bra 	$L__BB8_87;
	shl.b32 	%r1661, %r59, 2;
	mov.u32 	%r1662, _ZZN3cub18CUB_300001_SM_10006detail6select23DeviceSelectSweepKernelINS2_10policy_hubIjNS0_8NullTypeEiLb0ELNS0_10SelectImplE0EE10Policy1000EPjPS5_S9_PlNS0_13ScanTileStateIiLb1EEE17belongsToPivotBinS5_iNS2_19streaming_context_tIlLb1EEELS6_0EEEvT0_T1_T2_T3_T4_T5_T6_T7_iT8_NS1_7vsmem_tEE19static_temp_storage;
	add.s32 	%r1663, %r1662, %r1661;
	st.shared.u32 	[%r1663], %r16;
$L__BB8_87:
	setp.ne.s32 	%p567, %r32, %r2;
	@%p567 bra 	$L__BB8_89;
	shl.b32 	%r1664, %r60, 2;
	mov.u32 	%r1665, _ZZN3cub18CUB_300001_SM_10006detail6select23DeviceSelectSweepKernelINS2_10policy_hubIjNS0_8NullTypeEiLb0ELNS0_10SelectImplE0EE10Policy1000EPjPS5_S9_PlNS0_13ScanTileStateIiLb1EEE17belongsToPivotBinS5_iNS2_19streaming_context_tIlLb1EEELS6_0EEEvT0_T1_T2_T3_T4_T5_T6_T7_iT8_NS1_7vsmem_tEE19static_temp_storage;
	add.s32 	%r1666, %r1665, %r1664;
	st.shared.u32 	[%r1666], %r17;
$L__BB8_89:
	setp.ne.s32 	%p568, %r33, %r2;
	@%p568 bra 	$L__BB8_91;
	shl.b32 	%r1667, %r61, 2;
	mov.u32 	%r1668, _ZZN3cub18CUB_300001_SM_10006detail6select23DeviceSelectSweepKernelINS2_10policy_hubIjNS0_8NullTypeEiLb0ELNS0_10SelectImplE0EE10Policy1000EPjPS5_S9_PlNS0_13ScanTileStateIiLb1EEE17belongsToPivotBinS5_iNS2_19streaming_context_tIlLb1EEELS6_0EEEvT0_T1_T2_T3_T4_T5_T6_T7_iT8_NS1_7vsmem_tEE19static_temp_storage;
	add.s32 	%r1669, %r1668, %r1667;
	st.shared.u32 	[%r1669], %r18;
$L__BB8_91:
	setp.ne.s32 	%p569, %r34, %r2;
	@%p569 bra 	$L__BB8_93;
	shl.b32 	%r1670, %r62, 2;
	mov.u32 	%r1671, _ZZN3cub18CUB_300001_SM_10006detail6select23DeviceSelectSweepKernelINS2_10policy_hubIjNS0_8NullTypeEiLb0ELNS0_10SelectImplE0EE10Policy1000EPjPS5_S9_PlNS0_13ScanTileStateIiLb1EEE17belongsToPivotBinS5_iNS2_19streaming_context_tIlLb1EEELS6_0EEEvT0_T1_T2_T3_T4_T5_T6_T7_iT8_NS1_7vsmem_tEE19static_temp_storage;
	add.s32 	%r1672, %r1671, %r1670;
	st.shared.u32 	[%r1672], %r19;
$L__BB8_93:
	setp.ne.s32 	%p570, %r35, %r2;
	@%p570 bra 	$L__BB8_95;
	shl.b32 	%r1673, %r63, 2;
	mov.u32 	%r1674, _ZZN3cub18CUB_300001_SM_10006detail6select23DeviceSelectSweepKernelINS2_10policy_hubIjNS0_8NullTypeEiLb0ELNS0_10SelectImplE0EE10Policy1000EPjPS5_S9_PlNS0_13ScanTileStateIiLb1EEE17belongsToPivotBinS5_iNS2_19streaming_context_tIlLb1EEELS6_0EEEvT0_T1_T2_T3_T4_T5_T6_T7_iT8_NS1_7vsmem_tEE19static_temp_storage;
	add.s32 	%r1675, %r1674, %r1673;
	st.shared.u32 	[%r1675], %r20;
$L__BB8_95:
	setp.ne.s32 	%p571, %r36, %r2;
	@%p571 bra 	$L__BB8_97;
	shl.b32 	%r1676, %r64, 2;
	mov.u32 	%r1677, _ZZN3cub18CUB_300001_SM_10006detail6select23DeviceSelectSweepKernelINS2_10policy_hubIjNS0_8NullTypeEiLb0ELNS0_10SelectImplE0EE10Policy1000EPjPS5_S9_PlNS0_13ScanTileStateIiLb1EEE17belongsToPivotBinS5_iNS2_19streaming_context_tIlLb1EEELS6_0EEEvT0_T1_T2_T3_T4_T5_T6_T7_iT8_NS1_7vsmem_tEE19static_temp_storage;
	add.s32 	%r1678, %r1677, %r1676;
	st.shared.u32 	[%r1678], %r21;
$L__BB8_97:
	bar.sync 	0;
	add.s32 	%r1679, %r39, %r38;
	add.s32 	%r1680, %r1679, %r40;
	add.s32 	%r1681, %r1680, %r41;
	add.s32 	%r1682, %r1681, %r42;
	add.s32 	%r1683, %r1682, %r43;
	add.s32 	%r1684, %r1683, %r44;
	add.s32 	%r1685, %r1684, %r45;
	add.s32 	%r1686, %r1685, %r46;
	add.s32 	%r1687, %r1686, %r47;
	add.s32 	%r1688, %r1687, %r48;
	add.s32 	%r65, %r1688, %r49;
	mov.u32 	%r1717, %tid.x;
	setp.ge.u32 	%p572, %r1717, %r65;
	@%p572 bra 	$L__BB8_545;
	ld.param.u64 	%rd694, [_ZN3cub18CUB_300001_SM_10006detail6select23DeviceSelectSweepKernelINS2_10policy_hubIjNS0_8NullTypeEiLb0ELNS0_10SelectImplE0EE10Policy1000EPjPS5_S9_PlNS0_13ScanTileStateIiLb1EEE17belongsToPivotBinS5_iNS2_19streaming_context_tIlLb1EEELS6_0EEEvT0_T1_T2_T3_T4_T5_T6_T7_iT8_NS1_7vsmem_tE_param_2];
	cvta.to.global.u64 	%rd6, %rd694;
	mov.u64 	%rd661, %rd210;
	ld.param.u8 	%rs2, [%rd661];
	ld.param.u64 	%rd662, [%rd661+24];
	cvta.to.global.u64 	%rd7, %rd662;
	add.s32 	%r1689, %r39, %r40;
	add.s32 	%r1690, %r1689, %r41;
	add.s32 	%r1691, %r1690, %r42;
	add.s32 	%r1692, %r1691, %r43;
	add.s32 	%r1693, %r1692, %r44;
	add.s32 	%r1694, %r1693, %r45;
	add.s32 	%r1695, %r1694, %r46;
	add.s32 	%r1696, %r1695, %r47;
	add.s32 	%r1697, %r1696, %r48;
	add.s32 	%r1698, %r1697, %r49;
	add.s32 	%r1699, %r1698, %r38;
	not.b32 	%r1700, %r1717;
	add.s32 	%r67, %r1699, %r1700;
	mul.hi.u32 	%r1701, %r67, -1431655765;
	shr.u32 	%r1702, %r1701, 8;
	add.s32 	%r68, %r1702, 1;
	and.b32  	%r1703, %r1702, 3;
	setp.eq.s32 	%p573, %r1703, 3;
	@%p573 bra 	$L__BB8_103;
	cvt.u64.u32 	%rd696, %r1717;
	shl.b32 	%r1704, %r1717, 2;
	mov.u32 	%r1705, _ZZN3cub18CUB_300001_SM_10006detail6select23DeviceSelectSweepKernelINS2_10policy_hubIjNS0_8NullTypeEiLb0ELNS0_10SelectImplE0EE10Policy1000EPjPS5_S9_PlNS0_13ScanTileStateIiLb1EEE17belongsToPivotBinS5_iNS2_19streaming_context_tIlLb1EEELS6_0EEEvT0_T1_T2_T3_T4_T5_T6_T7_iT8_NS1_7vsmem_tEE19static_temp_storage;
	add.s32 	%r1714, %r1705, %r1704;
	and.b32  	%r1706, %r68, 3;
	neg.s32 	%r1713, %r1706;
$L__BB8_100:
	.pragma "nounroll";
	setp.ne.s16 	%p574, %rs2, 0;
	ld.shared.u32 	%r73, [%r1714];
	mov.b64 	%rd697, 0;
	@%p574 bra 	$L__BB8_102;
	ld.global.u64 	%rd697, [%rd7];
$L__BB8_102:
	add.s64 	%rd664, %rd697, %rd696;
	shl.b64 	%rd665, %rd664, 2;
	add.s64 	%rd666, %rd6, %rd665;
	st.global.u32 	[%rd666], %r73;
	add.s64 	%rd696, %rd696, 384;
	cvt.u32.u64 	%r1717, %rd696;
	add.s32 	%r1714, %r1714, 1536;
	add.s32 	%r1713, %r1713, 1;
	setp.ne.s32 	%p575, %r1713, 0;
	@%p575 bra 	$L__BB8_100;
$L__BB8_103:
	setp.lt.u32 	%p576, %r67, 1152;
	@%p576 bra 	$L__BB8_545;
	mul.wide.u32 	%rd668, %r1717, 4;
	add.s64 	%rd13, %rd6, %rd668;
	shl.b32 	%r1707, %r1717, 2;
	mov.u32 	%r1708, _ZZN3cub18CUB_300001_SM_10006detail6select23DeviceSelectSweepKernelINS2_10policy_hubIjNS0_8NullTypeEiLb0ELNS0_10SelectImplE0EE10Policy1000EPjPS5_S9_PlNS0_13ScanTileStateIiLb1EEE17belongsToPivotBinS5_iNS2_19streaming_context_tIlLb1EEELS6_0EEEvT0_T1_T2_T3_T4_T5_T6_T7_iT8_NS1_7vsmem_tEE19static_temp_storage;
	add.s32 	%r1709, %r1707, %r1708;
	add.s32 	%r1716, %r1709, 3072;
	mov.b64 	%rd698, 0;
$L__BB8_105:
	setp.ne.s16 	%p577, %rs2, 0;
	ld.shared.u32 	%r81, [%r1716+-3072];
	mov.b64 	%rd699, 0;
	@%p577 bra 	$L__BB8_107;
	ld.global.u64 	%rd699, [%rd7];
$L__BB8_107:
	setp.ne.s16 	%p578, %rs2, 0;
	shl.b64 	%rd671, %rd699, 2;
	add.s64 	%rd672, %rd698, %rd671;
	add.s64 	%rd673, %rd13, %rd672;
	st.global.u32 	[%rd673], %r81;
	ld.shared.u32 	%r82, [%r1716+-1536];
	mov.b64 	%rd700, 0;
	@%p578 bra 	$L__BB8_109;
	ld.global.u64 	%rd700, [%rd7];
$L__BB8_109:
	setp.ne.s16 	%p579, %rs2, 0;
	shl.b64 	%rd675, %rd700, 2;
	add.s64 	%rd676, %rd698, %rd675;
	add.s64 	%rd677, %rd13, %rd676;
	st.global.u32 	[%rd677+1536], %r82;
	ld.shared.u32 	%r83, [%r1716];
	mov.b64 	%rd701, 0;
	@%p579 bra 	$L__BB8_111;
	ld.global.u64 	%rd701, [%rd7];
$L__BB8_111:
	setp.ne.s16 	%p580, %rs2, 0;
	shl.b64 	%rd679, %rd701, 2;
	add.s64 	%rd680, %rd698, %rd679;
	add.s64 	%rd681, %rd13, %rd680;
	st.global.u32 	[%rd681+3072], %r83;
	ld.shared.u32 	%r84, [%r1716+1536];
	mov.b64 	%rd702, 0;
	@%p580 bra 	$L__BB8_113;
	ld.global.u64 	%rd702, [%rd7];
$L__BB8_113:
	shl.b64 	%rd682, %rd702, 2;
	add.s64 	%rd683, %rd698, %rd682;
	add.s64 	%rd684, %rd13, %rd683;
	st.global.u32 	[%rd684+4608], %r84;
	add.s32 	%r1717, %r1717, 1536;
	add.s64 	%rd698, %rd698, 6144;
	add.s32 	%r1716, %r1716, 6144;
	setp.lt.s32 	%p581, %r1717, %r65;
	@%p581 bra 	$L__BB8_105;
	bra.uni 	$L__BB8_545;
$L__BB8_114:
	ld.param.u64 	%rd685, [_ZN3cub18CUB_300001_SM_10006detail6select23DeviceSelectSweepKernelINS2_10policy_hubIjNS0_8NullTypeEiLb0ELNS0_10SelectImplE0EE10Policy1000EPjPS5_S9_PlNS0_13ScanTileStateIiLb1EEE17belongsToPivotBinS5_iNS2_19streaming_context_tIlLb1EEELS6_0EEEvT0_T1_T2_T3_T4_T5_T6_T7_iT8_NS1_7vsmem_tE_param_0];
	mov.u64 	%rd446, %rd210;
	ld.param.u8 	%rs54, [%rd446];
	setp.eq.s16 	%p354, %rs54, 0;
	ld.param.u64 	%rd447, [%rd446+16];
	selp.b64 	%rd448, %rd447, 0, %p354;
	mov.u32 	%r1127, %ctaid.y;
	mad.lo.s32 	%r1727, %r467, %r468, %r1127;
	mul.lo.s32 	%r1128, %r1727, 5760;
	cvt.s64.s32 	%rd449, %r1128;
	add.s64 	%rd450, %rd448, %rd449;
	mov.u32 	%r1735, %tid.x;
	and.b32  	%r1129, %r1735, 31;
	and.b32  	%r1130, %r1735, 992;
	mul.lo.s32 	%r1131, %r1130, 15;
	or.b32  	%r1132, %r1131, %r1129;
	cvt.u64.u32 	%rd451, %r1132;
	add.s64 	%rd452, %rd450, %rd451;
	cvta.to.global.u64 	%rd453, %rd685;
	shl.b64 	%rd454, %rd452, 2;
	add.s64 	%rd455, %rd453, %rd454;
	ld.global.u32 	%r1133, [%rd455];
	ld.global.u32 	%r1134, [%rd455+128];
	ld.global.u32 	%r1135, [%rd455+256];
	ld.global.u32 	%r1136, [%rd455+384];
	ld.global.u32 	%r1137, [%rd455+512];
	ld.global.u32 	%r1138, [%rd455+640];
	ld.global.u32 	%r1139, [%rd455+768];
	ld.global.u32 	%r1140, [%rd455+896];
	ld.global.u32 	%r1141, [%rd455+1024];
	ld.global.u32 	%r1142, [%rd455+1152];
	ld.global.u32 	%r1143, [%rd455+1280];
	ld.global.u32 	%r1144, [%rd455+1408];
	ld.global.u32 	%r1145, [%rd455+1536];
	ld.global.u32 	%r1146, [%rd455+1664];
	ld.global.u32 	%r1147, [%rd455+1792];
	// begin inline asm
	mov.u32 %r1094, %laneid;
	// end inline asm
	shr.u32 	%r90, %r1735, 5;
	mad.lo.s32 	%r1148, %r90, 480, %r1094;
	shl.b32 	%r1149, %r1148, 2;
	mov.u32 	%r1150, _ZZN3cub18CUB_300001_SM_10006detail6select23DeviceSelectSweepKernelINS2_10policy_hubIjNS0_8NullTypeEiLb0ELNS0_10SelectImplE0EE10Policy1000EPjPS5_S9_PlNS0_13ScanTileStateIiLb1EEE17belongsToPivotBinS5_iNS2_19streaming_context_tIlLb1EEELS6_0EEEvT0_T1_T2_T3_T4_T5_T6_T7_iT8_NS1_7vsmem_tEE19static_temp_storage;
	add.s32 	%r1151, %r1150, %r1149;
	st.shared.u32 	[%r1151], %r1133;
	st.shared.u32 	[%r1151+128], %r1134;
	st.shared.u32 	[%r1151+256], %r1135;
	st.shared.u32 	[%r1151+384], %r1136;
	st.shared.u32 	[%r1151+512], %r1137;
	st.shared.u32 	[%r1151+640], %r1138;
	st.shared.u32 	[%r1151+768], %r1139;
	st.shared.u32 	[%r1151+896], %r1140;
	st.shared.u32 	[%r1151+1024], %r1141;
	st.shared.u32 	[%r1151+1152], %r1142;
	st.shared.u32 	[%r1151+1280], %r1143;
	st.shared.u32 	[%r1151+1408], %r1144;
	st.shared.u32 	[%r1151+1536], %r1145;
	st.shared.u32 	[%r1151+1664], %r1146;
	st.shared.u32 	[%r1151+1792], %r1147;
	bar.warp.sync 	-1;
	mad.lo.s32 	%r1152, %r1094, 56, %r1151;
	ld.shared.u32 	%r91, [%r1152];
	ld.shared.u32 	%r92, [%r1152+4];
	ld.shared.u32 	%r93, [%r1152+8];
	ld.shared.u32 	%r94, [%r1152+12];
	ld.shared.u32 	%r95, [%r1152+16];
	ld.shared.u32 	%r96, [%r1152+20];
	ld.shared.u32 	%r97, [%r1152+24];
	ld.shared.u32 	%r98, [%r1152+28];
	ld.shared.u32 	%r99, [%r1152+32];
	ld.shared.u32 	%r100, [%r1152+36];
	ld.shared.u32 	%r101, [%r1152+40];
	ld.shared.u32 	%r102, [%r1152+44];
	ld.shared.u32 	%r103, [%r1152+48];
	ld.shared.u32 	%r104, [%r1152+52];
	ld.shared.u32 	%r105, [%r1152+56];
	shl.b32 	%r1153, %r1, 3;
	sub.s32 	%r1154, 32, %r1153;
	shr.u32 	%r1155, %r91, %r1154;
	and.b32  	%r106, %r1155, 255;
	setp.eq.s32 	%p355, %r106, %r2;
	selp.u32 	%r1156, 1, 0, %p355;
	shr.u32 	%r1157, %r92, %r1154;
	and.b32  	%r107, %r1157, 255;
	setp.eq.s32 	%p356, %r107, %r2;
	selp.u32 	%r1158, 1, 0, %p356;
	shr.u32 	%r1159, %r93, %r1154;
	and.b32  	%r108, %r1159, 255;
	setp.eq.s32 	%p357, %r108, %r2;
	selp.u32 	%r1160, 1, 0, %p357;
	shr.u32 	%r1161, %r94, %r1154;
	and.b32  	%r109, %r1161, 255;
	setp.eq.s32 	%p358, %r109, %r2;
	selp.u32 	%r1162, 1, 0, %p358;
	shr.u32 	%r1163, %r95, %r1154;
	and.b32  	%r110, %r1163, 255;
	setp.eq.s32 	%p359, %r110, %r2;
	selp.u32 	%r1164, 1, 0, %p359;
	shr.u32 	%r1165, %r96, %r1154;
	and.b32  	%r111, %r1165, 255;
	setp.eq.s32 	%p360, %r111, %r2;
	selp.u32 	%r1166, 1, 0, %p360;
	shr.u32 	%r1167, %r97, %r1154;
	and.b32  	%r112, %r1167, 255;
	setp.eq.s32 	%p361, %r112, %r2;
	selp.u32 	%r1168, 1, 0, %p361;
	shr.u32 	%r1169, %r98, %r1154;
	and.b32  	%r113, %r1169, 255;
	setp.eq.s32 	%p362, %r113, %r2;
	selp.u32 	%r1170, 1, 0, %p362;
	shr.u32 	%r1171, %r99, %r1154;
	and.b32  	%r114, %r1171, 255;
	setp.eq.s32 	%p363, %r114, %r2;
	selp.u32 	%r1172, 1, 0, %p363;
	shr.u32 	%r1173, %r100, %r1154;
	and.b32  	%r115, %r1173, 255;
	setp.eq.s32 	%p364, %r115, %r2;
	selp.u32 	%r1174, 1, 0, %p364;
	shr.u32 	%r1175, %r101, %r1154;
	and.b32  	%r116, %r1175, 255;
	setp.eq.s32 	%p365, %r116, %r2;
	selp.u32 	%r1176, 1, 0, %p365;
	shr.u32 	%r1177, %r102, %r1154;
	and.b32  	%r117, %r1177, 255;
	setp.eq.s32 	%p366, %r117, %r2;
	selp.u32 	%r1178, 1, 0, %p366;
	shr.u32 	%r1179, %r103, %r1154;
	and.b32  	%r118, %r1179, 255;
	setp.eq.s32 	%p367, %r118, %r2;
	selp.u32 	%r1180, 1, 0, %p367;
	shr.u32 	%r1181, %r104, %r1154;
	and.b32  	%r119, %r1181, 255;
	setp.eq.s32 	%p368, %r119, %r2;
	selp.u32 	%r1182, 1, 0, %p368;
	shr.u32 	%r1183, %r105, %r1154;
	and.b32  	%r120, %r1183, 255;
	setp.eq.s32 	%p369, %r120, %r2;
	selp.u32 	%r1184, 1, 0, %p369;
	bar.sync 	0;
	add.s32 	%r1185, %r1158, %r1156;
	add.s32 	%r1186, %r1185, %r1160;
	add.s32 	%r1187, %r1186, %r1162;
	add.s32 	%r1188, %r1187, %r1164;
	add.s32 	%r1189, %r1188, %r1166;
	add.s32 	%r1190, %r1189, %r1168;
	add.s32 	%r1191, %r1190, %r1170;
	add.s32 	%r1192, %r1191, %r1172;
	add.s32 	%r1193, %r1192, %r1174;
	add.s32 	%r1194, %r1193, %r1176;
	add.s32 	%r1195, %r1194, %r1178;
	add.s32 	%r1196, %r1195, %r1180;
	add.s32 	%r1197, %r1196, %r1182;
	add.s32 	%r1099, %r1197, %r1184;
	mov.b32 	%r1097, 1;
	mov.b32 	%r1122, 0;
	mov.b32 	%r1124, -1;
	// begin inline asm
	{  .reg .s32 r0;  .reg .pred p;  shfl.sync.up.b32 r0|p, %r1099, %r1097, %r1122, %r1124;  @p add.s32 r0, r0, %r1099;  mov.s32 %r1095, r0;}
	// end inline asm
	mov.b32 	%r1103, 2;
	// begin inline asm
	{  .reg .s32 r0;  .reg .pred p;  shfl.sync.up.b32 r0|p, %r1095, %r1103, %r1122, %r1124;  @p add.s32 r0, r0, %r1095;  mov.s32 %r1101, r0;}
	// end inline asm
	mov.b32 	%r1109, 4;
	// begin inline asm
	{  .reg .s32 r0;  .reg .pred p;  shfl.sync.up.b32 r0|p, %r1101, %r1109, %r1122, %r1124;  @p add.s32 r0, r0, %r1101;  mov.s32 %r1107, r0;}
	// end inline asm
	mov.b32 	%r1115, 8;
	// begin inline asm
	{  .reg .s32 r0;  .reg .pred p;  shfl.sync.up.b32 r0|p, %r1107, %r1115, %r1122, %r1124;  @p add.s32 r0, r0, %r1107;  mov.s32 %r1113, r0;}
	// end inline asm
	mov.b32 	%r1121, 16;
	// begin inline asm
	{  .reg .s32 r0;  .reg .pred p;  shfl.sync.up.b32 r0|p, %r1113, %r1121, %r1122, %r1124;  @p add.s32 r0, r0, %r1113;  mov.s32 %r1119, r0;}
	// end inline asm
	setp.ne.s32 	%p370, %r1094, 31;
	@%p370 bra 	$L__BB8_116;
	shl.b32 	%r1198, %r90, 2;
	add.s32 	%r1200, %r1150, %r1198;
	st.shared.u32 	[%r1200], %r1119;
$L__BB8_116:
	sub.s32 	%r1201, %r1119, %r1099;
	bar.sync 	0;
	ld.shared.v4.u32 	{%r1202, %r1203, %r1204, %r1205}, [_ZZN3cub18CUB_300001_SM_10006detail6select23DeviceSelectSweepKernelINS2_10policy_hubIjNS0_8NullTypeEiLb0ELNS0_10SelectImplE0EE10Policy1000EPjPS5_S9_PlNS0_13ScanTileStateIiLb1EEE17belongsToPivotBinS5_iNS2_19streaming_context_tIlLb1EEELS6_0EEEvT0_T1_T2_T3_T4_T5_T6_T7_iT8_NS1_7vsmem_tEE19static_temp_storage];
	add.s32 	%r1206, %r1203, %r1202;
	setp.eq.s32 	%p371, %r90, 2;
	selp.b32 	%r1207, %r1206, %r1202, %p371;
	add.s32 	%r1208, %r1206, %r1204;
	setp.eq.s32 	%p372, %r90, 3;
	selp.b32 	%r1209, %r1208, %r1207, %p372;
	add.s32 	%r1210, %r1208, %r1205;
	setp.eq.s32 	%p373, %r90, 4;
	selp.b32 	%r1211, %r1210, %r1209, %p373;
	ld.shared.v4.u32 	{%r1212, %r1213, %r1214, %r1215}, [_ZZN3cub18CUB_300001_SM_10006detail6select23DeviceSelectSweepKernelINS2_10policy_hubIjNS0_8NullTypeEiLb0ELNS0_10SelectImplE0EE10Policy1000EPjPS5_S9_PlNS0_13ScanTileStateIiLb1EEE17belongsToPivotBinS5_iNS2_19streaming_context_tIlLb1EEELS6_0EEEvT0_T1_T2_T3_T4_T5_T6_T7_iT8_NS1_7vsmem_tEE19static_temp_storage+16];
	add.s32 	%r1216, %r1210, %r1212;
	setp.eq.s32 	%p374, %r90, 5;
	selp.b32 	%r1217, %r1216, %r1211, %p374;
	add.s32 	%r1218, %r1216, %r1213;
	setp.eq.s32 	%p375, %r90, 6;
	selp.b32 	%r1219, %r1218, %r1217, %p375;
	add.s32 	%r1220, %r1218, %r1214;
	setp.eq.s32 	%p376, %r90, 7;
	selp.b32 	%r1221, %r1220, %r1219, %p376;
	add.s32 	%r1222, %r1220, %r1215;
	setp.eq.s32 	%p377, %r90, 8;
	selp.b32 	%r1223, %r1222, %r1221, %p377;
	ld.shared.v4.u32 	{%r1224, %r1225, %r1226, %r1227}, [_ZZN3cub18CUB_300001_SM_10006detail6select23DeviceSelectSweepKernelINS2_10policy_hubIjNS0_8NullTypeEiLb0ELNS0_10SelectImplE0EE10Policy1000EPjPS5_S9_PlNS0_13ScanTileStateIiLb1EEE17belongsToPivotBinS5_iNS2_19streaming_context_tIlLb1EEELS6_0EEEvT0_T1_T2_T3_T4_T5_T6_T7_iT8_NS1_7vsmem_tEE19static_temp_storage+32];
	add.s32 	%r1228, %r1222, %r1224;
	setp.eq.s32 	%p378, %r90, 9;
	selp.b32 	%r1229, %r1228, %r1223, %p378;
	add.s32 	%r1230, %r1228, %r1225;
	setp.eq.s32 	%p379, %r90, 10;
	selp.b32 	%r1231, %r1230, %r1229, %p379;
	add.s32 	%r1232, %r1230, %r1226;
	setp.eq.s32 	%p380, %r90, 11;
	selp.b32 	%r1233, %r1232, %r1231, %p380;
	add.s32 	%r123, %r1232, %r1227;
	setp.gt.u32 	%p381, %r1735, 31;
	setp.lt.u32 	%p382, %r1735, 32;
	setp.eq.s32 	%p383, %r1094, 0;
	selp.b32 	%r1234, 0, %r1201, %p383;
	add.s32 	%r1731, %r1233, %r1234;
	selp.b32 	%r125, %r1201, %r1731, %p382;
	@%p381 bra 	$L__BB8_132;
	setp.ne.s32 	%p384, %r1735, 0;
	mul.wide.s32 	%rd456, %r1727, 8;
	add.s64 	%rd55, %rd4, %rd456;
	@%p384 bra 	$L__BB8_119;
	st.shared.u32 	[_ZZN3cub18CUB_300001_SM_10006detail6select23DeviceSelectSweepKernelINS2_10policy_hubIjNS0_8NullTypeEiLb0ELNS0_10SelectImplE0EE10Policy1000EPjPS5_S9_PlNS0_13ScanTileStateIiLb1EEE17belongsToPivotBinS5_iNS2_19streaming_context_tIlLb1EEELS6_0EEEvT0_T1_T2_T3_T4_T5_T6_T7_iT8_NS1_7vsmem_tEE19static_temp_storage+76], %r123;
	add.s64 	%rd457, %rd55, 256;
	mov.b32 	%r1235, 100;
	// begin inline asm
	st.relaxed.gpu.v2.u32 [%rd457], {%r1235, %r123};
	// end inline asm
$L__BB8_119:
	not.b32 	%r1241, %r1735;
	add.s32 	%r1242, %r1727, %r1241;
	mov.b32 	%r1237, 585;
	// begin inline asm
	nanosleep.u32 %r1237;
	// end inline asm
	mul.wide.s32 	%rd459, %r1242, 8;
	add.s64 	%rd460, %rd4, %rd459;
	add.s64 	%rd458, %rd460, 256;
	// begin inline asm
	ld.relaxed.gpu.v2.u32 {%r1728, %r1720}, [%rd458];
	// end inline asm
	mov.b32 	%r1721, 754;
$L__BB8_120:
	setp.eq.s32 	%p385, %r1728, 99;
	mov.b32 	%r1243, -1;
	vote.sync.any.pred 	%p386, %p385, %r1243;
	not.pred 	%p387, %p386;
	@%p387 bra 	$L__BB8_122;
	shr.u32 	%r134, %r1721, 1;
	mul.lo.s32 	%r1444, %r1727, 16807;
	and.b32  	%r1727, %r1444, 2147483647;
	sub.s32 	%r1445, %r1721, %r134;
	add.s32 	%r1446, %r1445, 1;
	rem.u32 	%r1447, %r1727, %r1446;
	add.s32 	%r1441, %r1447, %r134;
	// begin inline asm
	nanosleep.u32 %r1441;
	// end inline asm
	// begin inline asm
	ld.relaxed.gpu.v2.u32 {%r1728, %r1720}, [%rd458];
	// end inline asm
	mov.u32 	%r1721, %r134;
	bra.uni 	$L__BB8_120;
$L__BB8_122:
	mov.u32 	%r1273, %nctaid.y;
	mad.lo.s32 	%r1275, %r467, %r1273, %r1127;
	mov.u32 	%r1276, %tid.x;
	not.b32 	%r1277, %r1276;
	add.s32 	%r1726, %r1275, %r1277;
	setp.eq.s32 	%p388, %r1728, 101;
	mov.b32 	%r1270, -1;
	vote.sync.ballot.b32 	%r1278, %p388, %r1270;
	// begin inline asm
	mov.u32 %r1245, %lanemask_ge;
	// end inline asm
	and.b32  	%r1279, %r1278, %r1245;
	or.b32  	%r1280, %r1279, -2147483648;
	add.s32 	%r1281, %r1280, -1;
	not.b32 	%r1282, %r1280;
	and.b32  	%r1283, %r1282, %r1281;
	popc.b32 	%r1249, %r1283;
	mov.b32 	%r1248, 1;
	// begin inline asm
	shfl.sync.down.b32 %r1246, %r1720, %r1248, %r1249, %r1270;
	// end inline asm
	setp.lt.s32 	%p390, %r1094, %r1249;
	selp.b32 	%r1284, %r1246, 0, %p390;
	add.s32 	%r1252, %r1284, %r1720;
	mov.b32 	%r1253, 2;
	// begin inline asm
	shfl.sync.down.b32 %r1251, %r1252, %r1253, %r1249, %r1270;
	// end inline asm
	add.s32 	%r1285, %r1094, 2;
	setp.gt.s32 	%p391, %r1285, %r1249;
	selp.b32 	%r1286, 0, %r1251, %p391;
	add.s32 	%r1257, %r1252, %r1286;
	mov.b32 	%r1258, 4;
	// begin inline asm
	shfl.sync.down.b32 %r1256, %r1257, %r1258, %r1249, %r1270;
	// end inline asm
	add.s32 	%r1287, %r1094, 4;
	setp.gt.s32 	%p392, %r1287, %r1249;
	selp.b32 	%r1288, 0, %r1256, %p392;
	add.s32 	%r1262, %r1257, %r1288;
	mov.b32 	%r1263, 8;
	// begin inline asm
	shfl.sync.down.b32 %r1261, %r1262, %r1263, %r1249, %r1270;
	// end inline asm
	add.s32 	%r1289, %r1094, 8;
	setp.gt.s32 	%p393, %r1289, %r1249;
	selp.b32 	%r1290, 0, %r1261, %p393;
	add.s32 	%r1267, %r1262, %r1290;
	mov.b32 	%r1268, 16;
	// begin inline asm
	shfl.sync.down.b32 %r1266, %r1267, %r1268, %r1249, %r1270;
	// end inline asm
	add.s32 	%r1291, %r1094, 16;
	setp.gt.s32 	%p394, %r1291, %r1249;
	selp.b32 	%r1292, 0, %r1266, %p394;
	add.s32 	%r1724, %r1267, %r1292;
	add.s64 	%rd57, %rd4, 256;
	mov.b32 	%r1722, 754;
$L__BB8_123:
	setp.ne.s32 	%p395, %r1728, 101;
	mov.b32 	%r1293, -1;
	vote.sync.all.pred 	%p396, %p395, %r1293;
	not.pred 	%p397, %p396;
	@%p397 bra 	$L__BB8_128;
	shr.u32 	%r1722, %r1722, 1;
	mul.wide.s32 	%rd565, %r1726, 8;
	add.s64 	%rd566, %rd57, %rd565;
	add.s64 	%rd564, %rd566, -256;
	// begin inline asm
	ld.relaxed.gpu.v2.u32 {%r1728, %r1729}, [%rd564];
	// end inline asm
	mov.u32 	%r1730, %r1722;
$L__BB8_125:
	setp.eq.s32 	%p471, %r1728, 99;
	mov.b32 	%r1391, -1;
	vote.sync.any.pred 	%p472, %p471, %r1391;
	not.pred 	%p473, %p472;
	@%p473 bra 	$L__BB8_127;
	shr.u32 	%r155, %r1730, 1;
	mul.lo.s32 	%r1437, %r1727, 16807;
	and.b32  	%r1727, %r1437, 2147483647;
	sub.s32 	%r1438, %r1730, %r155;
	add.s32 	%r1439, %r1438, 1;
	rem.u32 	%r1440, %r1727, %r1439;
	add.s32 	%r1434, %r1440, %r155;
	// begin inline asm
	nanosleep.u32 %r1434;
	// end inline asm
	// begin inline asm
	ld.relaxed.gpu.v2.u32 {%r1728, %r1729}, [%rd564];
	// end inline asm
	mov.u32 	%r1730, %r155;
	bra.uni 	$L__BB8_125;
$L__BB8_127:
	setp.eq.s32 	%p474, %r1728, 101;
	mov.b32 	%r1417, -1;
	vote.sync.ballot.b32 	%r1418, %p474, %r1417;
	and.b32  	%r1419, %r1418, %r1245;
	or.b32  	%r1420, %r1419, -2147483648;
	add.s32 	%r1421, %r1420, -1;
	not.b32 	%r1422, %r1420;
	and.b32  	%r1423, %r1422, %r1421;
	popc.b32 	%r1396, %r1423;
	mov.b32 	%r1395, 1;
	// begin inline asm
	shfl.sync.down.b32 %r1393, %r1729, %r1395, %r1396, %r1417;
	// end inline asm
	setp.lt.s32 	%p476, %r1094, %r1396;
	selp.b32 	%r1424, %r1393, 0, %p476;
	add.s32 	%r1399, %r1424, %r1729;
	mov.b32 	%r1400, 2;
	// begin inline asm
	shfl.sync.down.b32 %r1398, %r1399, %r1400, %r1396, %r1417;
	// end inline asm
	setp.gt.s32 	%p477, %r1285, %r1396;
	selp.b32 	%r1426, 0, %r1398, %p477;
	add.s32 	%r1404, %r1399, %r1426;
	mov.b32 	%r1405, 4;
	// begin inline asm
	shfl.sync.down.b32 %r1403, %r1404, %r1405, %r1396, %r1417;
	// end inline asm
	add.s32 	%r1427, %r1094, 4;
	setp.gt.s32 	%p478, %r1427, %r1396;
	selp.b32 	%r1428, 0, %r1403, %p478;
	add.s32 	%r1409, %r1404, %r1428;
	mov.b32 	%r1410, 8;
	// begin inline asm
	shfl.sync.down.b32 %r1408, %r1409, %r1410, %r1396, %r1417;
	// end inline asm
	add.s32 	%r1429, %r1094, 8;
	setp.gt.s32 	%p479, %r1429, %r1396;
	selp.b32 	%r1430, 0, %r1408, %p479;
	add.s32 	%r1414, %r1409, %r1430;
	mov.b32 	%r1415, 16;
	// begin inline asm
	shfl.sync.down.b32 %r1413, %r1414, %r1415, %r1396, %r1417;
	// end inline asm
	add.s32 	%r1431, %r1094, 16;
	setp.gt.s32 	%p480, %r1431, %r1396;
	selp.b32 	%r1432, 0, %r1413, %p480;
	add.s32 	%r1433, %r1432, %r1724;
	add.s32 	%r1724, %r1433, %r1414;
	add.s32 	%r1726, %r1726, -32;
	bra.uni 	$L__BB8_123;
$L__BB8_128:
	setp.ne.s32 	%p398, %r1276, 0;
	@%p398 bra 	$L__BB8_130;
	add.s32 	%r1297, %r1724, %r123;
	add.s64 	%rd461, %rd55, 256;
	mov.b32 	%r1296, 101;
	// begin inline asm
	st.relaxed.gpu.v2.u32 [%rd461], {%r1296, %r1297};
	// end inline asm
	st.shared.u32 	[_ZZN3cub18CUB_300001_SM_10006detail6select23DeviceSelectSweepKernelINS2_10policy_hubIjNS0_8NullTypeEiLb0ELNS0_10SelectImplE0EE10Policy1000EPjPS5_S9_PlNS0_13ScanTileStateIiLb1EEE17belongsToPivotBinS5_iNS2_19streaming_context_tIlLb1EEELS6_0EEEvT0_T1_T2_T3_T4_T5_T6_T7_iT8_NS1_7vsmem_tEE19static_temp_storage+68], %r1724;
	st.shared.u32 	[_ZZN3cub18CUB_300001_SM_10006detail6select23DeviceSelectSweepKernelINS2_10policy_hubIjNS0_8NullTypeEiLb0ELNS0_10SelectImplE0EE10Policy1000EPjPS5_S9_PlNS0_13ScanTileStateIiLb1EEE17belongsToPivotBinS5_iNS2_19streaming_context_tIlLb1EEELS6_0EEEvT0_T1_T2_T3_T4_T5_T6_T7_iT8_NS1_7vsmem_tEE19static_temp_storage+72], %r1297;
$L__BB8_130:
	setp.ne.s32 	%p399, %r1094, 0;
	mov.u32 	%r1731, %r125;
	@%p399 bra 	$L__BB8_132;
	st.shared.u32 	[_ZZN3cub18CUB_300001_SM_10006detail6select23DeviceSelectSweepKernelINS2_10policy_hubIjNS0_8NullTypeEiLb0ELNS0_10SelectImplE0EE10Policy1000EPjPS5_S9_PlNS0_13ScanTileStateIiLb1EEE17belongsToPivotBinS5_iNS2_19streaming_context_tIlLb1EEELS6_0EEEvT0_T1_T2_T3_T4_T5_T6_T7_iT8_NS1_7vsmem_tEE19static_temp_storage+60], %r1724;
	mov.u32 	%r1731, %r1724;
$L__BB8_132:
	bar.sync 	0;
	setp.eq.s32 	%p400, %r1735, 0;
	ld.shared.u32 	%r1299, [_ZZN3cub18CUB_300001_SM_10006detail6select23DeviceSelectSweepKernelINS2_10policy_hubIjNS0_8NullTypeEiLb0ELNS0_10SelectImplE0EE10Policy1000EPjPS5_S9_PlNS0_13ScanTileStateIiLb1EEE17belongsToPivotBinS5_iNS2_19streaming_context_tIlLb1EEELS6_0EEEvT0_T1_T2_T3_T4_T5_T6_T7_iT8_NS1_7vsmem_tEE19static_temp_storage+60];
	.pragma "used_bytes_mask 61680";
	ld.shared.v4.u32 	{%r1300, %r162, %r1301, %r163}, [_ZZN3cub18CUB_300001_SM_10006detail6select23DeviceSelectSweepKernelINS2_10policy_hubIjNS0_8NullTypeEiLb0ELNS0_10SelectImplE0EE10Policy1000EPjPS5_S9_PlNS0_13ScanTileStateIiLb1EEE17belongsToPivotBinS5_iNS2_19streaming_context_tIlLb1EEELS6_0EEEvT0_T1_T2_T3_T4_T5_T6_T7_iT8_NS1_7vsmem_tEE19static_temp_storage+64];
	selp.b32 	%r1302, 0, %r1299, %p400;
	add.s32 	%r164, %r1302, %r1731;
	setp.eq.s32 	%p401, %r106, %r2;
	selp.u32 	%r1303, 1, 0, %p401;
	add.s32 	%r165, %r164, %r1303;
	setp.eq.s32 	%p402, %r107, %r2;
	selp.u32 	%r1304, 1, 0, %p402;
	add.s32 	%r1305, %r1304, %r1303;
	add.s32 	%r166, %r1305, %r164;
	setp.eq.s32 	%p403, %r108, %r2;
	selp.u32 	%r1306, 1, 0, %p403;
	add.s32 	%r167, %r166, %r1306;
	setp.eq.s32 	%p404, %r109, %r2;
	selp.u32 	%r1307, 1, 0, %p404;
	add.s32 	%r168, %r167, %r1307;
	setp.eq.s32 	%p405, %r110, %r2;
	selp.u32 	%r1308, 1, 0, %p405;
	add.s32 	%r169, %r168, %r1308;
	setp.eq.s32 	%p406, %r111, %r2;
	selp.u32 	%r1309, 1, 0, %p406;
	add.s32 	%r170, %r169, %r1309;
	setp.eq.s32 	%p407, %r112, %r2;
	selp.u32 	%r1310, 1, 0, %p407;
	add.s32 	%r171, %r170, %r1310;
	setp.eq.s32 	%p408, %r113, %r2;
	selp.u32 	%r1311, 1, 0, %p408;
	add.s32 	%r172, %r171, %r1311;
	setp.eq.s32 	%p409, %r114, %r2;
	selp.u32 	%r1312, 1, 0, %p409;
	add.s32 	%r173, %r172, %r1312;
	setp.eq.s32 	%p410, %r115, %r2;
	selp.u32 	%r1313, 1, 0, %p410;
	add.s32 	%r174, %r173, %r1313;
	setp.eq.s32 	%p411, %r116, %r2;
	selp.u32 	%r1314, 1, 0, %p411;
	add.s32 	%r175, %r174, %r1314;
	setp.eq.s32 	%p412, %r117, %r2;
	selp.u32 	%r1315, 1, 0, %p412;
	add.s32 	%r176, %r175, %r1315;
	setp.eq.s32 	%p413, %r118, %r2;
	selp.u32 	%r1316, 1, 0, %p413;
	add.s32 	%r177, %r176, %r1316;
	setp.eq.s32 	%p414, %r119, %r2;
	selp.u32 	%r1317, 1, 0, %p414;
	add.s32 	%r178, %r177, %r1317;
	setp.gt.s32 	%p415, %r163, 384;
	@%p415 bra 	$L__BB8_193;
	mov.u64 	%rd462, %rd210;
	ld.param.u8 	%rs3, [%rd462];
	ld.param.u64 	%rd463, [%rd462+24];
	cvta.to.global.u64 	%rd58, %rd463;
	@%p401 bra 	$L__BB8_134;
	bra.uni 	$L__BB8_137;
$L__BB8_134:
	setp.ne.s16 	%p417, %rs3, 0;
	mov.b64 	%rd723, 0;
	@%p417 bra 	$L__BB8_136;
	ld.global.u64 	%rd723, [%rd58];
$L__BB8_136:
	ld.param.u64 	%rd687, [_ZN3cub18CUB_300001_SM_10006detail6select23DeviceSelectSweepKernelINS2_10policy_hubIjNS0_8NullTypeEiLb0ELNS0_10SelectImplE0EE10Policy1000EPjPS5_S9_PlNS0_13ScanTileStateIiLb1EEE17belongsToPivotBinS5_iNS2_19streaming_context_tIlLb1EEELS6_0EEEvT0_T1_T2_T3_T4_T5_T6_T7_iT8_NS1_7vsmem_tE_param_2];
	cvt.s64.s32 	%rd465, %r164;
	add.s64 	%rd466, %rd723, %rd465;
	cvta.to.global.u64 	%rd467, %rd687;
	shl.b64 	%rd468, %rd466, 2;
	add.s64 	%rd469, %rd467, %rd468;
	st.global.u32 	[%rd469], %r91;
$L__BB8_137:
	setp.ne.s32 	%p418, %r107, %r2;
	@%p418 bra 	$L__BB8_141;
	setp.ne.s16 	%p419, %rs3, 0;
	mov.b64 	%rd724, 0;
	@%p419 bra 	$L__BB8_140;
	ld.global.u64 	%rd724, [%rd58];
$L__BB8_140:
	ld.param.u64 	%rd688, [_ZN3cub18CUB_300001_SM_10006detail6select23DeviceSelectSweepKernelINS2_10policy_hubIjNS0_8NullTypeEiLb0ELNS0_10SelectImplE0EE10Policy1000EPjPS5_S9_PlNS0_13ScanTileStateIiLb1EEE17belongsToPivotBinS5_iNS2_19streaming_context_tIlLb1EEELS6_0EEEvT0_T1_T2_T3_T4_T5_T6_T7_iT8_NS1_7vsmem_tE_param_2];
	cvt.s64.s32 	%rd471, %r165;
	add.s64 	%rd472, %rd724, %rd471;
	cvta.to.global.u64 	%rd473, %rd688;
	shl.b64 	%rd474, %rd472, 2;
	add.s64 	%rd475, %rd473, %rd474;
	st.global.u32 	[%rd475], %r92;
$L__BB8_141:
	ld.param.u64 	%rd689, [_ZN3cub18CUB_300001_SM_10006detail6select23DeviceSelectSweepKernelINS2_10policy_hubIjNS0_8NullTypeEiLb0ELNS0_10SelectImplE0EE10Policy1000EPjPS5_S9_PlNS0_13ScanTileStateIiLb1EEE17belongsToPivotBinS5_iNS2_19streaming_context_tIlLb1EEELS6_0EEEvT0_T1_T2_T3_T4_T5_T6_T7_iT8_NS1_7vsmem_tE_param_2];
	cvta.to.global.u64 	%rd76, %rd689;
	setp.ne.s32 	%p420, %r108, %r2;
	@%p420 bra 	$L__BB8_145;
	setp.ne.s16 	%p421, %rs3, 0;
	mov.b64 	%rd725, 0;
	@%p421 bra 	$L__BB8_144;
	ld.global.u64 	%rd725, [%rd58];
$L__BB8_144:
	cvt.s64.s32 	%rd477, %r166;
	add.s64 	%rd478, %rd725, %rd477;
	shl.b64 	%rd479, %rd478, 2;
	add.s64 	%rd480, %rd76, %rd479;
	st.global.u32 	[%rd480], %r93;
$L__BB8_145:
	setp.ne.s32 	%p422, %r109, %r2;
	@%p422 bra 	$L__BB8_149;
	setp.ne.s16 	%p423, %rs3, 0;
	mov.b64 	%rd726, 0;
	@%p423 bra 	$L__BB8_148;
	ld.global.u64 	%rd726, [%rd58];
$L__BB8_148:
	cvt.s64.s32 	%rd482, %r167;
	add.s64 	%rd483, %rd726, %rd482;
	shl.b64 	%rd484, %rd483, 2;
	add.s64 	%rd485, %rd76, %rd484;
	st.global.u32 	[%rd485], %r94;
$L__BB8_149:
	setp.ne.s32 	%p424, %r110, %r2;
	@%p424 bra 	$L__BB8_153;
	setp.ne.s16 	%p425, %rs3, 0;
	mov.b64 	%rd727, 0;
	@%p425 bra 	$L__BB8_152;
	ld.global.u64 	%rd727, [%rd58];
$L__BB8_152:
	cvt.s64.s32 	%rd487, %r168;
	add.s64 	%rd488, %rd727, %rd487;
	shl.b64 	%rd489, %rd488, 2;
	add.s64 	%rd490, %rd76, %rd489;
	st.global.u32 	[%rd490], %r95;
$L__BB8_153:
	setp.ne.s32 	%p426, %r111, %r2;
	@%p426 bra 	$L__BB8_157;
	setp.ne.s16 	%p427, %rs3, 0;
	mov.b64 	%rd728, 0;
	@%p427 bra 	$L__BB8_156;
	ld.global.u64 	%rd728, [%rd58];
$L__BB8_156:
	cvt.s64.s32 	%rd492, %r169;
	add.s64 	%rd493, %rd728, %rd492;
	shl.b64 	%rd494, %rd493, 2;
	add.s64 	%rd495, %rd76, %rd494;
	st.global.u32 	[%rd495], %r96;
$L__BB8_157:
	setp.ne.s32 	%p428, %r112, %r2;
	@%p428 bra 	$L__BB8_161;
	setp.ne.s16 	%p429, %rs3, 0;
	mov.b64 	%rd729, 0;
	@%p429 bra 	$L__BB8_160;
	ld.global.u64 	%rd729, [%rd58];
$L__BB8_160:
	cvt.s64.s32 	%rd497, %r170;
	add.s64 	%rd498, %rd729, %rd497;
	shl.b64 	%rd499, %rd498, 2;
	add.s64 	%rd500, %rd76, %rd499;
	st.global.u32 	[%rd500], %r97;
$L__BB8_161:
	setp.ne.s32 	%p430, %r113, %r2;
	@%p430 bra 	$L__BB8_165;
	setp.ne.s16 	%p431, %rs3, 0;
	mov.b64 	%rd730, 0;
	@%p431 bra 	$L__BB8_164;
	ld.global.u64 	%rd730, [%rd58];
$L__BB8_164:
	cvt.s64.s32 	%rd502, %r171;
	add.s64 	%rd503, %rd730, %rd502;
	shl.b64 	%rd504, %rd503, 2;
	add.s64 	%rd505, %rd76, %rd504;
	st.global.u32 	[%rd505], %r98;
$L__BB8_165:
	setp.ne.s32 	%p432, %r114, %r2;
	@%p432 bra 	$L__BB8_169;
	setp.ne.s16 	%p433, %rs3, 0;
	mov.b64 	%rd731, 0;
	@%p433 bra 	$L__BB8_168;
	ld.global.u64 	%rd731, [%rd58];
$L__BB8_168:
	cvt.s64.s32 	%rd507, %r172;
	add.s64 	%rd508, %rd731, %rd507;
	shl.b64 	%rd509, %rd508, 2;
	add.s64 	%rd510, %rd76, %rd509;
	st.global.u32 	[%rd510], %r99;
$L__BB8_169:
	setp.ne.s32 	%p434, %r115, %r2;
	@%p434 bra 	$L__BB8_173;
	setp.ne.s16 	%p435, %rs3, 0;
	mov.b64 	%rd732, 0;
	@%p435 bra 	$L__BB8_172;
	ld.global.u64 	%rd732, [%rd58];
$L__BB8_172:
	cvt.s64.s32 	%rd512, %r173;
	add.s64 	%rd513, %rd732, %rd512;
	shl.b64 	%rd514, %rd513, 2;
	add.s64 	%rd515, %rd76, %rd514;
	st.global.u32 	[%rd515], %r100;
$L__BB8_173:
	setp.ne.s32 	%p436, %r116, %r2;
	@%p436 bra 	$L__BB8_177;
	setp.ne.s16 	%p437, %rs3, 0;
	mov.b64 	%rd733, 0;
	@%p437 bra 	$L__BB8_176;
	ld.global.u64 	%rd733, [%rd58];
$L__BB8_176:
	cvt.s64.s32 	%rd517, %r174;
	add.s64 	%rd518, %rd733, %rd517;
	shl.b64 	%rd519, %rd518, 2;
	add.s64 	%rd520, %rd76, %rd519;
	st.global.u32 	[%rd520], %r101;
$L__BB8_177:
	setp.ne.s32 	%p438, %r117, %r2;
	@%p438 bra 	$L__BB8_181;
	setp.ne.s16 	%p439, %rs3, 0;
	mov.b64 	%rd734, 0;
	@%p439 bra 	$L__BB8_180;
	ld.global.u64 	%rd734, [%rd58];
$L__BB8_180:
	cvt.s64.s32 	%rd522, %r175;
	add.s64 	%rd523, %rd734, %rd522;
	shl.b64 	%rd524, %rd523, 2;
	add.s64 	%rd525, %rd76, %rd524;
	st.global.u32 	[%rd525], %r102;
$L__BB8_181:
	setp.ne.s32 	%p440, %r118, %r2;
	@%p440 bra 	$L__BB8_185;
	setp.ne.s16 	%p441, %rs3, 0;
	mov.b64 	%rd735, 0;
	@%p441 bra 	$L__BB8_184;
	ld.global.u64 	%rd735, [%rd58];
$L__BB8_184:
	cvt.s64.s32 	%rd527, %r176;
	add.s64 	%rd528, %rd735, %rd527;
	shl.b64 	%rd529, %rd528, 2;
	add.s64 	%rd530, %rd76, %rd529;
	st.global.u32 	[%rd530], %r103;
$L__BB8_185:
	setp.ne.s32 	%p442, %r119, %r2;
	@%p442 bra 	$L__BB8_189;
	setp.ne.s16 	%p443, %rs3, 0;
	mov.b64 	%rd736, 0;
	@%p443 bra 	$L__BB8_188;
	ld.global.u64 	%rd736, [%rd58];
$L__BB8_188:
	cvt.s64.s32 	%rd532, %r177;
	add.s64 	%rd533, %rd736, %rd532;
	shl.b64 	%rd534, %rd533, 2;
	add.s64 	%rd535, %rd76, %rd534;
	st.global.u32 	[%rd535], %r104;
$L__BB8_189:
	setp.ne.s32 	%p444, %r120, %r2;
	@%p444 bra 	$L__BB8_545;
	setp.ne.s16 	%p445, %rs3, 0;
	mov.b64 	%rd737, 0;
	@%p445 bra 	$L__BB8_192;
	ld.global.u64 	%rd737, [%rd58];
$L__BB8_192:
	cvt.s64.s32 	%rd537, %r178;
	add.s64 	%rd538, %rd737, %rd537;
	shl.b64 	%rd539, %rd538, 2;
	add.s64 	%rd540, %rd76, %rd539;
	st.global.u32 	[%rd540], %r105;
	bra.uni 	$L__BB8_545;
$L__BB8_193:
	setp.ne.s32 	%p446, %r106, %r2;
	bar.sync 	0;
	@%p446 bra 	$L__BB8_195;
	sub.s32 	%r1318, %r164, %r162;
	shl.b32 	%r1319, %r1318, 2;
	add.s32 	%r1321, %r1150, %r1319;
	st.shared.u32 	[%r1321], %r91;
$L__BB8_195:
	setp.ne.s32 	%p447, %r107, %r2;
	@%p447 bra 	$L__BB8_197;
	sub.s32 	%r1322, %r165, %r162;
	shl.b32 	%r1323, %r1322, 2;
	add.s32 	%r1325, %r1150, %r1323;
	st.shared.u32 	[%r1325], %r92;
$L__BB8_197:
	setp.ne.s32 	%p448, %r108, %r2;
	@%p448 bra 	$L__BB8_199;
	sub.s32 	%r1326, %r166, %r162;
	shl.b32 	%r1327, %r1326, 2;
	add.s32 	%r1329, %r1150, %r1327;
	st.shared.u32 	[%r1329], %r93;
$L__BB8_199:
	setp.ne.s32 	%p449, %r109, %r2;
	@%p449 bra 	$L__BB8_201;
	sub.s32 	%r1330, %r167, %r162;
	shl.b32 	%r1331, %r1330, 2;
	add.s32 	%r1333, %r1150, %r1331;
	st.shared.u32 	[%r1333], %r94;
$L__BB8_201:
	setp.ne.s32 	%p450, %r110, %r2;
	@%p450 bra 	$L__BB8_203;
	sub.s32 	%r1334, %r168, %r162;
	shl.b32 	%r1335, %r1334, 2;
	add.s32 	%r1337, %r1150, %r1335;
	st.shared.u32 	[%r1337], %r95;
$L__BB8_203:
	setp.ne.s32 	%p451, %r111, %r2;
	@%p451 bra 	$L__BB8_205;
	sub.s32 	%r1338, %r169, %r162;
	shl.b32 	%r1339, %r1338, 2;
	add.s32 	%r1341, %r1150, %r1339;
	st.shared.u32 	[%r1341], %r96;
$L__BB8_205:
	setp.ne.s32 	%p452, %r112, %r2;
	@%p452 bra 	$L__BB8_207;
	sub.s32 	%r1342, %r170, %r162;
	shl.b32 	%r1343, %r1342, 2;
	add.s32 	%r1345, %r1150, %r1343;
	st.shared.u32 	[%r1345], %r97;
$L__BB8_207:
	setp.ne.s32 	%p453, %r113, %r2;
	@%p453 bra 	$L__BB8_209;
	sub.s32 	%r1346, %r171, %r162;
	shl.b32 	%r1347, %r1346, 2;
	add.s32 	%r1349, %r1150, %r1347;
	st.shared.u32 	[%r1349], %r98;
$L__BB8_209:
	setp.ne.s32 	%p454, %r114, %r2;
	@%p454 bra 	$L__BB8_211;
	sub.s32 	%r1350, %r172, %r162;
	shl.b32 	%r1351, %r1350, 2;
	add.s32 	%r1353, %r1150, %r1351;
	st.shared.u32 	[%r1353], %r99;
$L__BB8_211:
	setp.ne.s32 	%p455, %r115, %r2;
	@%p455 bra 	$L__BB8_213;
	sub.s32 	%r1354, %r173, %r162;
	shl.b32 	%r1355, %r1354, 2;
	add.s32 	%r1357, %r1150, %r1355;
	st.shared.u32 	[%r1357], %r100;
$L__BB8_213:
	setp.ne.s32 	%p456, %r116, %r2;
	@%p456 bra 	$L__BB8_215;
	sub.s32 	%r1358, %r174, %r162;
	shl.b32 	%r1359, %r1358, 2;
	add.s32 	%r1361, %r1150, %r1359;
	st.shared.u32 	[%r1361], %r101;
$L__BB8_215:
	setp.ne.s32 	%p457, %r117, %r2;
	@%p457 bra 	$L__BB8_217;
	sub.s32 	%r1362, %r175, %r162;
	shl.b32 	%r1363, %r1362, 2;
	add.s32 	%r1365, %r1150, %r1363;
	st.shared.u32 	[%r1365], %r102;
$L__BB8_217:
	setp.ne.s32 	%p458, %r118, %r2;
	@%p458 bra 	$L__BB8_219;
	sub.s32 	%r1366, %r176, %r162;
	shl.b32 	%r1367, %r1366, 2;
	add.s32 	%r1369, %r1150, %r1367;
	st.shared.u32 	[%r1369], %r103;
$L__BB8_219:
	setp.ne.s32 	%p459, %r119, %r2;
	@%p459 bra 	$L__BB8_221;
	sub.s32 	%r1370, %r177, %r162;
	shl.b32 	%r1371, %r1370, 2;
	add.s32 	%r1373, %r1150, %r1371;
	st.shared.u32 	[%r1373], %r104;
$L__BB8_221:
	setp.ne.s32 	%p460, %r120, %r2;
	@%p460 bra 	$L__BB8_223;
	sub.s32 	%r1374, %r178, %r162;
	shl.b32 	%r1375, %r1374, 2;
	add.s32 	%r1377, %r1150, %r1375;
	st.shared.u32 	[%r1377], %r105;
$L__BB8_223:
	bar.sync 	0;
	setp.ge.s32 	%p461, %r1735, %r163;
	@%p461 bra 	$L__BB8_545;
	ld.param.u64 	%rd690, [_ZN3cub18CUB_300001_SM_10006detail6select23DeviceSelectSweepKernelINS2_10policy_hubIjNS0_8NullTypeEiLb0ELNS0_10SelectImplE0EE10Policy1000EPjPS5_S9_PlNS0_13ScanTileStateIiLb1EEE17belongsToPivotBinS5_iNS2_19streaming_context_tIlLb1EEELS6_0EEEvT0_T1_T2_T3_T4_T5_T6_T7_iT8_NS1_7vsmem_tE_param_2];
	cvta.to.global.u64 	%rd59, %rd690;
	mov.u64 	%rd541, %rd210;
	ld.param.u8 	%rs4, [%rd541];
	ld.param.u64 	%rd542, [%rd541+24];
	cvta.to.global.u64 	%rd60, %rd542;
	not.b32 	%r1378, %r1735;
	add.s32 	%r180, %r163, %r1378;
	mul.hi.u32 	%r1379, %r180, -1431655765;
	shr.u32 	%r1380, %r1379, 8;
	add.s32 	%r181, %r1380, 1;
	and.b32  	%r1381, %r1380, 3;
	setp.eq.s32 	%p462, %r1381, 3;
	@%p462 bra 	$L__BB8_229;
	and.b32  	%r1382, %r181, 3;
	add.s32 	%r1734, %r162, %r1735;
	shl.b32 	%r1383, %r1735, 2;
	add.s32 	%r1733, %r1150, %r1383;
	neg.s32 	%r1732, %r1382;
	mad.lo.s32 	%r1735, %r1382, 384, %r1735;
$L__BB8_226:
	.pragma "nounroll";
	setp.ne.s16 	%p463, %rs4, 0;
	ld.shared.u32 	%r189, [%r1733];
	mov.b64 	%rd718, 0;
	@%p463 bra 	$L__BB8_228;
	ld.global.u64 	%rd718, [%rd60];
$L__BB8_228:
	cvt.s64.s32 	%rd544, %r1734;
	add.s64 	%rd545, %rd718, %rd544;
	shl.b64 	%rd546, %rd545, 2;
	add.s64 	%rd547, %rd59, %rd546;
	st.global.u32 	[%rd547], %r189;
	add.s32 	%r1734, %r1734, 384;
	add.s32 	%r1733, %r1733, 1536;
	add.s32 	%r1732, %r1732, 1;
	setp.ne.s32 	%p464, %r1732, 0;
	@%p464 bra 	$L__BB8_226;
$L__BB8_229:
	setp.lt.u32 	%p465, %r180, 1152;
	@%p465 bra 	$L__BB8_545;
	add.s32 	%r1737, %r162, %r1735;
	shl.b32 	%r1385, %r1735, 2;
	add.s32 	%r1387, %r1385, %r1150;
	add.s32 	%r1736, %r1387, 3072;
$L__BB8_231:
	setp.ne.s16 	%p466, %rs4, 0;
	cvt.s64.s32 	%rd63, %r1737;
	ld.shared.u32 	%r199, [%r1736+-3072];
	mov.b64 	%rd719, 0;
	@%p466 bra 	$L__BB8_233;
	ld.global.u64 	%rd719, [%rd60];
$L__BB8_233:
	setp.ne.s16 	%p467, %rs4, 0;
	add.s64 	%rd550, %rd719, %rd63;
	shl.b64 	%rd551, %rd550, 2;
	add.s64 	%rd552, %rd59, %rd551;
	st.global.u32 	[%rd552], %r199;
	ld.shared.u32 	%r200, [%r1736+-1536];
	mov.b64 	%rd720, 0;
	@%p467 bra 	$L__BB8_235;
	ld.global.u64 	%rd720, [%rd60];
$L__BB8_235:
	setp.ne.s16 	%p468, %rs4, 0;
	add.s64 	%rd554, %rd720, %rd63;
	shl.b64 	%rd555, %rd554, 2;
	add.s64 	%rd556, %rd59, %rd555;
	st.global.u32 	[%rd556+1536], %r200;
	ld.shared.u32 	%r201, [%r1736];
	mov.b64 	%rd721, 0;
	@%p468 bra 	$L__BB8_237;
	ld.global.u64 	%rd721, [%rd60];
$L__BB8_237:
	setp.ne.s16 	%p469, %rs4, 0;
	add.s64 	%rd558, %rd721, %rd63;
	shl.b64 	%rd559, %rd558, 2;
	add.s64 	%rd560, %rd59, %rd559;
	st.global.u32 	[%rd560+3072], %r201;
	ld.shared.u32 	%r202, [%r1736+1536];
	mov.b64 	%rd722, 0;
	@%p469 bra 	$L__BB8_239;
	ld.global.u64 	%rd722, [%rd60];
$L__BB8_239:
	cvt.u32.u64 	%r1388, %rd63;
	add.s64 	%rd561, %rd722, %rd63;
	shl.b64 	%rd562, %rd561, 2;
	add.s64 	%rd563, %rd59, %rd562;
	st.global.u32 	[%rd563+4608], %r202;
	add.s32 	%r1735, %r1735, 1536;
	add.s32 	%r1737, %r1388, 1536;
	add.s32 	%r1736, %r1736, 6144;
	setp.lt.s32 	%p470, %r1735, %r163;
	@%p470 bra 	$L__BB8_231;
	bra.uni 	$L__BB8_545;
$L__BB8_240:
	ld.param.u32 	%r1710, [_ZN3cub18CUB_300001_SM_10006detail6select23DeviceSelectSweepKernelINS2_10policy_hubIjNS0_8NullTypeEiLb0ELNS0_10SelectImplE0EE10Policy1000EPjPS5_S9_PlNS0_13ScanTileStateIiLb1EEE17belongsToPivotBinS5_iNS2_19streaming_context_tIlLb1EEELS6_0EEEvT0_T1_T2_T3_T4_T5_T6_T7_iT8_NS1_7vsmem_tE_param_7];
	sub.s32 	%r206, %r1710, %r4;
	setp.ne.s32 	%p32, %r1774, 0;
	@%p32 bra 	$L__BB8_381;
	ld.param.u8 	%rs30, [%rd1];
	setp.eq.s16 	%p205, %rs30, 0;
	ld.param.u64 	%rd327, [%rd1+16];
	selp.b64 	%rd328, %rd327, 0, %p205;
	cvt.u64.u32 	%rd329, %r4;
	add.s64 	%rd330, %rd328, %rd329;
	mov.u32 	%r1756, %tid.x;
	and.b32  	%r851, %r1756, 31;
	and.b32  	%r852, %r1756, 992;
	mul.lo.s32 	%r853, %r852, 15;
	or.b32  	%r208, %r853, %r851;
	setp.ge.s32 	%p206, %r208, %r206;
	cvt.u64.u32 	%rd331, %r208;
	add.s64 	%rd332, %rd330, %rd331;
	shl.b64 	%rd333, %rd332, 2;
	add.s64 	%rd103, %rd2, %rd333;
	@%p206 bra 	$L__BB8_243;
	ld.global.u32 	%r1739, [%rd103];
$L__BB8_243:
	add.s32 	%r855, %r208, 32;
	setp.ge.s32 	%p207, %r855, %r206;
	@%p207 bra 	$L__BB8_245;
	ld.global.u32 	%r1740, [%rd103+128];
$L__BB8_245:
	add.s32 	%r857, %r208, 64;
	setp.ge.s32 	%p208, %r857, %r206;
	@%p208 bra 	$L__BB8_247;
	ld.global.u32 	%r1741, [%rd103+256];
$L__BB8_247:
	add.s32 	%r859, %r208, 96;
	setp.ge.s32 	%p209, %r859, %r206;
	@%p209 bra 	$L__BB8_249;
	ld.global.u32 	%r1742, [%rd103+384];
$L__BB8_249:
	add.s32 	%r861, %r208, 128;
	setp.ge.s32 	%p210, %r861, %r206;
	@%p210 bra 	$L__BB8_251;
	ld.global.u32 	%r1743, [%rd103+512];
$L__BB8_251:
	add.s32 	%r863, %r208, 160;
	setp.ge.s32 	%p211, %r863, %r206;
	@%p211 bra 	$L__BB8_253;
	ld.global.u32 	%r1744, [%rd103+640];
$L__BB8_253:
	add.s32 	%r865, %r208, 192;
	setp.ge.s32 	%p212, %r865, %r206;
	@%p212 bra 	$L__BB8_255;
	ld.global.u32 	%r1745, [%rd103+768];
$L__BB8_255:
	add.s32 	%r867, %r208, 224;
	setp.ge.s32 	%p213, %r867, %r206;
	@%p213 bra 	$L__BB8_257;
	ld.global.u32 	%r1746, [%rd103+896];
$L__BB8_257:
	add.s32 	%r869, %r208, 256;
	setp.ge.s32 	%p214, %r869, %r206;
	@%p214 bra 	$L__BB8_259;
	ld.global.u32 	%r1747, [%rd103+1024];
$L__BB8_259:
	add.s32 	%r871, %r208, 288;
	setp.ge.s32 	%p215, %r871, %r206;
	@%p215 bra 	$L__BB8_261;
	ld.global.u32 	%r1748, [%rd103+1152];
$L__BB8_261:
	add.s32 	%r873, %r208, 320;
	setp.ge.s32 	%p216, %r873, %r206;
	@%p216 bra 	$L__BB8_263;
	ld.global.u32 	%r1749, [%rd103+1280];
$L__BB8_263:
	add.s32 	%r875, %r208, 352;
	setp.ge.s32 	%p217, %r875, %r206;
	@%p217 bra 	$L__BB8_265;
	ld.global.u32 	%r1750, [%rd103+1408];
$L__BB8_265:
	add.s32 	%r877, %r208, 384;
	setp.ge.s32 	%p218, %r877, %r206;
	@%p218 bra 	$L__BB8_267;
	ld.global.u32 	%r1751, [%rd103+1536];
$L__BB8_267:
	add.s32 	%r879, %r208, 416;
	setp.ge.s32 	%p219, %r879, %r206;
	@%p219 bra 	$L__BB8_269;
	ld.global.u32 	%r1752, [%rd103+1664];
$L__BB8_269:
	add.s32 	%r881, %r208, 448;
	setp.ge.s32 	%p220, %r881, %r206;
	@%p220 bra 	$L__BB8_271;
	ld.global.u32 	%r1753, [%rd103+1792];
$L__BB8_271:
	// begin inline asm
	mov.u32 %r882, %laneid;
	// end inline asm
	shr.u32 	%r240, %r1756, 5;
	mad.lo.s32 	%r913, %r240, 480, %r882;
	shl.b32 	%r914, %r913, 2;
	mov.u32 	%r915, _ZZN3cub18CUB_300001_SM_10006detail6select23DeviceSelectSweepKernelINS2_10policy_hubIjNS0_8NullTypeEiLb0ELNS0_10SelectImplE0EE10Policy1000EPjPS5_S9_PlNS0_13ScanTileStateIiLb1EEE17belongsToPivotBinS5_iNS2_19streaming_context_tIlLb1EEELS6_0EEEvT0_T1_T2_T3_T4_T5_T6_T7_iT8_NS1_7vsmem_tEE19static_temp_storage;
	add.s32 	%r916, %r915, %r914;
	st.shared.u32 	[%r916], %r1739;
	st.shared.u32 	[%r916+128], %r1740;
	st.shared.u32 	[%r916+256], %r1741;
	st.shared.u32 	[%r916+384], %r1742;
	st.shared.u32 	[%r916+512], %r1743;
	st.shared.u32 	[%r916+640], %r1744;
	st.shared.u32 	[%r916+768], %r1745;
	st.shared.u32 	[%r916+896], %r1746;
	st.shared.u32 	[%r916+1024], %r1747;
	st.shared.u32 	[%r916+1152], %r1748;
	st.shared.u32 	[%r916+1280], %r1749;
	st.shared.u32 	[%r916+1408], %r1750;
	st.shared.u32 	[%r916+1536], %r1751;
	st.shared.u32 	[%r916+1664], %r1752;
	st.shared.u32 	[%r916+1792], %r1753;
	bar.warp.sync 	-1;
	mad.lo.s32 	%r917, %r882, 56, %r916;
	ld.shared.u32 	%r241, [%r917];
	ld.shared.u32 	%r242, [%r917+4];
	ld.shared.u32 	%r243, [%r917+8];
	ld.shared.u32 	%r244, [%r917+12];
	ld.shared.u32 	%r245, [%r917+16];
	ld.shared.u32 	%r246, [%r917+20];
	ld.shared.u32 	%r247, [%r917+24];
	ld.shared.u32 	%r248, [%r917+28];
	ld.shared.u32 	%r249, [%r917+32];
	ld.shared.u32 	%r250, [%r917+36];
	ld.shared.u32 	%r251, [%r917+40];
	ld.shared.u32 	%r252, [%r917+44];
	ld.shared.u32 	%r253, [%r917+48];
	ld.shared.u32 	%r254, [%r917+52];
	ld.shared.u32 	%r255, [%r917+56];
	mul.lo.s32 	%r918, %r1756, 15;
	shl.b32 	%r919, %r1, 3;
	sub.s32 	%r920, 32, %r919;
	setp.ge.s32 	%p221, %r918, %r206;
	shr.u32 	%r921, %r241, %r920;
	and.b32  	%r923, %r921, 255;
	setp.eq.s32 	%p222, %r923, %r2;
	or.pred  	%p1, %p221, %p222;
	selp.u32 	%r924, 1, 0, %p1;
	add.s32 	%r925, %r918, 1;
	setp.ge.s32 	%p223, %r925, %r206;
	shr.u32 	%r926, %r242, %r920;
	and.b32  	%r928, %r926, 255;
	setp.eq.s32 	%p224, %r928, %r2;
	or.pred  	%p2, %p223, %p224;
	selp.u32 	%r929, 1, 0, %p2;
	add.s32 	%r930, %r918, 2;
	setp.ge.s32 	%p225, %r930, %r206;
	shr.u32 	%r931, %r243, %r920;
	and.b32  	%r933, %r931, 255;
	setp.eq.s32 	%p226, %r933, %r2;
	or.pred  	%p3, %p225, %p226;
	selp.u32 	%r934, 1, 0, %p3;
	add.s32 	%r935, %r918, 3;
	setp.ge.s32 	%p227, %r935, %r206;
	shr.u32 	%r936, %r244, %r920;
	and.b32  	%r938, %r936, 255;
	setp.eq.s32 	%p228, %r938, %r2;
	or.pred  	%p4, %p227, %p228;
	selp.u32 	%r939, 1, 0, %p4;
	add.s32 	%r940, %r918, 4;
	setp.ge.s32 	%p229, %r940, %r206;
	shr.u32 	%r941, %r245, %r920;
	and.b32  	%r943, %r941, 255;
	setp.eq.s32 	%p230, %r943, %r2;
	or.pred  	%p5, %p229, %p230;
	selp.u32 	%r944, 1, 0, %p5;
	add.s32 	%r945, %r918, 5;
	setp.ge.s32 	%p231, %r945, %r206;
	shr.u32 	%r946, %r246, %r920;
	and.b32  	%r948, %r946, 255;
	setp.eq.s32 	%p232, %r948, %r2;
	or.pred  	%p6, %p231, %p232;
	selp.u32 	%r949, 1, 0, %p6;
	add.s32 	%r950, %r918, 6;
	setp.ge.s32 	%p233, %r950, %r206;
	shr.u32 	%r951, %r247, %r920;
	and.b32  	%r953, %r951, 255;
	setp.eq.s32 	%p234, %r953, %r2;
	or.pred  	%p7, %p233, %p234;
	selp.u32 	%r954, 1, 0, %p7;
	add.s32 	%r955, %r918, 7;
	setp.ge.s32 	%p235, %r955, %r206;
	shr.u32 	%r956, %r248, %r920;
	and.b32  	%r958, %r956, 255;
	setp.eq.s32 	%p236, %r958, %r2;
	or.pred  	%p8, %p235, %p236;
	selp.u32 	%r959, 1, 0, %p8;
	add.s32 	%r960, %r918, 8;
	setp.ge.s32 	%p237, %r960, %r206;
	shr.u32 	%r961, %r249, %r920;
	and.b32  	%r963, %r961, 255;
	setp.eq.s32 	%p238, %r963, %r2;
	or.pred  	%p9, %p237, %p238;
	selp.u32 	%r964, 1, 0, %p9;
	add.s32 	%r965, %r918, 9;
	setp.ge.s32 	%p239, %r965, %r206;
	shr.u32 	%r966, %r250, %r920;
	and.b32  	%r968, %r966, 255;
	setp.eq.s32 	%p240, %r968, %r2;
	or.pred  	%p10, %p239, %p240;
	selp.u32 	%r969, 1, 0, %p10;
	add.s32 	%r970, %r918, 10;
	setp.ge.s32 	%p241, %r970, %r206;
	shr.u32 	%r971, %r251, %r920;
	and.b32  	%r973, %r971, 255;
	setp.eq.s32 	%p242, %r973, %r2;
	or.pred  	%p11, %p241, %p242;
	selp.u32 	%r974, 1, 0, %p11;
	add.s32 	%r975, %r918, 11;
	setp.ge.s32 	%p243, %r975, %r206;
	shr.u32 	%r976, %r252, %r920;
	and.b32  	%r978, %r976, 255;
	setp.eq.s32 	%p244, %r978, %r2;
	or.pred  	%p12, %p243, %p244;
	selp.u32 	%r979, 1, 0, %p12;
	add.s32 	%r980, %r918, 12;
	setp.ge.s32 	%p245, %r980, %r206;
	shr.u32 	%r981, %r253, %r920;
	and.b32  	%r983, %r981, 255;
	setp.eq.s32 	%p246, %r983, %r2;
	or.pred  	%p13, %p245, %p246;
	selp.u32 	%r984, 1, 0, %p13;
	add.s32 	%r985, %r918, 13;
	setp.ge.s32 	%p247, %r985, %r206;
	shr.u32 	%r986, %r254, %r920;
	and.b32  	%r988, %r986, 255;
	setp.eq.s32 	%p248, %r988, %r2;
	or.pred  	%p14, %p247, %p248;
	selp.u32 	%r989, 1, 0, %p14;
	add.s32 	%r990, %r918, 14;
	setp.ge.s32 	%p249, %r990, %r206;
	shr.u32 	%r991, %r255, %r920;
	and.b32  	%r993, %r991, 255;
	setp.eq.s32 	%p250, %r993, %r2;
	or.pred  	%p15, %p249, %p250;
	selp.u32 	%r994, 1, 0, %p15;
	bar.sync 	0;
	add.s32 	%r256, %r929, %r924;
	add.s32 	%r257, %r256, %r934;
	add.s32 	%r258, %r257, %r939;
	add.s32 	%r259, %r258, %r944;
	add.s32 	%r260, %r259, %r949;
	add.s32 	%r261, %r260, %r954;
	add.s32 	%r262, %r261, %r959;
	add.s32 	%r263, %r262, %r964;
	add.s32 	%r264, %r263, %r969;
	add.s32 	%r265, %r264, %r974;
	add.s32 	%r995, %r265, %r979;
	add.s32 	%r266, %r995, %r984;
	add.s32 	%r267, %r266, %r989;
	add.s32 	%r887, %r267, %r994;
	mov.b32 	%r885, 1;
	mov.b32 	%r910, 0;
	mov.b32 	%r912, -1;
	// begin inline asm
	{  .reg .s32 r0;  .reg .pred p;  shfl.sync.up.b32 r0|p, %r887, %r885, %r910, %r912;  @p add.s32 r0, r0, %r887;  mov.s32 %r883, r0;}
	// end inline asm
	mov.b32 	%r891, 2;
	// begin inline asm
	{  .reg .s32 r0;  .reg .pred p;  shfl.sync.up.b32 r0|p, %r883, %r891, %r910, %r912;  @p add.s32 r0, r0, %r883;  mov.s32 %r889, r0;}
	// end inline asm
	mov.b32 	%r897, 4;
	// begin inline asm
	{  .reg .s32 r0;  .reg .pred p;  shfl.sync.up.b32 r0|p, %r889, %r897, %r910, %r912;  @p add.s32 r0, r0, %r889;  mov.s32 %r895, r0;}
	// end inline asm
	mov.b32 	%r903, 8;
	// begin inline asm
	{  .reg .s32 r0;  .reg .pred p;  shfl.sync.up.b32 r0|p, %r895, %r903, %r910, %r912;  @p add.s32 r0, r0, %r895;  mov.s32 %r901, r0;}
	// end inline asm
	mov.b32 	%r909, 16;
	// begin inline asm
	{  .reg .s32 r0;  .reg .pred p;  shfl.sync.up.b32 r0|p, %r901, %r909, %r910, %r912;  @p add.s32 r0, r0, %r901;  mov.s32 %r907, r0;}
	// end inline asm
	setp.ne.s32 	%p251, %r882, 31;
	@%p251 bra 	$L__BB8_273;
	shl.b32 	%r996, %r240, 2;
	mov.u32 	%r997, _ZZN3cub18CUB_300001_SM_10006detail6select23DeviceSelectSweepKernelINS2_10policy_hubIjNS0_8NullTypeEiLb0ELNS0_10SelectImplE0EE10Policy1000EPjPS5_S9_PlNS0_13ScanTileStateIiLb1EEE17belongsToPivotBinS5_iNS2_19streaming_context_tIlLb1EEELS6_0EEEvT0_T1_T2_T3_T4_T5_T6_T7_iT8_NS1_7vsmem_tEE19static_temp_storage;
	add.s32 	%r998, %r997, %r996;
	st.shared.u32 	[%r998], %r907;
$L__BB8_273:
	mov.u64 	%rd104, %rd210;
	bar.sync 	0;
	ld.shared.v4.u32 	{%r270, %r271, %r272, %r273}, [_ZZN3cub18CUB_300001_SM_10006detail6select23DeviceSelectSweepKernelINS2_10policy_hubIjNS0_8NullTypeEiLb0ELNS0_10SelectImplE0EE10Policy1000EPjPS5_S9_PlNS0_13ScanTileStateIiLb1EEE17belongsToPivotBinS5_iNS2_19streaming_context_tIlLb1EEELS6_0EEEvT0_T1_T2_T3_T4_T5_T6_T7_iT8_NS1_7vsmem_tEE19static_temp_storage];
	add.s32 	%r999, %r271, %r270;
	setp.eq.s32 	%p252, %r240, 2;
	selp.b32 	%r1000, %r999, %r270, %p252;
	add.s32 	%r1001, %r999, %r272;
	setp.eq.s32 	%p253, %r240, 3;
	selp.b32 	%r1002, %r1001, %r1000, %p253;
	add.s32 	%r1003, %r1001, %r273;
	setp.eq.s32 	%p254, %r240, 4;
	selp.b32 	%r1004, %r1003, %r1002, %p254;
	ld.shared.v4.u32 	{%r274, %r275, %r276, %r277}, [_ZZN3cub18CUB_300001_SM_10006detail6select23DeviceSelectSweepKernelINS2_10policy_hubIjNS0_8NullTypeEiLb0ELNS0_10SelectImplE0EE10Policy1000EPjPS5_S9_PlNS0_13ScanTileStateIiLb1EEE17belongsToPivotBinS5_iNS2_19streaming_context_tIlLb1EEELS6_0EEEvT0_T1_T2_T3_T4_T5_T6_T7_iT8_NS1_7vsmem_tEE19static_temp_storage+16];
	add.s32 	%r1005, %r1003, %r274;
	setp.eq.s32 	%p255, %r240, 5;
	selp.b32 	%r1006, %r1005, %r1004, %p255;
	add.s32 	%r1007, %r1005, %r275;
	setp.eq.s32 	%p256, %r240, 6;
	selp.b32 	%r1008, %r1007, %r1006, %p256;
	add.s32 	%r1009, %r1007, %r276;
	setp.eq.s32 	%p257, %r240, 7;
	selp.b32 	%r1010, %r1009, %r1008, %p257;
	add.s32 	%r1011, %r1009, %r277;
	setp.eq.s32 	%p258, %r240, 8;
	selp.b32 	%r1012, %r1011, %r1010, %p258;
	ld.shared.v4.u32 	{%r278, %r279, %r280, %r281}, [_ZZN3cub18CUB_300001_SM_10006detail6select23DeviceSelectSweepKernelINS2_10policy_hubIjNS0_8NullTypeEiLb0ELNS0_10SelectImplE0EE10Policy1000EPjPS5_S9_PlNS0_13ScanTileStateIiLb1EEE17belongsToPivotBinS5_iNS2_19streaming_context_tIlLb1EEELS6_0EEEvT0_T1_T2_T3_T4_T5_T6_T7_iT8_NS1_7vsmem_tEE19static_temp_storage+32];
	add.s32 	%r1013, %r1011, %r278;
	setp.eq.s32 	%p259, %r240, 9;
	selp.b32 	%r1014, %r1013, %r1012, %p259;
	add.s32 	%r1015, %r1013, %r279;
	setp.eq.s32 	%p260, %r240, 10;
	selp.b32 	%r1016, %r1015, %r1014, %p260;
	add.s32 	%r1017, %r1015, %r280;
	setp.eq.s32 	%p261, %r240, 11;
	selp.b32 	%r1018, %r1017, %r1016, %p261;
	setp.lt.u32 	%p262, %r1756, 32;
	selp.b32 	%r1019, 0, %r1018, %p262;
	setp.eq.s32 	%p263, %r882, 0;
	sub.s32 	%r1020, %r907, %r887;
	selp.b32 	%r1021, 0, %r1020, %p263;
	add.s32 	%r282, %r1019, %r1021;
	selp.u32 	%r1022, 1, 0, %p1;
	add.s32 	%r283, %r282, %r1022;
	add.s32 	%r284, %r256, %r282;
	add.s32 	%r285, %r257, %r282;
	add.s32 	%r286, %r258, %r282;
	add.s32 	%r287, %r259, %r282;
	add.s32 	%r288, %r260, %r282;
	add.s32 	%r289, %r261, %r282;
	add.s32 	%r290, %r262, %r282;
	add.s32 	%r291, %r263, %r282;
	add.s32 	%r292, %r264, %r282;
	add.s32 	%r293, %r265, %r282;
	selp.u32 	%r1023, 1, 0, %p12;
	add.s32 	%r294, %r293, %r1023;
	add.s32 	%r295, %r266, %r282;
	add.s32 	%r296, %r267, %r282;
	add.s32 	%r1024, %r206, %r281;
	add.s32 	%r1025, %r1024, %r1017;
	add.s32 	%r1795, %r1025, -5760;
	setp.gt.s32 	%p264, %r1795, 384;
	@%p264 bra 	$L__BB8_334;
	ld.param.u8 	%rs5, [%rd104];
	ld.param.u64 	%rd334, [%rd104+24];
	cvta.to.global.u64 	%rd105, %rd334;
	setp.lt.s32 	%p265, %r282, %r1795;
	and.pred  	%p266, %p1, %p265;
	@%p266 bra 	$L__BB8_275;
	bra.uni 	$L__BB8_278;
$L__BB8_275:
	setp.ne.s16 	%p267, %rs5, 0;
	mov.b64 	%rd745, 0;
	@%p267 bra 	$L__BB8_277;
	ld.global.u64 	%rd745, [%rd105];
$L__BB8_277:
	cvt.s64.s32 	%rd336, %r282;
	add.s64 	%rd337, %rd745, %rd336;
	shl.b64 	%rd338, %rd337, 2;
	add.s64 	%rd339, %rd3, %rd338;
	st.global.u32 	[%rd339], %r241;
$L__BB8_278:
	setp.ge.s32 	%p268, %r283, %r1795;
	not.pred 	%p269, %p2;
	or.pred  	%p270, %p269, %p268;
	@%p270 bra 	$L__BB8_282;
	setp.ne.s16 	%p271, %rs5, 0;
	mov.b64 	%rd746, 0;
	@%p271 bra 	$L__BB8_281;
	ld.global.u64 	%rd746, [%rd105];
$L__BB8_281:
	cvt.s64.s32 	%rd341, %r283;
	add.s64 	%rd342, %rd746, %rd341;
	shl.b64 	%rd343, %rd342, 2;
	add.s64 	%rd344, %rd3, %rd343;
	st.global.u32 	[%rd344], %r242;
$L__BB8_282:
	setp.ge.s32 	%p272, %r284, %r1795;
	not.pred 	%p273, %p3;
	or.pred  	%p274, %p273, %p272;
	@%p274 bra 	$L__BB8_286;
	setp.ne.s16 	%p275, %rs5, 0;
	mov.b64 	%rd747, 0;
	@%p275 bra 	$L__BB8_285;
	ld.global.u64 	%rd747, [%rd105];
$L__BB8_285:
	cvt.s64.s32 	%rd346, %r284;
	add.s64 	%rd347, %rd747, %rd346;
	shl.b64 	%rd348, %rd347, 2;
	add.s64 	%rd349, %rd3, %rd348;
	st.global.u32 	[%rd349], %r243;
$L__BB8_286:
	setp.ge.s32 	%p276, %r285, %r1795;
	not.pred 	%p277, %p4;
	or.pred  	%p278, %p277, %p276;
	@%p278 bra 	$L__BB8_290;
	setp.ne.s16 	%p279, %rs5, 0;
	mov.b64 	%rd748, 0;
	@%p279 bra 	$L__BB8_289;
	ld.global.u64 	%rd748, [%rd105];
$L__BB8_289:
	cvt.s64.s32 	%rd351, %r285;
	add.s64 	%rd352, %rd748, %rd351;
	shl.b64 	%rd353, %rd352, 2;
	add.s64 	%rd354, %rd3, %rd353;
	st.global.u32 	[%rd354], %r244;
$L__BB8_290:
	setp.ge.s32 	%p280, %r286, %r1795;
	not.pred 	%p281, %p5;
	or.pred  	%p282, %p281, %p280;
	@%p282 bra 	$L__BB8_294;
	setp.ne.s16 	%p283, %rs5, 0;
	mov.b64 	%rd749, 0;
	@%p283 bra 	$L__BB8_293;
	ld.global.u64 	%rd749, [%rd105];
$L__BB8_293:
	cvt.s64.s32 	%rd356, %r286;
	add.s64 	%rd357, %rd749, %rd356;
	shl.b64 	%rd358, %rd357, 2;
	add.s64 	%rd359, %rd3, %rd358;
	st.global.u32 	[%rd359], %r245;
$L__BB8_294:
	setp.ge.s32 	%p284, %r287, %r1795;
	not.pred 	%p285, %p6;
	or.pred  	%p286, %p285, %p284;
	@%p286 bra 	$L__BB8_298;
	setp.ne.s16 	%p287, %rs5, 0;
	mov.b64 	%rd750, 0;
	@%p287 bra 	$L__BB8_297;
	ld.global.u64 	%rd750, [%rd105];
$L__BB8_297:
	cvt.s64.s32 	%rd361, %r287;
	add.s64 	%rd362, %rd750, %rd361;
	shl.b64 	%rd363, %rd362, 2;
	add.s64 	%rd364, %rd3, %rd363;
	st.global.u32 	[%rd364], %r246;
$L__BB8_298:
	setp.ge.s32 	%p288, %r288, %r1795;
	not.pred 	%p289, %p7;
	or.pred  	%p290, %p289, %p288;
	@%p290 bra 	$L__BB8_302;
	setp.ne.s16 	%p291, %rs5, 0;
	mov.b64 	%rd751, 0;
	@%p291 bra 	$L__BB8_301;
	ld.global.u64 	%rd751, [%rd105];
$L__BB8_301:
	cvt.s64.s32 	%rd366, %r288;
	add.s64 	%rd367, %rd751, %rd366;
	shl.b64 	%rd368, %rd367, 2;
	add.s64 	%rd369, %rd3, %rd368;
	st.global.u32 	[%rd369], %r247;
$L__BB8_302:
	setp.ge.s32 	%p292, %r289, %r1795;
	not.pred 	%p293, %p8;
	or.pred  	%p294, %p293, %p292;
	@%p294 bra 	$L__BB8_306;
	setp.ne.s16 	%p295, %rs5, 0;
	mov.b64 	%rd752, 0;
	@%p295 bra 	$L__BB8_305;
	ld.global.u64 	%rd752, [%rd105];
$L__BB8_305:
	cvt.s64.s32 	%rd371, %r289;
	add.s64 	%rd372, %rd752, %rd371;
	shl.b64 	%rd373, %rd372, 2;
	add.s64 	%rd374, %rd3, %rd373;
	st.global.u32 	[%rd374], %r248;
$L__BB8_306:
	setp.ge.s32 	%p296, %r290, %r1795;
	not.pred 	%p297, %p9;
	or.pred  	%p298, %p297, %p296;
	@%p298 bra 	$L__BB8_310;
	setp.ne.s16 	%p299, %rs5, 0;
	mov.b64 	%rd753, 0;
	@%p299 bra 	$L__BB8_309;
	ld.global.u64 	%rd753, [%rd105];
$L__BB8_309:
	cvt.s64.s32 	%rd376, %r290;
	add.s64 	%rd377, %rd753, %rd376;
	shl.b64 	%rd378, %rd377, 2;
	add.s64 	%rd379, %rd3, %rd378;
	st.global.u32 	[%rd379], %r249;
$L__BB8_310:
	setp.ge.s32 	%p300, %r291, %r1795;
	not.pred 	%p301, %p10;
	or.pred  	%p302, %p301, %p300;
	@%p302 bra 	$L__BB8_314;
	setp.ne.s16 	%p303, %rs5, 0;
	mov.b64 	%rd754, 0;
	@%p303 bra 	$L__BB8_313;
	ld.global.u64 	%rd754, [%rd105];
$L__BB8_313:
	cvt.s64.s32 	%rd381, %r291;
	add.s64 	%rd382, %rd754, %rd381;
	shl.b64 	%rd383, %rd382, 2;
	add.s64 	%rd384, %rd3, %rd383;
	st.global.u32 	[%rd384], %r250;
$L__BB8_314:
	setp.ge.s32 	%p304, %r292, %r1795;
	not.pred 	%p305, %p11;
	or.pred  	%p306, %p305, %p304;
	@%p306 bra 	$L__BB8_318;
	setp.ne.s16 	%p307, %rs5, 0;
	mov.b64 	%rd755, 0;
	@%p307 bra 	$L__BB8_317;
	ld.global.u64 	%rd755, [%rd105];
$L__BB8_317:
	cvt.s64.s32 	%rd386, %r292;
	add.s64 	%rd387, %rd755, %rd386;
	shl.b64 	%rd388, %rd387, 2;
	add.s64 	%rd389, %rd3, %rd388;
	st.global.u32 	[%rd389], %r251;
$L__BB8_318:
	setp.ge.s32 	%p308, %r293, %r1795;
	not.pred 	%p309, %p12;
	or.pred  	%p310, %p309, %p308;
	@%p310 bra 	$L__BB8_322;
	setp.ne.s16 	%p311, %rs5, 0;
	mov.b64 	%rd756, 0;
	@%p311 bra 	$L__BB8_321;
	ld.global.u64 	%rd756, [%rd105];
$L__BB8_321:
	cvt.s64.s32 	%rd391, %r293;
	add.s64 	%rd392, %rd756, %rd391;
	shl.b64 	%rd393, %rd392, 2;
	add.s64 	%rd394, %rd3, %rd393;
	st.global.u32 	[%rd394], %r252;
$L__BB8_322:
	setp.ge.s32 	%p312, %r294, %r1795;
	not.pred 	%p313, %p13;
	or.pred  	%p314, %p313, %p312;
	@%p314 bra 	$L__BB8_326;
	setp.ne.s16 	%p315, %rs5, 0;
	mov.b64 	%rd757, 0;
	@%p315 bra 	$L__BB8_325;
	ld.global.u64 	%rd757, [%rd105];
$L__BB8_325:
	cvt.s64.s32 	%rd396, %r294;
	add.s64 	%rd397, %rd757, %rd396;
	shl.b64 	%rd398, %rd397, 2;
	add.s64 	%rd399, %rd3, %rd398;
	st.global.u32 	[%rd399], %r253;
$L__BB8_326:
	setp.ge.s32 	%p316, %r295, %r1795;
	not.pred 	%p317, %p14;
	or.pred  	%p318, %p317, %p316;
	@%p318 bra 	$L__BB8_330;
	setp.ne.s16 	%p319, %rs5, 0;
	mov.b64 	%rd758, 0;
	@%p319 bra 	$L__BB8_329;
	ld.global.u64 	%rd758, [%rd105];
$L__BB8_329:
	cvt.s64.s32 	%rd401, %r295;
	add.s64 	%rd402, %rd758, %rd401;
	shl.b64 	%rd403, %rd402, 2;
	add.s64 	%rd404, %rd3, %rd403;
	st.global.u32 	[%rd404], %r254;
$L__BB8_330:
	setp.ge.s32 	%p320, %r296, %r1795;
	not.pred 	%p321, %p15;
	or.pred  	%p322, %p321, %p320;
	@%p322 bra 	$L__BB8_537;
	setp.ne.s16 	%p323, %rs5, 0;
	mov.b64 	%rd759, 0;
	@%p323 bra 	$L__BB8_333;
	ld.global.u64 	%rd759, [%rd105];
$L__BB8_333:
	cvt.s64.s32 	%rd406, %r296;
	add.s64 	%rd407, %rd759, %rd406;
	shl.b64 	%rd408, %rd407, 2;
	add.s64 	%rd409, %rd3, %rd408;
	st.global.u32 	[%rd409], %r255;
	bra.uni 	$L__BB8_537;
$L__BB8_334:
	bar.sync 	0;
	not.pred 	%p324, %p1;
	@%p324 bra 	$L__BB8_336;
	shl.b32 	%r1026, %r282, 2;
	mov.u32 	%r1027, _ZZN3cub18CUB_300001_SM_10006detail6select23DeviceSelectSweepKernelINS2_10policy_hubIjNS0_8NullTypeEiLb0ELNS0_10SelectImplE0EE10Policy1000EPjPS5_S9_PlNS0_13ScanTileStateIiLb1EEE17belongsToPivotBinS5_iNS2_19streaming_context_tIlLb1EEELS6_0EEEvT0_T1_T2_T3_T4_T5_T6_T7_iT8_NS1_7vsmem_tEE19static_temp_storage;
	add.s32 	%r1028, %r1027, %r1026;
	st.shared.u32 	[%r1028], %r241;
$L__BB8_336:
	not.pred 	%p325, %p2;
	@%p325 bra 	$L__BB8_338;
	shl.b32 	%r1029, %r283, 2;
	mov.u32 	%r1030, _ZZN3cub18CUB_300001_SM_10006detail6select23DeviceSelectSweepKernelINS2_10policy_hubIjNS0_8NullTypeEiLb0ELNS0_10SelectImplE0EE10Policy1000EPjPS5_S9_PlNS0_13ScanTileStateIiLb1EEE17belongsToPivotBinS5_iNS2_19streaming_context_tIlLb1EEELS6_0EEEvT0_T1_T2_T3_T4_T5_T6_T7_iT8_NS1_7vsmem_tEE19static_temp_storage;
	add.s32 	%r1031, %r1030, %r1029;
	st.shared.u32 	[%r1031], %r242;
$L__BB8_338:
	not.pred 	%p326, %p3;
	@%p326 bra 	$L__BB8_340;
	shl.b32 	%r1032, %r284, 2;
	mov.u32 	%r1033, _ZZN3cub18CUB_300001_SM_10006detail6select23DeviceSelectSweepKernelINS2_10policy_hubIjNS0_8NullTypeEiLb0ELNS0_10SelectImplE0EE10Policy1000EPjPS5_S9_PlNS0_13ScanTileStateIiLb1EEE17belongsToPivotBinS5_iNS2_19streaming_context_tIlLb1EEELS6_0EEEvT0_T1_T2_T3_T4_T5_T6_T7_iT8_NS1_7vsmem_tEE19static_temp_storage;
	add.s32 	%r1034, %r1033, %r1032;
	st.shared.u32 	[%r1034], %r243;
$L__BB8_340:
	not.pred 	%p327, %p4;
	@%p327 bra 	$L__BB8_342;
	shl.b32 	%r1035, %r285, 2;
	mov.u32 	%r1036, _ZZN3cub18CUB_300001_SM_10006detail6select23DeviceSelectSweepKernelINS2_10policy_hubIjNS0_8NullTypeEiLb0ELNS0_10SelectImplE0EE10Policy1000EPjPS5_S9_PlNS0_13ScanTileStateIiLb1EEE17belongsToPivotBinS5_iNS2_19streaming_context_tIlLb1EEELS6_0EEEvT0_T1_T2_T3_T4_T5_T6_T7_iT8_NS1_7vsmem_tEE19static_temp_storage;
	add.s32 	%r1037, %r1036, %r1035;
	st.shared.u32 	[%r1037], %r244;
$L__BB8_342:
	not.pred 	%p328, %p5;
	@%p328 bra 	$L__BB8_344;
	shl.b32 	%r1038, %r286, 2;
	mov.u32 	%r1039, _ZZN3cub18CUB_300001_SM_10006detail6select23DeviceSelectSweepKernelINS2_10policy_hubIjNS0_8NullTypeEiLb0ELNS0_10SelectImplE0EE10Policy1000EPjPS5_S9_PlNS0_13ScanTileStateIiLb1EEE17belongsToPivotBinS5_iNS2_19streaming_context_tIlLb1EEELS6_0EEEvT0_T1_T2_T3_T4_T5_T6_T7_iT8_NS1_7vsmem_tEE19static_temp_storage;
	add.s32 	%r1040, %r1039, %r1038;
	st.shared.u32 	[%r1040], %r245;
$L__BB8_344:
	not.pred 	%p329, %p6;
	@%p329 bra 	$L__BB8_346;
	shl.b32 	%r1041, %r287, 2;
	mov.u32 	%r1042, _ZZN3cub18CUB_300001_SM_10006detail6select23DeviceSelectSweepKernelINS2_10policy_hubIjNS0_8NullTypeEiLb0ELNS0_10SelectImplE0EE10Policy1000EPjPS5_S9_PlNS0_13ScanTileStateIiLb1EEE17belongsToPivotBinS5_iNS2_19streaming_context_tIlLb1EEELS6_0EEEvT0_T1_T2_T3_T4_T5_T6_T7_iT8_NS1_7vsmem_tEE19static_temp_storage;
	add.s32 	%r1043, %r1042, %r1041;
	st.shared.u32 	[%r1043], %r246;
$L__BB8_346:
	not.pred 	%p330, %p7;
	@%p330 bra 	$L__BB8_348;
	shl.b32 	%r1044, %r288, 2;
	mov.u32 	%r1045, _ZZN3cub18CUB_300001_SM_10006detail6select23DeviceSelectSweepKernelINS2_10policy_hubIjNS0_8NullTypeEiLb0ELNS0_10SelectImplE0EE10Policy1000EPjPS5_S9_PlNS0_13ScanTileStateIiLb1EEE17belongsToPivotBinS5_iNS2_19streaming_context_tIlLb1EEELS6_0EEEvT0_T1_T2_T3_T4_T5_T6_T7_iT8_NS1_7vsmem_tEE19static_temp_storage;
	add.s32 	%r1046, %r1045, %r1044;
	st.shared.u32 	[%r1046], %r247;
$L__BB8_348:
	not.pred 	%p331, %p8;
	@%p331 bra 	$L__BB8_350;
	shl.b32 	%r1047, %r289, 2;
	mov.u32 	%r1048, _ZZN3cub18CUB_300001_SM_10006detail6select23DeviceSelectSweepKernelINS2_10policy_hubIjNS0_8NullTypeEiLb0ELNS0_10SelectImplE0EE10Policy1000EPjPS5_S9_PlNS0_13ScanTileStateIiLb1EEE17belongsToPivotBinS5_iNS2_19streaming_context_tIlLb1EEELS6_0EEEvT0_T1_T2_T3_T4_T5_T6_T7_iT8_NS1_7vsmem_tEE19static_temp_storage;
	add.s32 	%r1049, %r1048, %r1047;
	st.shared.u32 	[%r1049], %r248;
$L__BB8_350:
	not.pred 	%p332, %p9;
	@%p332 bra 	$L__BB8_352;
	shl.b32 	%r1050, %r290, 2;
	mov.u32 	%r1051, _ZZN3cub18CUB_300001_SM_10006detail6select23DeviceSelectSweepKernelINS2_10policy_hubIjNS0_8NullTypeEiLb0ELNS0_10SelectImplE0EE10Policy1000EPjPS5_S9_PlNS0_13ScanTileStateIiLb1EEE17belongsToPivotBinS5_iNS2_19streaming_context_tIlLb1EEELS6_0EEEvT0_T1_T2_T3_T4_T5_T6_T7_iT8_NS1_7vsmem_tEE19static_temp_storage;
	add.s32 	%r1052, %r1051, %r1050;
	st.shared.u32 	[%r1052], %r249;
$L__BB8_352:
	not.pred 	%p333, %p10;
	@%p333 bra 	$L__BB8_354;
	shl.b32 	%r1053, %r291, 2;
	mov.u32 	%r1054, _ZZN3cub18CUB_300001_SM_10006detail6select23DeviceSelectSweepKernelINS2_10policy_hubIjNS0_8NullTypeEiLb0ELNS0_10SelectImplE0EE10Policy1000EPjPS5_S9_PlNS0_13ScanTileStateIiLb1EEE17belongsToPivotBinS5_iNS2_19streaming_context_tIlLb1EEELS6_0EEEvT0_T1_T2_T3_T4_T5_T6_T7_iT8_NS1_7vsmem_tEE19static_temp_storage;
	add.s32 	%r1055, %r1054, %r1053;
	st.shared.u32 	[%r1055], %r250;
$L__BB8_354:
	not.pred 	%p334, %p11;
	@%p334 bra 	$L__BB8_356;
	shl.b32 	%r1056, %r292, 2;
	mov.u32 	%r1057, _ZZN3cub18CUB_300001_SM_10006detail6select23DeviceSelectSweepKernelINS2_10policy_hubIjNS0_8NullTypeEiLb0ELNS0_10SelectImplE0EE10Policy1000EPjPS5_S9_PlNS0_13ScanTileStateIiLb1EEE17belongsToPivotBinS5_iNS2_19streaming_context_tIlLb1EEELS6_0EEEvT0_T1_T2_T3_T4_T5_T6_T7_iT8_NS1_7vsmem_tEE19static_temp_storage;
	add.s32 	%r1058, %r1057, %r1056;
	st.shared.u32 	[%r1058], %r251;
$L__BB8_356:
	not.pred 	%p335, %p12;
	@%p335 bra 	$L__BB8_358;
	shl.b32 	%r1059, %r293, 2;
	mov.u32 	%r1060, _ZZN3cub18CUB_300001_SM_10006detail6select23DeviceSelectSweepKernelINS2_10policy_hubIjNS0_8NullTypeEiLb0ELNS0_10SelectImplE0EE10Policy1000EPjPS5_S9_PlNS0_13ScanTileStateIiLb1EEE17belongsToPivotBinS5_iNS2_19streaming_context_tIlLb1EEELS6_0EEEvT0_T1_T2_T3_T4_T5_T6_T7_iT8_NS1_7vsmem_tEE19static_temp_storage;
	add.s32 	%r1061, %r1060, %r1059;
	st.shared.u32 	[%r1061], %r252;
$L__BB8_358:
	not.pred 	%p336, %p13;
	@%p336 bra 	$L__BB8_360;
	shl.b32 	%r1062, %r294, 2;
	mov.u32 	%r1063, _ZZN3cub18CUB_300001_SM_10006detail6select23DeviceSelectSweepKernelINS2_10policy_hubIjNS0_8NullTypeEiLb0ELNS0_10SelectImplE0EE10Policy1000EPjPS5_S9_PlNS0_13ScanTileStateIiLb1EEE17belongsToPivotBinS5_iNS2_19streaming_context_tIlLb1EEELS6_0EEEvT0_T1_T2_T3_T4_T5_T6_T7_iT8_NS1_7vsmem_tEE19static_temp_storage;
	add.s32 	%r1064, %r1063, %r1062;
	st.shared.u32 	[%r1064], %r253;
$L__BB8_360:
	not.pred 	%p337, %p14;
	@%p337 bra 	$L__BB8_362;
	shl.b32 	%r1065, %r295, 2;
	mov.u32 	%r1066, _ZZN3cub18CUB_300001_SM_10006detail6select23DeviceSelectSweepKernelINS2_10policy_hubIjNS0_8NullTypeEiLb0ELNS0_10SelectImplE0EE10Policy1000EPjPS5_S9_PlNS0_13ScanTileStateIiLb1EEE17belongsToPivotBinS5_iNS2_19streaming_context_tIlLb1EEELS6_0EEEvT0_T1_T2_T3_T4_T5_T6_T7_iT8_NS1_7vsmem_tEE19static_temp_storage;
	add.s32 	%r1067, %r1066, %r1065;
	st.shared.u32 	[%r1067], %r254;
$L__BB8_362:
	not.pred 	%p338, %p15;
	@%p338 bra 	$L__BB8_364;
	shl.b32 	%r1068, %r296, 2;
	mov.u32 	%r1069, _ZZN3cub18CUB_300001_SM_10006detail6select23DeviceSelectSweepKernelINS2_10policy_hubIjNS0_8NullTypeEiLb0ELNS0_10SelectImplE0EE10Policy1000EPjPS5_S9_PlNS0_13ScanTileStateIiLb1EEE17belongsToPivotBinS5_iNS2_19streaming_context_tIlLb1EEELS6_0EEEvT0_T1_T2_T3_T4_T5_T6_T7_iT8_NS1_7vsmem_tEE19static_temp_storage;
	add.s32 	%r1070, %r1069, %r1068;
	st.shared.u32 	[%r1070], %r255;
$L__BB8_364:
	bar.sync 	0;
	setp.ge.u32 	%p339, %r1756, %r1795;
	@%p339 bra 	$L__BB8_537;
	ld.param.u32 	%r1712, [_ZN3cub18CUB_300001_SM_10006detail6select23DeviceSelectSweepKernelINS2_10policy_hubIjNS0_8NullTypeEiLb0ELNS0_10SelectImplE0EE10Policy1000EPjPS5_S9_PlNS0_13ScanTileStateIiLb1EEE17belongsToPivotBinS5_iNS2_19streaming_context_tIlLb1EEELS6_0EEEvT0_T1_T2_T3_T4_T5_T6_T7_iT8_NS1_7vsmem_tE_param_7];
	ld.param.u8 	%rs6, [%rd104];
	ld.param.u64 	%rd410, [%rd104+24];
	cvta.to.global.u64 	%rd106, %rd410;
	add.s32 	%r1071, %r271, %r272;
	add.s32 	%r1072, %r1071, %r273;
	add.s32 	%r1073, %r1072, %r274;
	add.s32 	%r1074, %r1073, %r275;
	add.s32 	%r1075, %r1074, %r276;
	add.s32 	%r1076, %r1075, %r277;
	add.s32 	%r1077, %r1076, %r278;
	add.s32 	%r1078, %r1077, %r279;
	add.s32 	%r1079, %r1078, %r280;
	add.s32 	%r1080, %r1079, %r281;
	add.s32 	%r1081, %r1080, %r270;
	add.s32 	%r1082, %r1081, %r1712;
	sub.s32 	%r1083, %r1082, %r1756;
	add.s32 	%r298, %r1083, -5761;
	mul.hi.u32 	%r1084, %r298, -1431655765;
	shr.u32 	%r1085, %r1084, 8;
	add.s32 	%r299, %r1085, 1;
	and.b32  	%r1086, %r1085, 3;
	setp.eq.s32 	%p340, %r1086, 3;
	@%p340 bra 	$L__BB8_370;
	cvt.u64.u32 	%rd738, %r1756;
	shl.b32 	%r1087, %r1756, 2;
	mov.u32 	%r1088, _ZZN3cub18CUB_300001_SM_10006detail6select23DeviceSelectSweepKernelINS2_10policy_hubIjNS0_8NullTypeEiLb0ELNS0_10SelectImplE0EE10Policy1000EPjPS5_S9_PlNS0_13ScanTileStateIiLb1EEE17belongsToPivotBinS5_iNS2_19streaming_context_tIlLb1EEELS6_0EEEvT0_T1_T2_T3_T4_T5_T6_T7_iT8_NS1_7vsmem_tEE19static_temp_storage;
	add.s32 	%r1755, %r1088, %r1087;
	and.b32  	%r1089, %r299, 3;
	neg.s32 	%r1754, %r1089;
$L__BB8_367:
	.pragma "nounroll";
	setp.ne.s16 	%p341, %rs6, 0;
	ld.shared.u32 	%r304, [%r1755];
	mov.b64 	%rd739, 0;
	@%p341 bra 	$L__BB8_369;
	ld.global.u64 	%rd739, [%rd106];
$L__BB8_369:
	add.s64 	%rd412, %rd739, %rd738;
	shl.b64 	%rd413, %rd412, 2;
	add.s64 	%rd414, %rd3, %rd413;
	st.global.u32 	[%rd414], %r304;
	add.s64 	%rd738, %rd738, 384;
	cvt.u32.u64 	%r1756, %rd738;
	add.s32 	%r1755, %r1755, 1536;
	add.s32 	%r1754, %r1754, 1;
	setp.ne.s32 	%p342, %r1754, 0;
	@%p342 bra 	$L__BB8_367;
$L__BB8_370:
	setp.lt.u32 	%p343, %r298, 1152;
	@%p343 bra 	$L__BB8_537;
	mul.wide.u32 	%rd416, %r1756, 4;
	add.s64 	%rd112, %rd3, %rd416;
	shl.b32 	%r1090, %r1756, 2;
	mov.u32 	%r1091, _ZZN3cub18CUB_300001_SM_10006detail6select23DeviceSelectSweepKernelINS2_10policy_hubIjNS0_8NullTypeEiLb0ELNS0_10SelectImplE0EE10Policy1000EPjPS5_S9_PlNS0_13ScanTileStateIiLb1EEE17belongsToPivotBinS5_iNS2_19streaming_context_tIlLb1EEELS6_0EEEvT0_T1_T2_T3_T4_T5_T6_T7_iT8_NS1_7vsmem_tEE19static_temp_storage;
	add.s32 	%r1092, %r1090, %r1091;
	add.s32 	%r1757, %r1092, 3072;
	mov.b64 	%rd740, 0;
$L__BB8_372:
	setp.ne.s16 	%p344, %rs6, 0;
	ld.shared.u32 	%r312, [%r1757+-3072];
	mov.b64 	%rd741, 0;
	@%p344 bra 	$L__BB8_374;
	ld.global.u64 	%rd741, [%rd106];
$L__BB8_374:
	setp.ne.s16 	%p345, %rs6, 0;
	shl.b64 	%rd419, %rd741, 2;
	add.s64 	%rd420, %rd740, %rd419;
	add.s64 	%rd421, %rd112, %rd420;
	st.global.u32 	[%rd421], %r312;
	ld.shared.u32 	%r313, [%r1757+-1536];
	mov.b64 	%rd742, 0;
	@%p345 bra 	$L__BB8_376;
	ld.global.u64 	%rd742, [%rd106];
$L__BB8_376:
	setp.ne.s16 	%p346, %rs6, 0;
	shl.b64 	%rd423, %rd742, 2;
	add.s64 	%rd424, %rd740, %rd423;
	add.s64 	%rd425, %rd112, %rd424;
	st.global.u32 	[%rd425+1536], %r313;
	ld.shared.u32 	%r314, [%r1757];
	mov.b64 	%rd743, 0;
	@%p346 bra 	$L__BB8_378;
	ld.global.u64 	%rd743, [%rd106];
$L__BB8_378:
	setp.ne.s16 	%p347, %rs6, 0;
	shl.b64 	%rd427, %rd743, 2;
	add.s64 	%rd428, %rd740, %rd427;
	add.s64 	%rd429, %rd112, %rd428;
	st.global.u32 	[%rd429+3072], %r314;
	ld.shared.u32 	%r315, [%r1757+1536];
	mov.b64 	%rd744, 0;
	@%p347 bra 	$L__BB8_380;
	ld.global.u64 	%rd744, [%rd106];
$L__BB8_380:
	shl.b64 	%rd430, %rd744, 2;
	add.s64 	%rd431, %rd740, %rd430;
	add.s64 	%rd432, %rd112, %rd431;
	st.global.u32 	[%rd432+4608], %r315;
	add.s32 	%r1756, %r1756, 1536;
	add.s64 	%rd740, %rd740, 6144;
	add.s32 	%r1757, %r1757, 6144;
	setp.lt.s32 	%p348, %r1756, %r1795;
	@%p348 bra 	$L__BB8_372;
	bra.uni 	$L__BB8_537;
$L__BB8_381:
	ld.param.u8 	%rs9, [%rd1];
	setp.eq.s16 	%p33, %rs9, 0;
	ld.param.u64 	%rd211, [%rd1+16];
	selp.b64 	%rd212, %rd211, 0, %p33;
	cvt.s64.s32 	%rd213, %r4;
	add.s64 	%rd214, %rd212, %rd213;
	mov.u32 	%r1791, %tid.x;
	and.b32  	%r472, %r1791, 31;
	and.b32  	%r473, %r1791, 992;
	mul.lo.s32 	%r474, %r473, 15;
	or.b32  	%r319, %r474, %r472;
	setp.ge.s32 	%p34, %r319, %r206;
	cvt.u64.u32 	%rd215, %r319;
	add.s64 	%rd216, %rd214, %rd215;
	shl.b64 	%rd217, %rd216, 2;
	add.s64 	%rd153, %rd2, %rd217;
	@%p34 bra 	$L__BB8_383;
	ld.global.u32 	%r1759, [%rd153];
$L__BB8_383:
	add.s32 	%r476, %r319, 32;
	setp.ge.s32 	%p35, %r476, %r206;
	@%p35 bra 	$L__BB8_385;
	ld.global.u32 	%r1760, [%rd153+128];
$L__BB8_385:
	add.s32 	%r478, %r319, 64;
	setp.ge.s32 	%p36, %r478, %r206;
	@%p36 bra 	$L__BB8_387;
	ld.global.u32 	%r1761, [%rd153+256];
$L__BB8_387:
	add.s32 	%r480, %r319, 96;
	setp.ge.s32 	%p37, %r480, %r206;
	@%p37 bra 	$L__BB8_389;
	ld.global.u32 	%r1762, [%rd153+384];
$L__BB8_389:
	add.s32 	%r482, %r319, 128;
	setp.ge.s32 	%p38, %r482, %r206;
	@%p38 bra 	$L__BB8_391;
	ld.global.u32 	%r1763, [%rd153+512];
$L__BB8_391:
	add.s32 	%r484, %r319, 160;
	setp.ge.s32 	%p39, %r484, %r206;
	@%p39 bra 	$L__BB8_393;
	ld.global.u32 	%r1764, [%rd153+640];
$L__BB8_393:
	add.s32 	%r486, %r319, 192;
	setp.ge.s32 	%p40, %r486, %r206;
	@%p40 bra 	$L__BB8_395;
	ld.global.u32 	%r1765, [%rd153+768];
$L__BB8_395:
	add.s32 	%r488, %r319, 224;
	setp.ge.s32 	%p41, %r488, %r206;
	@%p41 bra 	$L__BB8_397;
	ld.global.u32 	%r1766, [%rd153+896];
$L__BB8_397:
	add.s32 	%r490, %r319, 256;
	setp.ge.s32 	%p42, %r490, %r206;
	@%p42 bra 	$L__BB8_399;
	ld.global.u32 	%r1767, [%rd153+1024];
$L__BB8_399:
	add.s32 	%r492, %r319, 288;
	setp.ge.s32 	%p43, %r492, %r206;
	@%p43 bra 	$L__BB8_401;
	ld.global.u32 	%r1768, [%rd153+1152];
$L__BB8_401:
	add.s32 	%r494, %r319, 320;
	setp.ge.s32 	%p44, %r494, %r206;
	@%p44 bra 	$L__BB8_403;
	ld.global.u32 	%r1769, [%rd153+1280];
$L__BB8_403:
	add.s32 	%r496, %r319, 352;
	setp.ge.s32 	%p45, %r496, %r206;
	@%p45 bra 	$L__BB8_405;
	ld.global.u32 	%r1770, [%rd153+1408];
$L__BB8_405:
	add.s32 	%r498, %r319, 384;
	setp.ge.s32 	%p46, %r498, %r206;
	@%p46 bra 	$L__BB8_407;
	ld.global.u32 	%r1771, [%rd153+1536];
$L__BB8_407:
	add.s32 	%r500, %r319, 416;
	setp.ge.s32 	%p47, %r500, %r206;
	@%p47 bra 	$L__BB8_409;
	ld.global.u32 	%r1772, [%rd153+1664];
$L__BB8_409:
	add.s32 	%r502, %r319, 448;
	setp.ge.s32 	%p48, %r502, %r206;
	@%p48 bra 	$L__BB8_411;
	ld.global.u32 	%r1773, [%rd153+1792];
$L__BB8_411:
	// begin inline asm
	mov.u32 %r503, %laneid;
	// end inline asm
	shr.u32 	%r351, %r1791, 5;
	mad.lo.s32 	%r534, %r351, 480, %r503;
	shl.b32 	%r535, %r534, 2;
	mov.u32 	%r536, _ZZN3cub18CUB_300001_SM_10006detail6select23DeviceSelectSweepKernelINS2_10policy_hubIjNS0_8NullTypeEiLb0ELNS0_10SelectImplE0EE10Policy1000EPjPS5_S9_PlNS0_13ScanTileStateIiLb1EEE17belongsToPivotBinS5_iNS2_19streaming_context_tIlLb1EEELS6_0EEEvT0_T1_T2_T3_T4_T5_T6_T7_iT8_NS1_7vsmem_tEE19static_temp_storage;
	add.s32 	%r537, %r536, %r535;
	st.shared.u32 	[%r537], %r1759;
	st.shared.u32 	[%r537+128], %r1760;
	st.shared.u32 	[%r537+256], %r1761;
	st.shared.u32 	[%r537+384], %r1762;
	st.shared.u32 	[%r537+512], %r1763;
	st.shared.u32 	[%r537+640], %r1764;
	st.shared.u32 	[%r537+768], %r1765;
	st.shared.u32 	[%r537+896], %r1766;
	st.shared.u32 	[%r537+1024], %r1767;
	st.shared.u32 	[%r537+1152], %r1768;
	st.shared.u32 	[%r537+1280], %r1769;
	st.shared.u32 	[%r537+1408], %r1770;
	st.shared.u32 	[%r537+1536], %r1771;
	st.shared.u32 	[%r537+1664], %r1772;
	st.shared.u32 	[%r537+1792], %r1773;
	bar.warp.sync 	-1;
	mad.lo.s32 	%r538, %r503, 56, %r537;
	ld.shared.u32 	%r352, [%r538];
	ld.shared.u32 	%r353, [%r538+4];
	ld.shared.u32 	%r354, [%r538+8];
	ld.shared.u32 	%r355, [%r538+12];
	ld.shared.u32 	%r356, [%r538+16];
	ld.shared.u32 	%r357, [%r538+20];
	ld.shared.u32 	%r358, [%r538+24];
	ld.shared.u32 	%r359, [%r538+28];
	ld.shared.u32 	%r360, [%r538+32];
	ld.shared.u32 	%r361, [%r538+36];
	ld.shared.u32 	%r362, [%r538+40];
	ld.shared.u32 	%r363, [%r538+44];
	ld.shared.u32 	%r364, [%r538+48];
	ld.shared.u32 	%r365, [%r538+52];
	ld.shared.u32 	%r366, [%r538+56];
	mul.lo.s32 	%r539, %r1791, 15;
	shl.b32 	%r540, %r1, 3;
	sub.s32 	%r541, 32, %r540;
	setp.ge.s32 	%p49, %r539, %r206;
	shr.u32 	%r542, %r352, %r541;
	and.b32  	%r544, %r542, 255;
	setp.eq.s32 	%p50, %r544, %r2;
	or.pred  	%p16, %p49, %p50;
	selp.u32 	%r545, 1, 0, %p16;
	add.s32 	%r546, %r539, 1;
	setp.ge.s32 	%p51, %r546, %r206;
	shr.u32 	%r547, %r353, %r541;
	and.b32  	%r549, %r547, 255;
	setp.eq.s32 	%p52, %r549, %r2;
	or.pred  	%p17, %p51, %p52;
	selp.u32 	%r550, 1, 0, %p17;
	add.s32 	%r551, %r539, 2;
	setp.ge.s32 	%p53, %r551, %r206;
	shr.u32 	%r552, %r354, %r541;
	and.b32  	%r554, %r552, 255;
	setp.eq.s32 	%p54, %r554, %r2;
	or.pred  	%p18, %p53, %p54;
	selp.u32 	%r555, 1, 0, %p18;
	add.s32 	%r556, %r539, 3;
	setp.ge.s32 	%p55, %r556, %r206;
	shr.u32 	%r557, %r355, %r541;
	and.b32  	%r559, %r557, 255;
	setp.eq.s32 	%p56, %r559, %r2;
	or.pred  	%p19, %p55, %p56;
	selp.u32 	%r560, 1, 0, %p19;
	add.s32 	%r561, %r539, 4;
	setp.ge.s32 	%p57, %r561, %r206;
	shr.u32 	%r562, %r356, %r541;
	and.b32  	%r564, %r562, 255;
	setp.eq.s32 	%p58, %r564, %r2;
	or.pred  	%p20, %p57, %p58;
	selp.u32 	%r565, 1, 0, %p20;
	add.s32 	%r566, %r539, 5;
	setp.ge.s32 	%p59, %r566, %r206;
	shr.u32 	%r567, %r357, %r541;
	and.b32  	%r569, %r567, 255;
	setp.eq.s32 	%p60, %r569, %r2;
	or.pred  	%p21, %p59, %p60;
	selp.u32 	%r570, 1, 0, %p21;
	add.s32 	%r571, %r539, 6;
	setp.ge.s32 	%p61, %r571, %r206;
	shr.u32 	%r572, %r358, %r541;
	and.b32  	%r574, %r572, 255;
	setp.eq.s32 	%p62, %r574, %r2;
	or.pred  	%p22, %p61, %p62;
	selp.u32 	%r575, 1, 0, %p22;
	add.s32 	%r576, %r539, 7;
	setp.ge.s32 	%p63, %r576, %r206;
	shr.u32 	%r577, %r359, %r541;
	and.b32  	%r579, %r577, 255;
	setp.eq.s32 	%p64, %r579, %r2;
	or.pred  	%p23, %p63, %p64;
	selp.u32 	%r580, 1, 0, %p23;
	add.s32 	%r581, %r539, 8;
	setp.ge.s32 	%p65, %r581, %r206;
	shr.u32 	%r582, %r360, %r541;
	and.b32  	%r584, %r582, 255;
	setp.eq.s32 	%p66, %r584, %r2;
	or.pred  	%p24, %p65, %p66;
	selp.u32 	%r585, 1, 0, %p24;
	add.s32 	%r586, %r539, 9;
	setp.ge.s32 	%p67, %r586, %r206;
	shr.u32 	%r587, %r361, %r541;
	and.b32  	%r589, %r587, 255;
	setp.eq.s32 	%p68, %r589, %r2;
	or.pred  	%p25, %p67, %p68;
	selp.u32 	%r590, 1, 0, %p25;
	add.s32 	%r591, %r539, 10;
	setp.ge.s32 	%p69, %r591, %r206;
	shr.u32 	%r592, %r362, %r541;
	and.b32  	%r594, %r592, 255;
	setp.eq.s32 	%p70, %r594, %r2;
	or.pred  	%p26, %p69, %p70;
	selp.u32 	%r595, 1, 0, %p26;
	add.s32 	%r596, %r539, 11;
	setp.ge.s32 	%p71, %r596, %r206;
	shr.u32 	%r597, %r363, %r541;
	and.b32  	%r599, %r597, 255;
	setp.eq.s32 	%p72, %r599, %r2;
	or.pred  	%p27, %p71, %p72;
	selp.u32 	%r600, 1, 0, %p27;
	add.s32 	%r601, %r539, 12;
	setp.ge.s32 	%p73, %r601, %r206;
	shr.u32 	%r602, %r364, %r541;
	and.b32  	%r604, %r602, 255;
	setp.eq.s32 	%p74, %r604, %r2;
	or.pred  	%p28, %p73, %p74;
	selp.u32 	%r605, 1, 0, %p28;
	add.s32 	%r606, %r539, 13;
	setp.ge.s32 	%p75, %r606, %r206;
	shr.u32 	%r607, %r365, %r541;
	and.b32  	%r609, %r607, 255;
	setp.eq.s32 	%p76, %r609, %r2;
	or.pred  	%p29, %p75, %p76;
	selp.u32 	%r610, 1, 0, %p29;
	add.s32 	%r611, %r539, 14;
	setp.ge.s32 	%p77, %r611, %r206;
	shr.u32 	%r612, %r366, %r541;
	and.b32  	%r614, %r612, 255;
	setp.eq.s32 	%p78, %r614, %r2;
	or.pred  	%p30, %p77, %p78;
	selp.u32 	%r615, 1, 0, %p30;
	bar.sync 	0;
	add.s32 	%r367, %r550, %r545;
	add.s32 	%r616, %r367, %r555;
	add.s32 	%r617, %r616, %r560;
	add.s32 	%r368, %r617, %r565;
	add.s32 	%r369, %r368, %r570;
	add.s32 	%r618, %r369, %r575;
	add.s32 	%r370, %r618, %r580;
	add.s32 	%r371, %r370, %r585;
	add.s32 	%r372, %r371, %r590;
	add.s32 	%r619, %r372, %r595;
	add.s32 	%r620, %r619, %r600;
	add.s32 	%r621, %r620, %r605;
	add.s32 	%r373, %r621, %r610;
	add.s32 	%r508, %r373, %r615;
	mov.b32 	%r506, 1;
	mov.b32 	%r531, 0;
	mov.b32 	%r533, -1;
	// begin inline asm
	{  .reg .s32 r0;  .reg .pred p;  shfl.sync.up.b32 r0|p, %r508, %r506, %r531, %r533;  @p add.s32 r0, r0, %r508;  mov.s32 %r504, r0;}
	// end inline asm
	mov.b32 	%r512, 2;
	// begin inline asm
	{  .reg .s32 r0;  .reg .pred p;  shfl.sync.up.b32 r0|p, %r504, %r512, %r531, %r533;  @p add.s32 r0, r0, %r504;  mov.s32 %r510, r0;}
	// end inline asm
	mov.b32 	%r518, 4;
	// begin inline asm
	{  .reg .s32 r0;  .reg .pred p;  shfl.sync.up.b32 r0|p, %r510, %r518, %r531, %r533;  @p add.s32 r0, r0, %r510;  mov.s32 %r516, r0;}
	// end inline asm
	mov.b32 	%r524, 8;
	// begin inline asm
	{  .reg .s32 r0;  .reg .pred p;  shfl.sync.up.b32 r0|p, %r516, %r524, %r531, %r533;  @p add.s32 r0, r0, %r516;  mov.s32 %r522, r0;}
	// end inline asm
	mov.b32 	%r530, 16;
	// begin inline asm
	{  .reg .s32 r0;  .reg .pred p;  shfl.sync.up.b32 r0|p, %r522, %r530, %r531, %r533;  @p add.s32 r0, r0, %r522;  mov.s32 %r528, r0;}
	// end inline asm
	setp.ne.s32 	%p79, %r503, 31;
	@%p79 bra 	$L__BB8_413;
	shl.b32 	%r622, %r351, 2;
	mov.u32 	%r623, _ZZN3cub18CUB_300001_SM_10006detail6select23DeviceSelectSweepKernelINS2_10policy_hubIjNS0_8NullTypeEiLb0ELNS0_10SelectImplE0EE10Policy1000EPjPS5_S9_PlNS0_13ScanTileStateIiLb1EEE17belongsToPivotBinS5_iNS2_19streaming_context_tIlLb1EEELS6_0EEEvT0_T1_T2_T3_T4_T5_T6_T7_iT8_NS1_7vsmem_tEE19static_temp_storage;
	add.s32 	%r624, %r623, %r622;
	st.shared.u32 	[%r624], %r528;
$L__BB8_413:
	sub.s32 	%r625, %r528, %r508;
	bar.sync 	0;
	ld.shared.v4.u32 	{%r626, %r627, %r628, %r629}, [_ZZN3cub18CUB_300001_SM_10006detail6select23DeviceSelectSweepKernelINS2_10policy_hubIjNS0_8NullTypeEiLb0ELNS0_10SelectImplE0EE10Policy1000EPjPS5_S9_PlNS0_13ScanTileStateIiLb1EEE17belongsToPivotBinS5_iNS2_19streaming_context_tIlLb1EEELS6_0EEEvT0_T1_T2_T3_T4_T5_T6_T7_iT8_NS1_7vsmem_tEE19static_temp_storage];
	add.s32 	%r630, %r627, %r626;
	setp.eq.s32 	%p80, %r351, 2;
	selp.b32 	%r631, %r630, %r626, %p80;
	add.s32 	%r632, %r630, %r628;
	setp.eq.s32 	%p81, %r351, 3;
	selp.b32 	%r633, %r632, %r631, %p81;
	add.s32 	%r634, %r632, %r629;
	setp.eq.s32 	%p82, %r351, 4;
	selp.b32 	%r635, %r634, %r633, %p82;
	ld.shared.v4.u32 	{%r636, %r637, %r638, %r639}, [_ZZN3cub18CUB_300001_SM_10006detail6select23DeviceSelectSweepKernelINS2_10policy_hubIjNS0_8NullTypeEiLb0ELNS0_10SelectImplE0EE10Policy1000EPjPS5_S9_PlNS0_13ScanTileStateIiLb1EEE17belongsToPivotBinS5_iNS2_19streaming_context_tIlLb1EEELS6_0EEEvT0_T1_T2_T3_T4_T5_T6_T7_iT8_NS1_7vsmem_tEE19static_temp_storage+16];
	add.s32 	%r640, %r634, %r636;
	setp.eq.s32 	%p83, %r351, 5;
	selp.b32 	%r641, %r640, %r635, %p83;
	add.s32 	%r642, %r640, %r637;
	setp.eq.s32 	%p84, %r351, 6;
	selp.b32 	%r643, %r642, %r641, %p84;
	add.s32 	%r644, %r642, %r638;
	setp.eq.s32 	%p85, %r351, 7;
	selp.b32 	%r645, %r644, %r643, %p85;
	add.s32 	%r646, %r644, %r639;
	setp.eq.s32 	%p86, %r351, 8;
	selp.b32 	%r647, %r646, %r645, %p86;
	ld.shared.v4.u32 	{%r648, %r649, %r650, %r651}, [_ZZN3cub18CUB_300001_SM_10006detail6select23DeviceSelectSweepKernelINS2_10policy_hubIjNS0_8NullTypeEiLb0ELNS0_10SelectImplE0EE10Policy1000EPjPS5_S9_PlNS0_13ScanTileStateIiLb1EEE17belongsToPivotBinS5_iNS2_19streaming_context_tIlLb1EEELS6_0EEEvT0_T1_T2_T3_T4_T5_T6_T7_iT8_NS1_7vsmem_tEE19static_temp_storage+32];
	add.s32 	%r652, %r646, %r648;
	setp.eq.s32 	%p87, %r351, 9;
	selp.b32 	%r653, %r652, %r647, %p87;
	add.s32 	%r654, %r652, %r649;
	setp.eq.s32 	%p88, %r351, 10;
	selp.b32 	%r655, %r654, %r653, %p88;
	add.s32 	%r656, %r654, %r650;
	setp.eq.s32 	%p89, %r351, 11;
	selp.b32 	%r657, %r656, %r655, %p89;
	add.s32 	%r376, %r656, %r651;
	setp.gt.u32 	%p90, %r1791, 31;
	setp.lt.u32 	%p91, %r1791, 32;
	setp.eq.s32 	%p92, %r503, 0;
	selp.b32 	%r658, 0, %r625, %p92;
	add.s32 	%r1787, %r657, %r658;
	selp.b32 	%r378, %r625, %r1787, %p91;
	@%p90 bra 	$L__BB8_429;
	setp.ne.s32 	%p93, %r1791, 0;
	mul.wide.s32 	%rd218, %r1774, 8;
	add.s64 	%rd154, %rd4, %rd218;
	@%p93 bra 	$L__BB8_416;
	st.shared.u32 	[_ZZN3cub18CUB_300001_SM_10006detail6select23DeviceSelectSweepKernelINS2_10policy_hubIjNS0_8NullTypeEiLb0ELNS0_10SelectImplE0EE10Policy1000EPjPS5_S9_PlNS0_13ScanTileStateIiLb1EEE17belongsToPivotBinS5_iNS2_19streaming_context_tIlLb1EEELS6_0EEEvT0_T1_T2_T3_T4_T5_T6_T7_iT8_NS1_7vsmem_tEE19static_temp_storage+76], %r376;
	add.s64 	%rd219, %rd154, 256;
	mov.b32 	%r659, 100;
	// begin inline asm
	st.relaxed.gpu.v2.u32 [%rd219], {%r659, %r376};
	// end inline asm
$L__BB8_416:
	not.b32 	%r665, %r1791;
	add.s32 	%r1782, %r1774, %r665;
	mov.b32 	%r661, 585;
	// begin inline asm
	nanosleep.u32 %r661;
	// end inline asm
	mul.wide.s32 	%rd221, %r1782, 8;
	add.s64 	%rd222, %rd4, %rd221;
	add.s64 	%rd220, %rd222, 256;
	// begin inline asm
	ld.relaxed.gpu.v2.u32 {%r1784, %r1776}, [%rd220];
	// end inline asm
	mov.b32 	%r1777, 754;
$L__BB8_417:
	setp.eq.s32 	%p94, %r1784, 99;
	mov.b32 	%r666, -1;
	vote.sync.any.pred 	%p95, %p94, %r666;
	not.pred 	%p96, %p95;
	@%p96 bra 	$L__BB8_419;
	shr.u32 	%r388, %r1777, 1;
	mul.lo.s32 	%r846, %r1774, 16807;
	and.b32  	%r1774, %r846, 2147483647;
	sub.s32 	%r847, %r1777, %r388;
	add.s32 	%r848, %r847, 1;
	rem.u32 	%r849, %r1774, %r848;
	add.s32 	%r843, %r849, %r388;
	// begin inline asm
	nanosleep.u32 %r843;
	// end inline asm
	// begin inline asm
	ld.relaxed.gpu.v2.u32 {%r1784, %r1776}, [%rd220];
	// end inline asm
	mov.u32 	%r1777, %r388;
	bra.uni 	$L__BB8_417;
$L__BB8_419:
	setp.eq.s32 	%p97, %r1784, 101;
	mov.b32 	%r693, -1;
	vote.sync.ballot.b32 	%r695, %p97, %r693;
	// begin inline asm
	mov.u32 %r668, %lanemask_ge;
	// end inline asm
	and.b32  	%r696, %r695, %r668;
	or.b32  	%r697, %r696, -2147483648;
	add.s32 	%r698, %r697, -1;
	not.b32 	%r699, %r697;
	and.b32  	%r700, %r699, %r698;
	popc.b32 	%r672, %r700;
	mov.b32 	%r671, 1;
	// begin inline asm
	shfl.sync.down.b32 %r669, %r1776, %r671, %r672, %r693;
	// end inline asm
	setp.lt.s32 	%p99, %r503, %r672;
	selp.b32 	%r701, %r669, 0, %p99;
	add.s32 	%r675, %r701, %r1776;
	mov.b32 	%r676, 2;
	// begin inline asm
	shfl.sync.down.b32 %r674, %r675, %r676, %r672, %r693;
	// end inline asm
	add.s32 	%r393, %r503, 2;
	setp.gt.s32 	%p100, %r393, %r672;
	selp.b32 	%r702, 0, %r674, %p100;
	add.s32 	%r680, %r675, %r702;
	mov.b32 	%r681, 4;
	// begin inline asm
	shfl.sync.down.b32 %r679, %r680, %r681, %r672, %r693;
	// end inline asm
	add.s32 	%r394, %r503, 4;
	setp.gt.s32 	%p101, %r394, %r672;
	selp.b32 	%r703, 0, %r679, %p101;
	add.s32 	%r685, %r680, %r703;
	mov.b32 	%r686, 8;
	// begin inline asm
	shfl.sync.down.b32 %r684, %r685, %r686, %r672, %r693;
	// end inline asm
	add.s32 	%r395, %r503, 8;
	setp.gt.s32 	%p102, %r395, %r672;
	selp.b32 	%r704, 0, %r684, %p102;
	add.s32 	%r690, %r685, %r704;
	mov.b32 	%r691, 16;
	// begin inline asm
	shfl.sync.down.b32 %r689, %r690, %r691, %r672, %r693;
	// end inline asm
	add.s32 	%r396, %r503, 16;
	setp.gt.s32 	%p103, %r396, %r672;
	selp.b32 	%r705, 0, %r689, %p103;
	add.s32 	%r1780, %r690, %r705;
	add.s64 	%rd156, %rd4, 256;
	mov.b32 	%r1778, 754;
$L__BB8_420:
	setp.ne.s32 	%p104, %r1784, 101;
	mov.b32 	%r706, -1;
	vote.sync.all.pred 	%p105, %p104, %r706;
	not.pred 	%p106, %p105;
	@%p106 bra 	$L__BB8_425;
	shr.u32 	%r1778, %r1778, 1;
	mul.wide.s32 	%rd323, %r1782, 8;
	add.s64 	%rd324, %rd156, %rd323;
	add.s64 	%rd322, %rd324, -256;
	// begin inline asm
	ld.relaxed.gpu.v2.u32 {%r1784, %r1785}, [%rd322];
	// end inline asm
	mov.u32 	%r1786, %r1778;
$L__BB8_422:
	setp.eq.s32 	%p195, %r1784, 99;
	mov.b32 	%r797, -1;
	vote.sync.any.pred 	%p196, %p195, %r797;
	not.pred 	%p197, %p196;
	@%p197 bra 	$L__BB8_424;
	shr.u32 	%r412, %r1786, 1;
	mul.lo.s32 	%r839, %r1774, 16807;
	and.b32  	%r1774, %r839, 2147483647;
	sub.s32 	%r840, %r1786, %r412;
	add.s32 	%r841, %r840, 1;
	rem.u32 	%r842, %r1774, %r841;
	add.s32 	%r836, %r842, %r412;
	// begin inline asm
	nanosleep.u32 %r836;
	// end inline asm
	// begin inline asm
	ld.relaxed.gpu.v2.u32 {%r1784, %r1785}, [%rd322];
	// end inline asm
	mov.u32 	%r1786, %r412;
	bra.uni 	$L__BB8_422;
$L__BB8_424:
	setp.eq.s32 	%p198, %r1784, 101;
	mov.b32 	%r823, -1;
	vote.sync.ballot.b32 	%r824, %p198, %r823;
	and.b32  	%r825, %r824, %r668;
	or.b32  	%r826, %r825, -2147483648;
	add.s32 	%r827, %r826, -1;
	not.b32 	%r828, %r826;
	and.b32  	%r829, %r828, %r827;
	popc.b32 	%r802, %r829;
	mov.b32 	%r801, 1;
	// begin inline asm
	shfl.sync.down.b32 %r799, %r1785, %r801, %r802, %r823;
	// end inline asm
	setp.lt.s32 	%p200, %r503, %r802;
	selp.b32 	%r830, %r799, 0, %p200;
	add.s32 	%r805, %r830, %r1785;
	mov.b32 	%r806, 2;
	// begin inline asm
	shfl.sync.down.b32 %r804, %r805, %r806, %r802, %r823;
	// end inline asm
	setp.gt.s32 	%p201, %r393, %r802;
	selp.b32 	%r831, 0, %r804, %p201;
	add.s32 	%r810, %r805, %r831;
	mov.b32 	%r811, 4;
	// begin inline asm
	shfl.sync.down.b32 %r809, %r810, %r811, %r802, %r823;
	// end inline asm
	setp.gt.s32 	%p202, %r394, %r802;
	selp.b32 	%r832, 0, %r809, %p202;
	add.s32 	%r815, %r810, %r832;
	mov.b32 	%r816, 8;
	// begin inline asm
	shfl.sync.down.b32 %r814, %r815, %r816, %r802, %r823;
	// end inline asm
	setp.gt.s32 	%p203, %r395, %r802;
	selp.b32 	%r833, 0, %r814, %p203;
	add.s32 	%r820, %r815, %r833;
	mov.b32 	%r821, 16;
	// begin inline asm
	shfl.sync.down.b32 %r819, %r820, %r821, %r802, %r823;
	// end inline asm
	setp.gt.s32 	%p204, %r396, %r802;
	selp.b32 	%r834, 0, %r819, %p204;
	add.s32 	%r835, %r834, %r1780;
	add.s32 	%r1780, %r835, %r820;
	add.s32 	%r1782, %r1782, -32;
	bra.uni 	$L__BB8_420;
$L__BB8_425:
	setp.ne.s32 	%p107, %r1791, 0;
	@%p107 bra 	$L__BB8_427;
	add.s32 	%r709, %r1780, %r376;
	add.s64 	%rd223, %rd154, 256;
	mov.b32 	%r708, 101;
	// begin inline asm
	st.relaxed.gpu.v2.u32 [%rd223], {%r708, %r709};
	// end inline asm
	st.shared.u32 	[_ZZN3cub18CUB_300001_SM_10006detail6select23DeviceSelectSweepKernelINS2_10policy_hubIjNS0_8NullTypeEiLb0ELNS0_10SelectImplE0EE10Policy1000EPjPS5_S9_PlNS0_13ScanTileStateIiLb1EEE17belongsToPivotBinS5_iNS2_19streaming_context_tIlLb1EEELS6_0EEEvT0_T1_T2_T3_T4_T5_T6_T7_iT8_NS1_7vsmem_tEE19static_temp_storage+68], %r1780;
	st.shared.u32 	[_ZZN3cub18CUB_300001_SM_10006detail6select23DeviceSelectSweepKernelINS2_10policy_hubIjNS0_8NullTypeEiLb0ELNS0_10SelectImplE0EE10Policy1000EPjPS5_S9_PlNS0_13ScanTileStateIiLb1EEE17belongsToPivotBinS5_iNS2_19streaming_context_tIlLb1EEELS6_0EEEvT0_T1_T2_T3_T4_T5_T6_T7_iT8_NS1_7vsmem_tEE19static_temp_storage+72], %r709;
$L__BB8_427:
	setp.ne.s32 	%p108, %r503, 0;
	mov.u32 	%r1787, %r378;
	@%p108 bra 	$L__BB8_429;
	st.shared.u32 	[_ZZN3cub18CUB_300001_SM_10006detail6select23DeviceSelectSweepKernelINS2_10policy_hubIjNS0_8NullTypeEiLb0ELNS0_10SelectImplE0EE10Policy1000EPjPS5_S9_PlNS0_13ScanTileStateIiLb1EEE17belongsToPivotBinS5_iNS2_19streaming_context_tIlLb1EEELS6_0EEEvT0_T1_T2_T3_T4_T5_T6_T7_iT8_NS1_7vsmem_tEE19static_temp_storage+60], %r1780;
	mov.u32 	%r1787, %r1780;
$L__BB8_429:
	mov.u64 	%rd158, %rd210;
	bar.sync 	0;
	setp.eq.s32 	%p109, %r1791, 0;
	ld.shared.u32 	%r710, [_ZZN3cub18CUB_300001_SM_10006detail6select23DeviceSelectSweepKernelINS2_10policy_hubIjNS0_8NullTypeEiLb0ELNS0_10SelectImplE0EE10Policy1000EPjPS5_S9_PlNS0_13ScanTileStateIiLb1EEE17belongsToPivotBinS5_iNS2_19streaming_context_tIlLb1EEELS6_0EEEvT0_T1_T2_T3_T4_T5_T6_T7_iT8_NS1_7vsmem_tEE19static_temp_storage+60];
	.pragma "used_bytes_mask 65520";
	ld.shared.v4.u32 	{%r711, %r419, %r712, %r420}, [_ZZN3cub18CUB_300001_SM_10006detail6select23DeviceSelectSweepKernelINS2_10policy_hubIjNS0_8NullTypeEiLb0ELNS0_10SelectImplE0EE10Policy1000EPjPS5_S9_PlNS0_13ScanTileStateIiLb1EEE17belongsToPivotBinS5_iNS2_19streaming_context_tIlLb1EEELS6_0EEEvT0_T1_T2_T3_T4_T5_T6_T7_iT8_NS1_7vsmem_tEE19static_temp_storage+64];
	selp.b32 	%r713, 0, %r710, %p109;
	add.s32 	%r421, %r713, %r1787;
	selp.u32 	%r714, 1, 0, %p16;
	add.s32 	%r422, %r421, %r714;
	add.s32 	%r423, %r367, %r421;
	selp.u32 	%r715, 1, 0, %p18;
	add.s32 	%r424, %r423, %r715;
	selp.u32 	%r716, 1, 0, %p19;
	add.s32 	%r425, %r424, %r716;
	add.s32 	%r426, %r368, %r421;
	add.s32 	%r427, %r369, %r421;
	selp.u32 	%r717, 1, 0, %p22;
	add.s32 	%r428, %r427, %r717;
	add.s32 	%r429, %r370, %r421;
	add.s32 	%r430, %r371, %r421;
	add.s32 	%r431, %r372, %r421;
	selp.u32 	%r718, 1, 0, %p26;
	add.s32 	%r432, %r431, %r718;
	selp.u32 	%r719, 1, 0, %p27;
	add.s32 	%r433, %r432, %r719;
	selp.u32 	%r720, 1, 0, %p28;
	add.s32 	%r434, %r433, %r720;
	add.s32 	%r435, %r373, %r421;
	sub.s32 	%r721, 5760, %r206;
	sub.s32 	%r1795, %r712, %r721;
	sub.s32 	%r437, %r420, %r721;
	setp.gt.s32 	%p110, %r437, 384;
	@%p110 bra 	$L__BB8_490;
	ld.param.u8 	%rs7, [%rd158];
	ld.param.u64 	%rd224, [%rd158+24];
	cvta.to.global.u64 	%rd159, %rd224;
	setp.lt.s32 	%p111, %r421, %r1795;
	and.pred  	%p112, %p16, %p111;
	@%p112 bra 	$L__BB8_431;
	bra.uni 	$L__BB8_434;
$L__BB8_431:
	setp.ne.s16 	%p113, %rs7, 0;
	mov.b64 	%rd765, 0;
	@%p113 bra 	$L__BB8_433;
	ld.global.u64 	%rd765, [%rd159];
$L__BB8_433:
	cvt.s64.s32 	%rd226, %r421;
	add.s64 	%rd227, %rd765, %rd226;
	shl.b64 	%rd228, %rd227, 2;
	add.s64 	%rd229, %rd3, %rd228;
	st.global.u32 	[%rd229], %r352;
$L__BB8_434:
	setp.ge.s32 	%p114, %r422, %r1795;
	not.pred 	%p115, %p17;
	or.pred  	%p116, %p115, %p114;
	@%p116 bra 	$L__BB8_438;
	setp.ne.s16 	%p117, %rs7, 0;
	mov.b64 	%rd766, 0;
	@%p117 bra 	$L__BB8_437;
	ld.global.u64 	%rd766, [%rd159];
$L__BB8_437:
	cvt.s64.s32 	%rd231, %r422;
	add.s64 	%rd232, %rd766, %rd231;
	shl.b64 	%rd233, %rd232, 2;
	add.s64 	%rd234, %rd3, %rd233;
	st.global.u32 	[%rd234], %r353;
$L__BB8_438:
	setp.ge.s32 	%p118, %r423, %r1795;
	not.pred 	%p119, %p18;
	or.pred  	%p120, %p119, %p118;
	@%p120 bra 	$L__BB8_442;
	setp.ne.s16 	%p121, %rs7, 0;
	mov.b64 	%rd767, 0;
	@%p121 bra 	$L__BB8_441;
	ld.global.u64 	%rd767, [%rd159];
$L__BB8_441:
	cvt.s64.s32 	%rd236, %r423;
	add.s64 	%rd237, %rd767, %rd236;
	shl.b64 	%rd238, %rd237, 2;
	add.s64 	%rd239, %rd3, %rd238;
	st.global.u32 	[%rd239], %r354;
$L__BB8_442:
	setp.ge.s32 	%p122, %r424, %r1795;
	not.pred 	%p123, %p19;
	or.pred  	%p124, %p123, %p122;
	@%p124 bra 	$L__BB8_446;
	setp.ne.s16 	%p125, %rs7, 0;
	mov.b64 	%rd768, 0;
	@%p125 bra 	$L__BB8_445;
	ld.global.u64 	%rd768, [%rd159];
$L__BB8_445:
	cvt.s64.s32 	%rd241, %r424;
	add.s64 	%rd242, %rd768, %rd241;
	shl.b64 	%rd243, %rd242, 2;
	add.s64 	%rd244, %rd3, %rd243;
	st.global.u32 	[%rd244], %r355;
$L__BB8_446:
	setp.ge.s32 	%p126, %r425, %r1795;
	not.pred 	%p127, %p20;
	or.pred  	%p128, %p127, %p126;
	@%p128 bra 	$L__BB8_450;
	setp.ne.s16 	%p129, %rs7, 0;
	mov.b64 	%rd769, 0;
	@%p129 bra 	$L__BB8_449;
	ld.global.u64 	%rd769, [%rd159];
$L__BB8_449:
	cvt.s64.s32 	%rd246, %r425;
	add.s64 	%rd247, %rd769, %rd246;
	shl.b64 	%rd248, %rd247, 2;
	add.s64 	%rd249, %rd3, %rd248;
	st.global.u32 	[%rd249], %r356;
$L__BB8_450:
	setp.ge.s32 	%p130, %r426, %r1795;
	not.pred 	%p131, %p21;
	or.pred  	%p132, %p131, %p130;
	@%p132 bra 	$L__BB8_454;
	setp.ne.s16 	%p133, %rs7, 0;
	mov.b64 	%rd770, 0;
	@%p133 bra 	$L__BB8_453;
	ld.global.u64 	%rd770, [%rd159];
$L__BB8_453:
	cvt.s64.s32 	%rd251, %r426;
	add.s64 	%rd252, %rd770, %rd251;
	shl.b64 	%rd253, %rd252, 2;
	add.s64 	%rd254, %rd3, %rd253;
	st.global.u32 	[%rd254], %r357;
$L__BB8_454:
	setp.ge.s32 	%p134, %r427, %r1795;
	not.pred 	%p135, %p22;
	or.pred  	%p136, %p135, %p134;
	@%p136 bra 	$L__BB8_458;
	setp.ne.s16 	%p137, %rs7, 0;
	mov.b64 	%rd771, 0;
	@%p137 bra 	$L__BB8_457;
	ld.global.u64 	%rd771, [%rd159];
$L__BB8_457:
	cvt.s64.s32 	%rd256, %r427;
	add.s64 	%rd257, %rd771, %rd256;
	shl.b64 	%rd258, %rd257, 2;
	add.s64 	%rd259, %rd3, %rd258;
	st.global.u32 	[%rd259], %r358;
$L__BB8_458:
	setp.ge.s32 	%p138, %r428, %r1795;
	not.pred 	%p139, %p23;
	or.pred  	%p140, %p139, %p138;
	@%p140 bra 	$L__BB8_462;
	setp.ne.s16 	%p141, %rs7, 0;
	mov.b64 	%rd772, 0;
	@%p141 bra 	$L__BB8_461;
	ld.global.u64 	%rd772, [%rd159];
$L__BB8_461:
	cvt.s64.s32 	%rd261, %r428;
	add.s64 	%rd262, %rd772, %rd261;
	shl.b64 	%rd263, %rd262, 2;
	add.s64 	%rd264, %rd3, %rd263;
	st.global.u32 	[%rd264], %r359;
$L__BB8_462:
	setp.ge.s32 	%p142, %r429, %r1795;
	not.pred 	%p143, %p24;
	or.pred  	%p144, %p143, %p142;
	@%p144 bra 	$L__BB8_466;
	setp.ne.s16 	%p145, %rs7, 0;
	mov.b64 	%rd773, 0;
	@%p145 bra 	$L__BB8_465;
	ld.global.u64 	%rd773, [%rd159];
$L__BB8_465:
	cvt.s64.s32 	%rd266, %r429;
	add.s64 	%rd267, %rd773, %rd266;
	shl.b64 	%rd268, %rd267, 2;
	add.s64 	%rd269, %rd3, %rd268;
	st.global.u32 	[%rd269], %r360;
$L__BB8_466:
	setp.ge.s32 	%p146, %r430, %r1795;
	not.pred 	%p147, %p25;
	or.pred  	%p148, %p147, %p146;
	@%p148 bra 	$L__BB8_470;
	setp.ne.s16 	%p149, %rs7, 0;
	mov.b64 	%rd774, 0;
	@%p149 bra 	$L__BB8_469;
	ld.global.u64 	%rd774, [%rd159];
$L__BB8_469:
	cvt.s64.s32 	%rd271, %r430;
	add.s64 	%rd272, %rd774, %rd271;
	shl.b64 	%rd273, %rd272, 2;
	add.s64 	%rd274, %rd3, %rd273;
	st.global.u32 	[%rd274], %r361;
$L__BB8_470:
	setp.ge.s32 	%p150, %r431, %r1795;
	not.pred 	%p151, %p26;
	or.pred  	%p152, %p151, %p150;
	@%p152 bra 	$L__BB8_474;
	setp.ne.s16 	%p153, %rs7, 0;
	mov.b64 	%rd775, 0;
	@%p153 bra 	$L__BB8_473;
	ld.global.u64 	%rd775, [%rd159];
$L__BB8_473:
	cvt.s64.s32 	%rd276, %r431;
	add.s64 	%rd277, %rd775, %rd276;
	shl.b64 	%rd278, %rd277, 2;
	add.s64 	%rd279, %rd3, %rd278;
	st.global.u32 	[%rd279], %r362;
$L__BB8_474:
	setp.ge.s32 	%p154, %r432, %r1795;
	not.pred 	%p155, %p27;
	or.pred  	%p156, %p155, %p154;
	@%p156 bra 	$L__BB8_478;
	setp.ne.s16 	%p157, %rs7, 0;
	mov.b64 	%rd776, 0;
	@%p157 bra 	$L__BB8_477;
	ld.global.u64 	%rd776, [%rd159];
$L__BB8_477:
	cvt.s64.s32 	%rd281, %r432;
	add.s64 	%rd282, %rd776, %rd281;
	shl.b64 	%rd283, %rd282, 2;
	add.s64 	%rd284, %rd3, %rd283;
	st.global.u32 	[%rd284], %r363;
$L__BB8_478:
	setp.ge.s32 	%p158, %r433, %r1795;
	not.pred 	%p159, %p28;
	or.pred  	%p160, %p159, %p158;
	@%p160 bra 	$L__BB8_482;
	setp.ne.s16 	%p161, %rs7, 0;
	mov.b64 	%rd777, 0;
	@%p161 bra 	$L__BB8_481;
	ld.global.u64 	%rd777, [%rd159];
$L__BB8_481:
	cvt.s64.s32 	%rd286, %r433;
	add.s64 	%rd287, %rd777, %rd286;
	shl.b64 	%rd288, %rd287, 2;
	add.s64 	%rd289, %rd3, %rd288;
	st.global.u32 	[%rd289], %r364;
$L__BB8_482:
	setp.ge.s32 	%p162, %r434, %r1795;
	not.pred 	%p163, %p29;
	or.pred  	%p164, %p163, %p162;
	@%p164 bra 	$L__BB8_486;
	setp.ne.s16 	%p165, %rs7, 0;
	mov.b64 	%rd778, 0;
	@%p165 bra 	$L__BB8_485;
	ld.global.u64 	%rd778, [%rd159];
$L__BB8_485:
	cvt.s64.s32 	%rd291, %r434;
	add.s64 	%rd292, %rd778, %rd291;
	shl.b64 	%rd293, %rd292, 2;
	add.s64 	%rd294, %rd3, %rd293;
	st.global.u32 	[%rd294], %r365;
$L__BB8_486:
	setp.ge.s32 	%p166, %r435, %r1795;
	not.pred 	%p167, %p30;
	or.pred  	%p168, %p167, %p166;
	@%p168 bra 	$L__BB8_537;
	setp.ne.s16 	%p169, %rs7, 0;
	mov.b64 	%rd779, 0;
	@%p169 bra 	$L__BB8_489;
	ld.global.u64 	%rd779, [%rd159];
$L__BB8_489:
	cvt.s64.s32 	%rd296, %r435;
	add.s64 	%rd297, %rd779, %rd296;
	shl.b64 	%rd298, %rd297, 2;
	add.s64 	%rd299, %rd3, %rd298;
	st.global.u32 	[%rd299], %r366;
	bra.uni 	$L__BB8_537;
$L__BB8_490:
	bar.sync 	0;
	not.pred 	%p170, %p16;
	@%p170 bra 	$L__BB8_492;
	sub.s32 	%r722, %r421, %r419;
	shl.b32 	%r723, %r722, 2;
	mov.u32 	%r724, _ZZN3cub18CUB_300001_SM_10006detail6select23DeviceSelectSweepKernelINS2_10policy_hubIjNS0_8NullTypeEiLb0ELNS0_10SelectImplE0EE10Policy1000EPjPS5_S9_PlNS0_13ScanTileStateIiLb1EEE17belongsToPivotBinS5_iNS2_19streaming_context_tIlLb1EEELS6_0EEEvT0_T1_T2_T3_T4_T5_T6_T7_iT8_NS1_7vsmem_tEE19static_temp_storage;
	add.s32 	%r725, %r724, %r723;
	st.shared.u32 	[%r725], %r352;
$L__BB8_492:
	not.pred 	%p171, %p17;
	@%p171 bra 	$L__BB8_494;
	sub.s32 	%r726, %r422, %r419;
	shl.b32 	%r727, %r726, 2;
	mov.u32 	%r728, _ZZN3cub18CUB_300001_SM_10006detail6select23DeviceSelectSweepKernelINS2_10policy_hubIjNS0_8NullTypeEiLb0ELNS0_10SelectImplE0EE10Policy1000EPjPS5_S9_PlNS0_13ScanTileStateIiLb1EEE17belongsToPivotBinS5_iNS2_19streaming_context_tIlLb1EEELS6_0EEEvT0_T1_T2_T3_T4_T5_T6_T7_iT8_NS1_7vsmem_tEE19static_temp_storage;
	add.s32 	%r729, %r728, %r727;
	st.shared.u32 	[%r729], %r353;
$L__BB8_494:
	not.pred 	%p172, %p18;
	@%p172 bra 	$L__BB8_496;
	sub.s32 	%r730, %r423, %r419;
	shl.b32 	%r731, %r730, 2;
	mov.u32 	%r732, _ZZN3cub18CUB_300001_SM_10006detail6select23DeviceSelectSweepKernelINS2_10policy_hubIjNS0_8NullTypeEiLb0ELNS0_10SelectImplE0EE10Policy1000EPjPS5_S9_PlNS0_13ScanTileStateIiLb1EEE17belongsToPivotBinS5_iNS2_19streaming_context_tIlLb1EEELS6_0EEEvT0_T1_T2_T3_T4_T5_T6_T7_iT8_NS1_7vsmem_tEE19static_temp_storage;
	add.s32 	%r733, %r732, %r731;
	st.shared.u32 	[%r733], %r354;
$L__BB8_496:
	not.pred 	%p173, %p19;
	@%p173 bra 	$L__BB8_498;
	sub.s32 	%r734, %r424, %r419;
	shl.b32 	%r735, %r734, 2;
	mov.u32 	%r736, _ZZN3cub18CUB_300001_SM_10006detail6select23DeviceSelectSweepKernelINS2_10policy_hubIjNS0_8NullTypeEiLb0ELNS0_10SelectImplE0EE10Policy1000EPjPS5_S9_PlNS0_13ScanTileStateIiLb1EEE17belongsToPivotBinS5_iNS2_19streaming_context_tIlLb1EEELS6_0EEEvT0_T1_T2_T3_T4_T5_T6_T7_iT8_NS1_7vsmem_tEE19static_temp_storage;
	add.s32 	%r737, %r736, %r735;
	st.shared.u32 	[%r737], %r355;
$L__BB8_498:
	not.pred 	%p174, %p20;
	@%p174 bra 	$L__BB8_500;
	sub.s32 	%r738, %r425, %r419;
	shl.b32 	%r739, %r738, 2;
	mov.u32 	%r740, _ZZN3cub18CUB_300001_SM_10006detail6select23DeviceSelectSweepKernelINS2_10policy_hubIjNS0_8NullTypeEiLb0ELNS0_10SelectImplE0EE10Policy1000EPjPS5_S9_PlNS0_13ScanTileStateIiLb1EEE17belongsToPivotBinS5_iNS2_19streaming_context_tIlLb1EEELS6_0EEEvT0_T1_T2_T3_T4_T5_T6_T7_iT8_NS1_7vsmem_tEE19static_temp_storage;
	add.s32 	%r741, %r740, %r739;
	st.shared.u32 	[%r741], %r356;
$L__BB8_500:
	not.pred 	%p175, %p21;
	@%p175 bra 	$L__BB8_502;
	sub.s32 	%r742, %r426, %r419;
	shl.b32 	%r743, %r742, 2;
	mov.u32 	%r744, _ZZN3cub18CUB_300001_SM_10006detail6select23DeviceSelectSweepKernelINS2_10policy_hubIjNS0_8NullTypeEiLb0ELNS0_10SelectImplE0EE10Policy1000EPjPS5_S9_PlNS0_13ScanTileStateIiLb1EEE17belongsToPivotBinS5_iNS2_19streaming_context_tIlLb1EEELS6_0EEEvT0_T1_T2_T3_T4_T5_T6_T7_iT8_NS1_7vsmem_tEE19static_temp_storage;
	add.s32 	%r745, %r744, %r743;
	st.shared.u32 	[%r745], %r357;
$L__BB8_502:
	not.pred 	%p176, %p22;
	@%p176 bra 	$L__BB8_504;
	sub.s32 	%r746, %r427, %r419;
	shl.b32 	%r747, %r746, 2;
	mov.u32 	%r748, _ZZN3cub18CUB_300001_SM_10006detail6select23DeviceSelectSweepKernelINS2_10policy_hubIjNS0_8NullTypeEiLb0ELNS0_10SelectImplE0EE10Policy1000EPjPS5_S9_PlNS0_13ScanTileStateIiLb1EEE17belongsToPivotBinS5_iNS2_19streaming_context_tIlLb1EEELS6_0EEEvT0_T1_T2_T3_T4_T5_T6_T7_iT8_NS1_7vsmem_tEE19static_temp_storage;
	add.s32 	%r749, %r748, %r747;
	st.shared.u32 	[%r749], %r358;
$L__BB8_504:
	not.pred 	%p177, %p23;
	@%p177 bra 	$L__BB8_506;
	sub.s32 	%r750, %r428, %r419;
	shl.b32 	%r751, %r750, 2;
	mov.u32 	%r752, _ZZN3cub18CUB_300001_SM_10006detail6select23DeviceSelectSweepKernelINS2_10policy_hubIjNS0_8NullTypeEiLb0ELNS0_10SelectImplE0EE10Policy1000EPjPS5_S9_PlNS0_13ScanTileStateIiLb1EEE17belongsToPivotBinS5_iNS2_19streaming_context_tIlLb1EEELS6_0EEEvT0_T1_T2_T3_T4_T5_T6_T7_iT8_NS1_7vsmem_tEE19static_temp_storage;
	add.s32 	%r753, %r752, %r751;
	st.shared.u32 	[%r753], %r359;
$L__BB8_506:
	not.pred 	%p178, %p24;
	@%p178 bra 	$L__BB8_508;
	sub.s32 	%r754, %r429, %r419;
	shl.b32 	%r755, %r754, 2;
	mov.u32 	%r756, _ZZN3cub18CUB_300001_SM_10006detail6select23DeviceSelectSweepKernelINS2_10policy_hubIjNS0_8NullTypeEiLb0ELNS0_10SelectImplE0EE10Policy1000EPjPS5_S9_PlNS0_13ScanTileStateIiLb1EEE17belongsToPivotBinS5_iNS2_19streaming_context_tIlLb1EEELS6_0EEEvT0_T1_T2_T3_T4_T5_T6_T7_iT8_NS1_7vsmem_tEE19static_temp_storage;
	add.s32 	%r757, %r756, %r755;
	st.shared.u32 	[%r757], %r360;
$L__BB8_508:
	not.pred 	%p179, %p25;
	@%p179 bra 	$L__BB8_510;
	sub.s32 	%r758, %r430, %r419;
	shl.b32 	%r759, %r758, 2;
	mov.u32 	%r760, _ZZN3cub18CUB_300001_SM_10006detail6select23DeviceSelectSweepKernelINS2_10policy_hubIjNS0_8NullTypeEiLb0ELNS0_10SelectImplE0EE10Policy1000EPjPS5_S9_PlNS0_13ScanTileStateIiLb1EEE17belongsToPivotBinS5_iNS2_19streaming_context_tIlLb1EEELS6_0EEEvT0_T1_T2_T3_T4_T5_T6_T7_iT8_NS1_7vsmem_tEE19static_temp_storage;
	add.s32 	%r761, %r760, %r759;
	st.shared.u32 	[%r761], %r361;
$L__BB8_510:
	not.pred 	%p180, %p26;
	@%p180 bra 	$L__BB8_512;
	sub.s32 	%r762, %r431, %r419;
	shl.b32 	%r763, %r762, 2;
	mov.u32 	%r764, _ZZN3cub18CUB_300001_SM_10006detail6select23DeviceSelectSweepKernelINS2_10policy_hubIjNS0_8NullTypeEiLb0ELNS0_10SelectImplE0EE10Policy1000EPjPS5_S9_PlNS0_13ScanTileStateIiLb1EEE17belongsToPivotBinS5_iNS2_19streaming_context_tIlLb1EEELS6_0EEEvT0_T1_T2_T3_T4_T5_T6_T7_iT8_NS1_7vsmem_tEE19static_temp_storage;
	add.s32 	%r765, %r764, %r763;
	st.shared.u32 	[%r765], %r362;
$L__BB8_512:
	not.pred 	%p181, %p27;
	@%p181 bra 	$L__BB8_514;
	sub.s32 	%r766, %r432, %r419;
	shl.b32 	%r767, %r766, 2;
	mov.u32 	%r768, _ZZN3cub18CUB_300001_SM_10006detail6select23DeviceSelectSweepKernelINS2_10policy_hubIjNS0_8NullTypeEiLb0ELNS0_10SelectImplE0EE10Policy1000EPjPS5_S9_PlNS0_13ScanTileStateIiLb1EEE17belongsToPivotBinS5_iNS2_19streaming_context_tIlLb1EEELS6_0EEEvT0_T1_T2_T3_T4_T5_T6_T7_iT8_NS1_7vsmem_tEE19static_temp_storage;
	add.s32 	%r769, %r768, %r767;
	st.shared.u32 	[%r769], %r363;
$L__BB8_514:
	not.pred 	%p182, %p28;
	@%p182 bra 	$L__BB8_516;
	sub.s32 	%r770, %r433, %r419;
	shl.b32 	%r771, %r770, 2;
	mov.u32 	%r772, _ZZN3cub18CUB_300001_SM_10006detail6select23DeviceSelectSweepKernelINS2_10policy_hubIjNS0_8NullTypeEiLb0ELNS0_10SelectImplE0EE10Policy1000EPjPS5_S9_PlNS0_13ScanTileStateIiLb1EEE17belongsToPivotBinS5_iNS2_19streaming_context_tIlLb1EEELS6_0EEEvT0_T1_T2_T3_T4_T5_T6_T7_iT8_NS1_7vsmem_tEE19static_temp_storage;
	add.s32 	%r773, %r772, %r771;
	st.shared.u32 	[%r773], %r364;
$L__BB8_516:
	not.pred 	%p183, %p29;
	@%p183 bra 	$L__BB8_518;
	sub.s32 	%r774, %r434, %r419;
	shl.b32 	%r775, %r774, 2;
	mov.u32 	%r776, _ZZN3cub18CUB_300001_SM_10006detail6select23DeviceSelectSweepKernelINS2_10policy_hubIjNS0_8NullTypeEiLb0ELNS0_10SelectImplE0EE10Policy1000EPjPS5_S9_PlNS0_13ScanTileStateIiLb1EEE17belongsToPivotBinS5_iNS2_19streaming_context_tIlLb1EEELS6_0EEEvT0_T1_T2_T3_T4_T5_T6_T7_iT8_NS1_7vsmem_tEE19static_temp_storage;
	add.s32 	%r777, %r776, %r775;
	st.shared.u32 	[%r777], %r365;
$L__BB8_518:
	not.pred 	%p184, %p30;
	@%p184 bra 	$L__BB8_520;
	sub.s32 	%r778, %r435, %r419;
	shl.b32 	%r779, %r778, 2;
	mov.u32 	%r780, _ZZN3cub18CUB_300001_SM_10006detail6select23DeviceSelectSweepKernelINS2_10policy_hubIjNS0_8NullTypeEiLb0ELNS0_10SelectImplE0EE10Policy1000EPjPS5_S9_PlNS0_13ScanTileStateIiLb1EEE17belongsToPivotBinS5_iNS2_19streaming_context_tIlLb1EEELS6_0EEEvT0_T1_T2_T3_T4_T5_T6_T7_iT8_NS1_7vsmem_tEE19static_temp_storage;
	add.s32 	%r781, %r780, %r779;
	st.shared.u32 	[%r781], %r366;
$L__BB8_520:
	bar.sync 	0;
	setp.ge.s32 	%p185, %r1791, %r437;
	@%p185 bra 	$L__BB8_537;
	ld.param.u32 	%r1711, [_ZN3cub18CUB_300001_SM_10006detail6select23DeviceSelectSweepKernelINS2_10policy_hubIjNS0_8NullTypeEiLb0ELNS0_10SelectImplE0EE10Policy1000EPjPS5_S9_PlNS0_13ScanTileStateIiLb1EEE17belongsToPivotBinS5_iNS2_19streaming_context_tIlLb1EEELS6_0EEEvT0_T1_T2_T3_T4_T5_T6_T7_iT8_NS1_7vsmem_tE_param_7];
	ld.param.u8 	%rs8, [%rd158];
	ld.param.u64 	%rd300, [%rd158+24];
	cvta.to.global.u64 	%rd160, %rd300;
	add.s32 	%r782, %r420, %r1711;
	add.s32 	%r783, %r1791, %r4;
	sub.s32 	%r784, %r782, %r783;
	add.s32 	%r438, %r784, -5761;
	mul.hi.u32 	%r785, %r438, -1431655765;
	shr.u32 	%r786, %r785, 8;
	add.s32 	%r439, %r786, 1;
	and.b32  	%r787, %r786, 3;
	setp.eq.s32 	%p186, %r787, 3;
	@%p186 bra 	$L__BB8_526;
	and.b32  	%r788, %r439, 3;
	add.s32 	%r1790, %r419, %r1791;
	shl.b32 	%r789, %r1791, 2;
	mov.u32 	%r790, _ZZN3cub18CUB_300001_SM_10006detail6select23DeviceSelectSweepKernelINS2_10policy_hubIjNS0_8NullTypeEiLb0ELNS0_10SelectImplE0EE10Policy1000EPjPS5_S9_PlNS0_13ScanTileStateIiLb1EEE17belongsToPivotBinS5_iNS2_19streaming_context_tIlLb1EEELS6_0EEEvT0_T1_T2_T3_T4_T5_T6_T7_iT8_NS1_7vsmem_tEE19static_temp_storage;
	add.s32 	%r1789, %r790, %r789;
	neg.s32 	%r1788, %r788;
	mad.lo.s32 	%r1791, %r788, 384, %r1791;
$L__BB8_523:
	.pragma "nounroll";
	setp.ne.s16 	%p187, %rs8, 0;
	ld.shared.u32 	%r447, [%r1789];
	mov.b64 	%rd760, 0;
	@%p187 bra 	$L__BB8_525;
	ld.global.u64 	%rd760, [%rd160];
$L__BB8_525:
	cvt.s64.s32 	%rd302, %r1790;
	add.s64 	%rd303, %rd760, %rd302;
	shl.b64 	%rd304, %rd303, 2;
	add.s64 	%rd305, %rd3, %rd304;
	st.global.u32 	[%rd305], %r447;
	add.s32 	%r1790, %r1790, 384;
	add.s32 	%r1789, %r1789, 1536;
	add.s32 	%r1788, %r1788, 1;
	setp.ne.s32 	%p188, %r1788, 0;
	@%p188 bra 	$L__BB8_523;
$L__BB8_526:
	setp.lt.u32 	%p189, %r438, 1152;
	@%p189 bra 	$L__BB8_537;
	add.s32 	%r1793, %r419, %r1791;
	shl.b32 	%r791, %r1791, 2;
	mov.u32 	%r792, _ZZN3cub18CUB_300001_SM_10006detail6select23DeviceSelectSweepKernelINS2_10policy_hubIjNS0_8NullTypeEiLb0ELNS0_10SelectImplE0EE10Policy1000EPjPS5_S9_PlNS0_13ScanTileStateIiLb1EEE17belongsToPivotBinS5_iNS2_19streaming_context_tIlLb1EEELS6_0EEEvT0_T1_T2_T3_T4_T5_T6_T7_iT8_NS1_7vsmem_tEE19static_temp_storage;
	add.s32 	%r793, %r791, %r792;
	add.s32 	%r1792, %r793, 3072;
$L__BB8_528:
	setp.ne.s16 	%p190, %rs8, 0;
	cvt.s64.s32 	%rd163, %r1793;
	ld.shared.u32 	%r457, [%r1792+-3072];
	mov.b64 	%rd761, 0;
	@%p190 bra 	$L__BB8_530;
	ld.global.u64 	%rd761, [%rd160];
$L__BB8_530:
	setp.ne.s16 	%p191, %rs8, 0;
	add.s64 	%rd308, %rd761, %rd163;
	shl.b64 	%rd309, %rd308, 2;
	add.s64 	%rd310, %rd3, %rd309;
	st.global.u32 	[%rd310], %r457;
	ld.shared.u32 	%r458, [%r1792+-1536];
	mov.b64 	%rd762, 0;
	@%p191 bra 	$L__BB8_532;
	ld.global.u64 	%rd762, [%rd160];
$L__BB8_532:
	setp.ne.s16 	%p192, %rs8, 0;
	add.s64 	%rd312, %rd762, %rd163;
	shl.b64 	%rd313, %rd312, 2;
	add.s64 	%rd314, %rd3, %rd313;
	st.global.u32 	[%rd314+1536], %r458;
	ld.shared.u32 	%r459, [%r1792];
	mov.b64 	%rd763, 0;
	@%p192 bra 	$L__BB8_534;
	ld.global.u64 	%rd763, [%rd160];
$L__BB8_534:
	setp.ne.s16 	%p193, %rs8, 0;
	add.s64 	%rd316, %rd763, %rd163;
	shl.b64 	%rd317, %rd316, 2;
	add.s64 	%rd318, %rd3, %rd317;
	st.global.u32 	[%rd318+3072], %r459;
	ld.shared.u32 	%r460, [%r1792+1536];
	mov.b64 	%rd764, 0;
	@%p193 bra 	$L__BB8_536;
	ld.global.u64 	%rd764, [%rd160];
$L__BB8_536:
	cvt.u32.u64 	%r794, %rd163;
	add.s64 	%rd319, %rd764, %rd163;
	shl.b64 	%rd320, %rd319, 2;
	add.s64 	%rd321, %rd3, %rd320;
	st.global.u32 	[%rd321+4608], %r460;
	add.s32 	%r1791, %r1791, 1536;
	add.s32 	%r1793, %r794, 1536;
	add.s32 	%r1792, %r1792, 6144;
	setp.lt.s32 	%p194, %r1791, %r437;
	@%p194 bra 	$L__BB8_528;
$L__BB8_537:
	mov.u32 	%r1093, %tid.x;
	setp.ne.s32 	%p349, %r1093, 0;
	@%p349 bra 	$L__BB8_545;
	mov.u64 	%rd202, %rd210;
	ld.param.u8 	%rs51, [%rd202+1];
	setp.eq.s16 	%p350, %rs51, 0;
	@%p350 bra 	$L__BB8_542;
	ld.param.u8 	%rs52, [%rd202];
	setp.ne.s16 	%p351, %rs52, 0;
	mov.b64 	%rd780, 0;
	@%p351 bra 	$L__BB8_541;
	ld.param.u64 	%rd434, [%rd202+24];
	cvta.to.global.u64 	%rd435, %rd434;
	ld.global.u64 	%rd780, [%rd435];
$L__BB8_541:
	ld.param.u64 	%rd695, [_ZN3cub18CUB_300001_SM_10006detail6select23DeviceSelectSweepKernelINS2_10policy_hubIjNS0_8NullTypeEiLb0ELNS0_10SelectImplE0EE10Policy1000EPjPS5_S9_PlNS0_13ScanTileStateIiLb1EEE17belongsToPivotBinS5_iNS2_19streaming_context_tIlLb1EEELS6_0EEEvT0_T1_T2_T3_T4_T5_T6_T7_iT8_NS1_7vsmem_tE_param_3];
	cvt.s64.s32 	%rd436, %r1795;
	add.s64 	%rd437, %rd780, %rd436;
	cvta.to.global.u64 	%rd438, %rd695;
	st.global.u64 	[%rd438], %rd437;
	bra.uni 	$L__BB8_545;
$L__BB8_542:
	ld.param.u8 	%rs53, [%rd202];
	setp.ne.s16 	%p352, %rs53, 0;
	mov.b64 	%rd781, 0;
	@%p352 bra 	$L__BB8_544;
	ld.param.u64 	%rd440, [%rd202+24];
	cvta.to.global.u64 	%rd441, %rd440;
	ld.global.u64 	%rd781, [%rd441];
$L__BB8_544:
	cvt.s64.s32 	%rd442, %r1795;
	add.s64 	%rd443, %rd781, %rd442;
	ld.param.u64 	%rd444, [%rd202+32];
	cvta.to.global.u64 	%rd445, %rd444;
	st.global.u64 	[%rd445], %rd443;
$L__BB8_545:
	ret;

}


// ===== COMPILED SASS (sm_100) =====

	.target	sm_100

	.elftype	@"ET_EXEC"


//--------------------- .note.nv.tkinfo           --------------------------
	.section	.note.nv.tkinfo,"",@"SHT_NOTE"
	.sectionflags	@"SHF_NOTE_NV_TKINFO"
	.tkinfo
        /*0018*/ 	.word	0x00000002
        /*0030*/ 	.string	""
        /*0030*/ 	.string	"ptxas"
        /*0030*/ 	.string	"Cuda compilation tools, release 13.0, V13.0.88"
        /*0030*/ 	.string	"Build cuda_13.0.r13.0/compiler.36424714_0"
        /*0030*/ 	.string	"-arch sm_100 -m 64 "



//--------------------- .note.nv.cuinfo           --------------------------
	.section	.note.nv.cuinfo,"",@"SHT_NOTE"
	.sectionflags	@"SHF_NOTE_NV_CUINFO"
        /*0018*/ 	.short	0x0002
        /*001a*/ 	.short	0x0064
        /*001c*/ 	.short	0x0082
	.zero		2


//--------------------- .nv.info                  --------------------------
	.section	.nv.info,"",@"SHT_CUDA_INFO"
	.align	4


	//----- nvinfo : EIATTR_REGCOUNT
	.align		4
        /*0000*/ 	.byte	0x04, 0x2f
        /*0002*/ 	.short	(.L_46 - .L_45)
	.align		4
.L_45:
        /*0004*/ 	.word	index@(_Z16collectHistogramiPjPii)
        /*0008*/ 	.word	0x00000011


	//----- nvinfo : EIATTR_FRAME_SIZE
	.align		4
.L_46:
        /*000c*/ 	.byte	0x04, 0x11
        /*000e*/ 	.short	(.L_48 - .L_47)
	.align		4
.L_47:
        /*0010*/ 	.word	index@(_Z16collectHistogramiPjPii)
        /*0014*/ 	.word	0x00000000


	//----- nvinfo : EIATTR_REGCOUNT
	.align		4
.L_48:
        /*0018*/ 	.byte	0x04, 0x2f
        /*001a*/ 	.short	(.L_50 - .L_49)
	.align		4
.L_49:
        /*001c*/ 	.word	index@(_Z25collectHistogramSharedMemiPjPii)
        /*0020*/ 	.word	0x00000016


	//----- nvinfo : EIATTR_FRAME_SIZE
	.align		4
.L_50:
        /*0024*/ 	.byte	0x04, 0x11
        /*0026*/ 	.short	(.L_52 - .L_51)
	.align		4
.L_51:
        /*0028*/ 	.word	index@(_Z25collectHistogramSharedMemiPjPii)
        /*002c*/ 	.word	0x00000000


	//----- nvinfo : EIATTR_REGCOUNT
	.align		4
.L_52:
        /*0030*/ 	.byte	0x04, 0x2f
        /*0032*/ 	.short	(.L_54 - .L_53)
	.align		4
.L_53:
        /*0034*/ 	.word	index@(_ZN3cub18CUB_300001_SM_10006detail11EmptyKernelIvEEvv)
        /*0038*/ 	.word	0x00000004


	//----- nvinfo : EIATTR_FRAME_SIZE
	.align		4
.L_54:
        /*003c*/ 	.byte	0x04, 0x11
        /*003e*/ 	.short	(.L_56 - .L_55)
	.align		4
.L_55:
        /*0040*/ 	.word	index@(_ZN3cub18CUB_300001_SM_10006detail11EmptyKernelIvEEvv)
        /*0044*/ 	.word	0x00000000


	//----- nvinfo : EIATTR_REGCOUNT
	.align		4
.L_56:
        /*0048*/ 	.byte	0x04, 0x2f
        /*004a*/ 	.short	(.L_58 - .L_57)
	.align		4
.L_57:
        /*004c*/ 	.word	index@(_ZN3cub18CUB_300001_SM_10006detail8for_each13static_kernelINS2_12policy_hub_t12policy_500_tElNS2_12op_wrapper_tIlN6thrust24THRUST_300001_SM_1000_NS6system6detail7generic6detail21binary_search_functorIPiNSC_18binary_search_lessENSC_3lbfEEENS8_12zip_iteratorIN4cuda3std3__45tupleIJNS8_6detail15normal_iteratorINS8_7pointerIiNS8_8cuda_cub5par_tENS8_11use_defaultESS_EEEENSO_INSP_IlSR_SS_SS_EEEEEEEEEEEEEvT0_T1_)
        /*0050*/ 	.word	0x00000014


	//----- nvinfo : EIATTR_FRAME_SIZE
	.align		4
.L_58:
        /*0054*/ 	.byte	0x04, 0x11
        /*0056*/ 	.short	(.L_60 - .L_59)
	.align		4
.L_59:
        /*0058*/ 	.word	index@(_ZN3cub18CUB_300001_SM_10006detail8for_each13static_kernelINS2_12policy_hub_t12policy_500_tElNS2_12op_wrapper_tIlN6thrust24THRUST_300001_SM_1000_NS6system6detail7generic6detail21binary_search_functorIPiNSC_18binary_search_lessENSC_3lbfEEENS8_12zip_iteratorIN4cuda3std3__45tupleIJNS8_6detail15normal_iteratorINS8_7pointerIiNS8_8cuda_cub5par_tENS8_11use_defaultESS_EEEENSO_INSP_IlSR_SS_SS_EEEEEEEEEEEEEvT0_T1_)
        /*005c*/ 	.word	0x00000000


	//----- nvinfo : EIATTR_REGCOUNT
	.align		4
.L_60:
        /*0060*/ 	.byte	0x04, 0x2f
        /*0062*/ 	.short	(.L_62 - .L_61)
	.align		4
.L_61:
        /*0064*/ 	.word	index@(_ZN3cub18CUB_300001_SM_10006detail4scan20DeviceScanInitKernelINS0_13ScanTileStateIiLb1EEEEEvT_i)
        /*0068*/ 	.word	0x00000008


	//----- nvinfo : EIATTR_FRAME_SIZE
	.align		4
.L_62:
        /*006c*/ 	.byte	0x04, 0x11
        /*006e*/ 	.short	(.L_64 - .L_63)
	.align		4
.L_63:
        /*0070*/ 	.word	index@(_ZN3cub18CUB_300001_SM_10006detail4scan20DeviceScanInitKernelINS0_13ScanTileStateIiLb1EEEEEvT_i)
        /*0074*/ 	.word	0x00000000


	//----- nvinfo : EIATTR_REGCOUNT
	.align		4
.L_64:
        /*0078*/ 	.byte	0x04, 0x2f
        /*007a*/ 	.short	(.L_66 - .L_65)
	.align		4
.L_65:
        /*007c*/ 	.word	index@(_ZN3cub18CUB_300001_SM_10006detail4scan16DeviceScanKernelINS2_10policy_hubIiiijN4cuda3std3__44plusIvEEE10Policy1000EPiSC_NS0_13ScanTileStateIiLb1EEES9_NS0_8NullTypeEjiLb0ESF_EEvT0_T1_T2_iT3_T4_T5_)
        /*0080*/ 	.word	0x00000038


	//----- nvinfo : EIATTR_FRAME_SIZE
	.align		4
.L_66:
        /*0084*/ 	.byte	0x04, 0x11
        /*0086*/ 	.short	(.L_68 - .L_67)
	.align		4
.L_67:
        /*0088*/ 	.word	index@(_ZN3cub18CUB_300001_SM_10006detail4scan16DeviceScanKernelINS2_10policy_hubIiiijN4cuda3std3__44plusIvEEE10Policy1000EPiSC_NS0_13ScanTileStateIiLb1EEES9_NS0_8NullTypeEjiLb0ESF_EEvT0_T1_T2_iT3_T4_T5_)
        /*008c*/ 	.word	0x00000000


	//----- nvinfo : EIATTR_REGCOUNT
	.align		4
.L_68:
        /*0090*/ 	.byte	0x04, 0x2f
        /*0092*/ 	.short	(.L_70 - .L_69)
	.align		4
.L_69:
        /*0094*/ 	.word	index@(_ZN3cub18CUB_300001_SM_10006detail4scan16DeviceScanKernelINS2_10policy_hubIiiimN4cuda3std3__44plusIvEEE10Policy1000EPiSC_NS0_13ScanTileStateIiLb1EEES9_NS0_8NullTypeEmiLb0ESF_EEvT0_T1_T2_iT3_T4_T5_)
        /*0098*/ 	.word	0x00000030


	//----- nvinfo : EIATTR_FRAME_SIZE
	.align		4
.L_70:
        /*009c*/ 	.byte	0x04, 0x11
        /*009e*/ 	.short	(.L_72 - .L_71)
	.align		4
.L_71:
        /*00a0*/ 	.word	index@(_ZN3cub18CUB_300001_SM_10006detail4scan16DeviceScanKernelINS2_10policy_hubIiiimN4cuda3std3__44plusIvEEE10Policy1000EPiSC_NS0_13ScanTileStateIiLb1EEES9_NS0_8NullTypeEmiLb0ESF_EEvT0_T1_T2_iT3_T4_T5_)
        /*00a4*/ 	.word	0x00000000


	//----- nvinfo : EIATTR_REGCOUNT
	.align		4
.L_72:
        /*00a8*/ 	.byte	0x04, 0x2f
        /*00aa*/ 	.short	(.L_74 - .L_73)
	.align		4
.L_73:
        /*00ac*/ 	.word	index@(_ZN3cub18CUB_300001_SM_10006detail4scan23DeviceCompactInitKernelINS0_13ScanTileStateIiLb1EEEPlEEvT_iT0_)
        /*00b0*/ 	.word	0x0000000a


	//----- nvinfo : EIATTR_FRAME_SIZE
	.align		4
.L_74:
        /*00b4*/ 	.byte	0x04, 0x11
        /*00b6*/ 	.short	(.L_76 - .L_75)
	.align		4
.L_75:
        /*00b8*/ 	.word	index@(_ZN3cub18CUB_300001_SM_10006detail4scan23DeviceCompactInitKernelINS0_13ScanTileStateIiLb1EEEPlEEvT_iT0_)
        /*00bc*/ 	.word	0x00000000


	//----- nvinfo : EIATTR_REGCOUNT
	.align		4
.L_76:
        /*00c0*/ 	.byte	0x04, 0x2f
        /*00c2*/ 	.short	(.L_78 - .L_77)
	.align		4
.L_77:
        /*00c4*/ 	.word	index@(_ZN3cub18CUB_300001_SM_10006detail6select23DeviceSelectSweepKernelINS2_10policy_hubIjNS0_8NullTypeEiLb0ELNS0_10SelectImplE0EE10Policy1000EPjPS5_S9_PlNS0_13ScanTileStateIiLb1EEE17belongsToPivotBinS5_iNS2_19streaming_context_tIlLb1EEELS6_0EEEvT0_T1_T2_T3_T4_T5_T6_T7_iT8_NS1_7vsmem_tE)
        /*00c8*/ 	.word	0x00000038


	//----- nvinfo : EIATTR_FRAME_SIZE
	.align		4
.L_78:
        /*00cc*/ 	.byte	0x04, 0x11
        /*00ce*/ 	.short	(.L_80 - .L_79)
	.align		4
.L_79:
        /*00d0*/ 	.word	index@(_ZN3cub18CUB_300001_SM_10006detail6select23DeviceSelectSweepKernelINS2_10policy_hubIjNS0_8NullTypeEiLb0ELNS0_10SelectImplE0EE10Policy1000EPjPS5_S9_PlNS0_13ScanTileStateIiLb1EEE17belongsToPivotBinS5_iNS2_19streaming_context_tIlLb1EEELS6_0EEEvT0_T1_T2_T3_T4_T5_T6_T7_iT8_NS1_7vsmem_tE)
        /*00d4*/ 	.word	0x00000000


	//----- nvinfo : EIATTR_MIN_STACK_SIZE
	.align		4
.L_80:
        /*00d8*/ 	.byte	0x04, 0x12
        /*00da*/ 	.short	(.L_82 - .L_81)
	.align		4
.L_81:
        /*00dc*/ 	.word	index@(_ZN3cub18CUB_300001_SM_10006detail6select23DeviceSelectSweepKernelINS2_10policy_hubIjNS0_8NullTypeEiLb0ELNS0_10SelectImplE0EE10Policy1000EPjPS5_S9_PlNS0_13ScanTileStateIiLb1EEE17belongsToPivotBinS5_iNS2_19streaming_context_tIlLb1EEELS6_0EEEvT0_T1_T2_T3_T4_T5_T6_T7_iT8_NS1_7vsmem_tE)
        /*00e0*/ 	.word	0x00000000


	//----- nvinfo : EIATTR_MIN_STACK_SIZE
	.align		4
.L_82:
        /*00e4*/ 	.byte	0x04, 0x12
        /*00e6*/ 	.short	(.L_84 - .L_83)
	.align		4
.L_83:
        /*00e8*/ 	.word	index@(_ZN3cub18CUB_300001_SM_10006detail4scan23DeviceCompactInitKernelINS0_13ScanTileStateIiLb1EEEPlEEvT_iT0_)
        /*00ec*/ 	.word	0x00000000


	//----- nvinfo : EIATTR_MIN_STACK_SIZE
	.align		4
.L_84:
        /*00f0*/ 	.byte	0x04, 0x12
        /*00f2*/ 	.short	(.L_86 - .L_85)
	.align		4
.L_85:
        /*00f4*/ 	.word	index@(_ZN3cub18CUB_300001_SM_10006detail4scan16DeviceScanKernelINS2_10policy_hubIiiimN4cuda3std3__44plusIvEEE10Policy1000EPiSC_NS0_13ScanTileStateIiLb1EEES9_NS0_8NullTypeEmiLb0ESF_EEvT0_T1_T2_iT3_T4_T5_)
        /*00f8*/ 	.word	0x00000000


	//----- nvinfo : EIATTR_MIN_STACK_SIZE
	.align		4
.L_86:
        /*00fc*/ 	.byte	0x04, 0x12
        /*00fe*/ 	.short	(.L_88 - .L_87)
	.align		4
.L_87:
        /*0100*/ 	.word	index@(_ZN3cub18CUB_300001_SM_10006detail4scan16DeviceScanKernelINS2_10policy_hubIiiijN4cuda3std3__44plusIvEEE10Policy1000EPiSC_NS0_13ScanTileStateIiLb1EEES9_NS0_8NullTypeEjiLb0ESF_EEvT0_T1_T2_iT3_T4_T5_)
        /*0104*/ 	.word	0x00000000


	//----- nvinfo : EIATTR_MIN_STACK_SIZE
	.align		4
.L_88:
        /*0108*/ 	.byte	0x04, 0x12
        /*010a*/ 	.short	(.L_90 - .L_89)
	.align		4
.L_89:
        /*010c*/ 	.word	index@(_ZN3cub18CUB_300001_SM_10006detail4scan20DeviceScanInitKernelINS0_13ScanTileStateIiLb1EEEEEvT_i)
        /*0110*/ 	.word	0x00000000


	//----- nvinfo : EIATTR_MIN_STACK_SIZE
	.align		4
.L_90:
        /*0114*/ 	.byte	0x04, 0x12
        /*0116*/ 	.short	(.L_92 - .L_91)
	.align		4
.L_91:
        /*0118*/ 	.word	index@(_ZN3cub18CUB_300001_SM_10006detail8for_each13static_kernelINS2_12policy_hub_t12policy_500_tElNS2_12op_wrapper_tIlN6thrust24THRUST_300001_SM_1000_NS6system6detail7generic6detail21binary_search_functorIPiNSC_18binary_search_lessENSC_3lbfEEENS8_12zip_iteratorIN4cuda3std3__45tupleIJNS8_6detail15normal_iteratorINS8_7pointerIiNS8_8cuda_cub5par_tENS8_11use_defaultESS_EEEENSO_INSP_IlSR_SS_SS_EEEEEEEEEEEEEvT0_T1_)
        /*011c*/ 	.word	0x00000000


	//----- nvinfo : EIATTR_MIN_STACK_SIZE
	.align		4
.L_92:
        /*0120*/ 	.byte	0x04, 0x12
        /*0122*/ 	.short	(.L_94 - .L_93)
	.align		4
.L_93:
        /*0124*/ 	.word	index@(_ZN3cub18CUB_300001_SM_10006detail11EmptyKernelIvEEvv)
        /*0128*/ 	.word	0x00000000


	//----- nvinfo : EIATTR_MIN_STACK_SIZE
	.align		4
.L_94:
        /*012c*/ 	.byte	0x04, 0x12
        /*012e*/ 	.short	(.L_96 - .L_95)
	.align		4
.L_95:
        /*0130*/ 	.word	index@(_Z25collectHistogramSharedMemiPjPii)
        /*0134*/ 	.word	0x00000000


	//----- nvinfo : EIATTR_MIN_STACK_SIZE
	.align		4
.L_96:
        /*0138*/ 	.byte	0x04, 0x12
        /*013a*/ 	.short	(.L_98 - .L_97)
	.align		4
.L_97:
        /*013c*/ 	.word	index@(_Z16collectHistogramiPjPii)
        /*0140*/ 	.word	0x00000000
.L_98:


//--------------------- .nv.compat                --------------------------
	.section	.nv.compat,"",@"SHT_CUDA_COMPAT_INFO"
	.align	4
        /*0000*/ 	.byte	0x02, 0x09, 0x00, 0x00, 0x02, 0x02, 0x01, 0x00, 0x02, 0x05, 0x05, 0x00, 0x03, 0x07, 0x01, 0x01
        /*0010*/ 	.byte	0x02, 0x03, 0x00, 0x00, 0x02, 0x06, 0x01, 0x00, 0x04, 0x0b, 0x08, 0x00, 0x09, 0x00, 0x00, 0x00
        /*0020*/ 	.byte	0x00, 0x00, 0x00, 0x00


//--------------------- .nv.info._ZN3cub18CUB_300001_SM_10006detail6select23DeviceSelectSweepKernelINS2_10policy_hubIjNS0_8NullTypeEiLb0ELNS0_10SelectImplE0EE10Policy1000EPjPS5_S9_PlNS0_13ScanTileStateIiLb1EEE17belongsToPivotBinS5_iNS2_19streaming_context_tIlLb1EEELS6_0EEEvT0_T1_T2_T3_T4_T5_T6_T7_iT8_NS1_7vsmem_tE --------------------------
	.section	.nv.info._ZN3cub18CUB_300001_SM_10006detail6select23DeviceSelectSweepKernelINS2_10policy_hubIjNS0_8NullTypeEiLb0ELNS0_10SelectImplE0EE10Policy1000EPjPS5_S9_PlNS0_13ScanTileStateIiLb1EEE17belongsToPivotBinS5_iNS2_19streaming_context_tIlLb1EEELS6_0EEEvT0_T1_T2_T3_T4_T5_T6_T7_iT8_NS1_7vsmem_tE,"",@"SHT_CUDA_INFO"
	.sectionflags	@""
	.align	4


	//----- nvinfo : EIATTR_CUDA_API_VERSION
	.align		4
        /*0000*/ 	.byte	0x04, 0x37
        /*0002*/ 	.short	(.L_100 - .L_99)
.L_99:
        /*0004*/ 	.word	0x00000082


	//----- nvinfo : EIATTR_KPARAM_INFO
	.align		4
.L_100:
        /*0008*/ 	.byte	0x04, 0x17
        /*000a*/ 	.short	(.L_102 - .L_101)
.L_101:
        /*000c*/ 	.word	0x00000000
        /*0010*/ 	.short	0x000a
        /*0012*/ 	.short	0x0068
        /*0014*/ 	.byte	0x00, 0xf0, 0x21, 0x00


	//----- nvinfo : EIATTR_KPARAM_INFO
	.align		4
.L_102:
        /*0018*/ 	.byte	0x04, 0x17
        /*001a*/ 	.short	(.L_104 - .L_103)
.L_103:
        /*001c*/ 	.word	0x00000000
        /*0020*/ 	.short	0x0009
        /*0022*/ 	.short	0x0040
        /*0024*/ 	.byte	0x00, 0xf0, 0xa1, 0x00


	//----- nvinfo : EIATTR_KPARAM_INFO
	.align		4
.L_104:
        /*0028*/ 	.byte	0x04, 0x17
        /*002a*/ 	.short	(.L_106 - .L_105)
.L_105:
        /*002c*/ 	.word	0x00000000
        /*0030*/ 	.short	0x0008
        /*0032*/ 	.short	0x0038
        /*0034*/ 	.byte	0x00, 0xf0, 0x11, 0x00


	//----- nvinfo : EIATTR_KPARAM_INFO
	.align		4
.L_106:
        /*0038*/ 	.byte	0x04, 0x17
        /*003a*/ 	.short	(.L_108 - .L_107)
.L_107:
        /*003c*/ 	.word	0x00000000
        /*0040*/ 	.short	0x0007
        /*0042*/ 	.short	0x0034
        /*0044*/ 	.byte	0x00, 0xf0, 0x11, 0x00


	//----- nvinfo : EIATTR_KPARAM_INFO
	.align		4
.L_108:
        /*0048*/ 	.byte	0x04, 0x17
        /*004a*/ 	.short	(.L_110 - .L_109)
.L_109:
        /*004c*/ 	.word	0x00000000
        /*0050*/ 	.short	0x0006
        /*0052*/ 	.short	0x0030
        /*0054*/ 	.byte	0x00, 0xf0, 0x05, 0x00


	//----- nvinfo : EIATTR_KPARAM_INFO
	.align		4
.L_110:
        /*0058*/ 	.byte	0x04, 0x17
        /*005a*/ 	.short	(.L_112 - .L_111)
.L_111:
        /*005c*/ 	.word	0x00000000
        /*0060*/ 	.short	0x0005
        /*0062*/ 	.short	0x0028
        /*0064*/ 	.byte	0x00, 0xf0, 0x21, 0x00


	//----- nvinfo : EIATTR_KPARAM_INFO
	.align		4
.L_112:
        /*0068*/ 	.byte	0x04, 0x17
        /*006a*/ 	.short	(.L_114 - .L_113)
.L_113:
        /*006c*/ 	.word	0x00000000
        /*0070*/ 	.short	0x0004
        /*0072*/ 	.short	0x0020
        /*0074*/ 	.byte	0x00, 0xf0, 0x21, 0x00


	//----- nvinfo : EIATTR_KPARAM_INFO
	.align		4
.L_114:
        /*0078*/ 	.byte	0x04, 0x17
        /*007a*/ 	.short	(.L_116 - .L_115)
.L_115:
        /*007c*/ 	.word	0x00000000
        /*0080*/ 	.short	0x0003
        /*0082*/ 	.short	0x0018
        /*0084*/ 	.byte	0x00, 0xf5, 0x21, 0x00


	//----- nvinfo : EIATTR_KPARAM_INFO
	.align		4
.L_116:
        /*0088*/ 	.byte	0x04, 0x17
        /*008a*/ 	.short	(.L_118 - .L_117)
.L_117:
        /*008c*/ 	.word	0x00000000
        /*0090*/ 	.short	0x0002
        /*0092*/ 	.short	0x0010
        /*0094*/ 	.byte	0x00, 0xf5, 0x21, 0x00


	//----- nvinfo : EIATTR_KPARAM_INFO
	.align		4
.L_118:
        /*0098*/ 	.byte	0x04, 0x17
        /*009a*/ 	.short	(.L_120 - .L_119)
.L_119:
        /*009c*/ 	.word	0x00000000
        /*00a0*/ 	.short	0x0001
        /*00a2*/ 	.short	0x0008
        /*00a4*/ 	.byte	0x00, 0xf5, 0x21, 0x00


	//----- nvinfo : EIATTR_KPARAM_INFO
	.align		4
.L_120:
        /*00a8*/ 	.byte	0x04, 0x17
        /*00aa*/ 	.short	(.L_122 - .L_121)
.L_121:
        /*00ac*/ 	.word	0x00000000
        /*00b0*/ 	.short	0x0000
        /*00b2*/ 	.short	0x0000
        /*00b4*/ 	.byte	0x00, 0xf5, 0x21, 0x00


	//----- nvinfo : EIATTR_SPARSE_MMA_MASK
	.align		4
.L_122:
        /*00b8*/ 	.byte	0x03, 0x50
        /*00ba*/ 	.short	0x0000


	//----- nvinfo : EIATTR_MAXREG_COUNT
	.align		4
        /*00bc*/ 	.byte	0x03, 0x1b
        /*00be*/ 	.short	0x00a8


	//----- nvinfo : EIATTR_NUM_BARRIERS
	.align		4
        /*00c0*/ 	.byte	0x02, 0x4c
        /*00c2*/ 	.byte	0x01
	.zero		1


	//----- nvinfo : EIATTR_MERCURY_ISA_VERSION
	.align		4
        /*00c4*/ 	.byte	0x03, 0x5f
        /*00c6*/ 	.short	0x0101


	//----- nvinfo : EIATTR_UNUSED_LOAD_BYTE_OFFSET
	.align		4
        /*00c8*/ 	.byte	0x04, 0x44
        /*00ca*/ 	.short	(.L_124 - .L_123)


	//   ....[0]....
.L_123:
        /*00cc*/ 	.word	0x0000a590
        /*00d0*/ 	.word	0x0000fff0


	//----- nvinfo : EIATTR_COOP_GROUP_MASK_REGIDS
	.align		4
.L_124:
        /*00d4*/ 	.byte	0x04, 0x29
        /*00d6*/ 	.short	(.L_126 - .L_125)


	//   ....[0]....
.L_125:
        /*00d8*/ 	.word	0xffffffff


	//   ....[1]....
        /*00dc*/ 	.word	0xffffffff


	//   ....[2]....
        /*00e0*/ 	.word	0xffffffff


	//   ....[3]....
        /*00e4*/ 	.word	0xffffffff


	//   ....[4]....
        /*00e8*/ 	.word	0xffffffff


	//   ....[5]....
        /*00ec*/ 	.word	0xffffffff


	//   ....[6]....
        /*00f0*/ 	.word	0xffffffff


	//   ....[7]....
        /*00f4*/ 	.word	0xffffffff


	//   ....[8]....
        /*00f8*/ 	.word	0xffffffff


	//   ....[9]....
        /*00fc*/ 	.word	0xffffffff


	//   ....[10]....
        /*0100*/ 	.word	0xffffffff


	//   ....[11]....
        /*0104*/ 	.word	0xffffffff


	//   ....[12]....
        /*0108*/ 	.word	0xffffffff


	//   ....[13]....
        /*010c*/ 	.word	0xffffffff


	//   ....[14]....
        /*0110*/ 	.word	0xffffffff


	//   ....[15]....
        /*0114*/ 	.word	0xffffffff


	//   ....[16]....
        /*0118*/ 	.word	0xffffffff


	//   ....[17]....
        /*011c*/ 	.word	0xffffffff


	//   ....[18]....
        /*0120*/ 	.word	0xffffffff


	//   ....[19]....
        /*0124*/ 	.word	0xffffffff


	//   ....[20]....
        /*0128*/ 	.word	0xffffffff


	//   ....[21]....
        /*012c*/ 	.word	0xffffffff


	//   ....[22]....
        /*0130*/ 	.word	0xffffffff


	//   ....[23]....
        /*0134*/ 	.word	0xffffffff


	//   ....[24]....
        /*0138*/ 	.word	0xffffffff


	//   ....[25]....
        /*013c*/ 	.word	0xffffffff


	//   ....[26]....
        /*0140*/ 	.word	0xffffffff


	//   ....[27]....
        /*0144*/ 	.word	0xffffffff


	//   ....[28]....
        /*0148*/ 	.word	0xffffffff


	//   ....[29]....
        /*014c*/ 	.word	0xffffffff


	//   ....[30]....
        /*0150*/ 	.word	0xffffffff


	//   ....[31]....
        /*0154*/ 	.word	0xffffffff


	//   ....[32]....
        /*0158*/ 	.word	0xffffffff


	//   ....[33]....
        /*015c*/ 	.word	0xffffffff


	//   ....[34]....
        /*0160*/ 	.word	0xffffffff


	//   ....[35]....
        /*0164*/ 	.word	0xffffffff


	//   ....[36]....
        /*0168*/ 	.word	0xffffffff


	//   ....[37]....
        /*016c*/ 	.word	0xffffffff


	//   ....[38]....
        /*0170*/ 	.word	0xffffffff


	//   ....[39]....
        /*0174*/ 	.word	0xffffffff


	//   ....[40]....
        /*0178*/ 	.word	0xffffffff


	//   ....[41]....
        /*017c*/ 	.word	0xffffffff


	//   ....[42]....
        /*0180*/ 	.word	0xffffffff


	//   ....[43]....
        /*0184*/ 	.word	0xffffffff


	//   ....[44]....
        /*0188*/ 	.word	0xffffffff


	//   ....[45]....
        /*018c*/ 	.word	0xffffffff


	//   ....[46]....
        /*0190*/ 	.word	0xffffffff


	//   ....[47]....
        /*0194*/ 	.word	0xffffffff


	//   ....[48]....
        /*0198*/ 	.word	0xffffffff


	//   ....[49]....
        /*019c*/ 	.word	0xffffffff


	//   ....[50]....
        /*01a0*/ 	.word	0xffffffff


	//   ....[51]....
        /*01a4*/ 	.word	0xffffffff


	//   ....[52]....
        /*01a8*/ 	.word	0xffffffff


	//   ....[53]....
        /*01ac*/ 	.word	0xffffffff


	//   ....[54]....
        /*01b0*/ 	.word	0xffffffff


	//   ....[55]....
        /*01b4*/ 	.word	0xffffffff


	//   ....[56]....
        /*01b8*/ 	.word	0xffffffff


	//   ....[57]....
        /*01bc*/ 	.word	0xffffffff


	//   ....[58]....
        /*01c0*/ 	.word	0xffffffff


	//   ....[59]....
        /*01c4*/ 	.word	0xffffffff


	//   ....[60]....
        /*01c8*/ 	.word	0x0500000e


	//   ....[61]....
        /*01cc*/ 	.word	0x0500000e


	//   ....[62]....
        /*01d0*/ 	.word	0x0500000e


	//   ....[63]....
        /*01d4*/ 	.word	0x0500000e


	//   ....[64]....
        /*01d8*/ 	.word	0x0500000e


	//   ....[65]....
        /*01dc*/ 	.word	0x0500000e


	//   ....[66]....
        /*01e0*/ 	.word	0x0500000e


	//   ....[67]....
        /*01e4*/ 	.word	0x0500000e


	//   ....[68]....
        /*01e8*/ 	.word	0x0500000e


	//   ....[69]....
        /*01ec*/ 	.word	0x0500000e


	//   ....[70]....
        /*01f0*/ 	.word	0x0500000e


	//   ....[71]....
        /*01f4*/ 	.word	0x0500000e


	//   ....[72]....
        /*01f8*/ 	.word	0x0500000e


	//   ....[73]....
        /*01fc*/ 	.word	0x0500000e


	//   ....[74]....
        /*0200*/ 	.word	0x0500000e


	//   ....[75]....
        /*0204*/ 	.word	0x0500000e


	//   ....[76]....
        /*0208*/ 	.word	0x0500000e


	//   ....[77]....
        /*020c*/ 	.word	0x0500000e


	//   ....[78]....
        /*0210*/ 	.word	0x0500000e


	//   ....[79]....
        /*0214*/ 	.word	0x0500000e


	//   ....[80]....
        /*0218*/ 	.word	0x0500000e


	//   ....[81]....
        /*021c*/ 	.word	0x0500000e


	//   ....[82]....
        /*0220*/ 	.word	0x0500000e


	//   ....[83]....
        /*0224*/ 	.word	0x0500000e


	//   ....[84]....
        /*0228*/ 	.word	0x0500000e


	//   ....[85]....
        /*022c*/ 	.word	0x0500000e


	//   ....[86]....
        /*0230*/ 	.word	0x0500000e


	//   ....[87]....
        /*0234*/ 	.word	0x0500000e


	//   ....[88]....
        /*0238*/ 	.word	0x0500000e


	//   ....[89]....
        /*023c*/ 	.word	0x0500000e


	//   ....[90]....
        /*0240*/ 	.word	0x0500000e


	//   ....[91]....
        /*0244*/ 	.word	0x0500000e


	//   ....[92]....
        /*0248*/ 	.word	0x0500000e


	//   ....[93]....
        /*024c*/ 	.word	0x0500000e


	//   ....[94]....
        /*0250*/ 	.word	0x0500000e


	//   ....[95]....
        /*0254*/ 	.word	0x0500000e


	//----- nvinfo : EIATTR_COOP_GROUP_INSTR_OFFSETS
	.align		4
.L_126:
        /*0258*/ 	.byte	0x04, 0x28
        /*025a*/ 	.short	(.L_128 - .L_127)


	//   ....[0]....
.L_127:
        /*025c*/ 	.word	0x00000480


	//   ....[1]....
        /*0260*/ 	.word	0x00000b20


	//   ....[2]....
        /*0264*/ 	.word	0x00000b70


	//   ....[3]....
        /*0268*/ 	.word	0x00000ba0


	//   ....[4]....
        /*026c*/ 	.word	0x00000be0


	//   ....[5]....
        /*0270*/ 	.word	0x00000c40


	//   ....[6]....
        /*0274*/ 	.word	0x00002d90


	//   ....[7]....
        /*0278*/ 	.word	0x00003360


	//   ....[8]....
        /*027c*/ 	.word	0x00003390


	//   ....[9]....
        /*0280*/ 	.word	0x000033b0


	//   ....[10]....
        /*0284*/ 	.word	0x000033d0


	//   ....[11]....
        /*0288*/ 	.word	0x000033f0


	//   ....[12]....
        /*028c*/ 	.word	0x000037b0


	//   ....[13]....
        /*0290*/ 	.word	0x000039a0


	//   ....[14]....
        /*0294*/ 	.word	0x00003a40


	//   ....[15]....
        /*0298*/ 	.word	0x00003ac0


	//   ....[16]....
        /*029c*/ 	.word	0x00003b20


	//   ....[17]....
        /*02a0*/ 	.word	0x00003b60


	//   ....[18]....
        /*02a4*/ 	.word	0x00003bd0


	//   ....[19]....
        /*02a8*/ 	.word	0x00003bf0


	//   ....[20]....
        /*02ac*/ 	.word	0x00003c20


	//   ....[21]....
        /*02b0*/ 	.word	0x00003d20


	//   ....[22]....
        /*02b4*/ 	.word	0x00003f10


	//   ....[23]....
        /*02b8*/ 	.word	0x00003f60


	//   ....[24]....
        /*02bc*/ 	.word	0x00003fd0


	//   ....[25]....
        /*02c0*/ 	.word	0x00004020


	//   ....[26]....
        /*02c4*/ 	.word	0x00004060


	//   ....[27]....
        /*02c8*/ 	.word	0x000040a0


	//   ....[28]....
        /*02cc*/ 	.word	0x00004110


	//   ....[29]....
        /*02d0*/ 	.word	0x00004120


	//   ....[30]....
        /*02d4*/ 	.word	0x00006300


	//   ....[31]....
        /*02d8*/ 	.word	0x00006b90


	//   ....[32]....
        /*02dc*/ 	.word	0x00006bb0


	//   ....[33]....
        /*02e0*/ 	.word	0x00006bd0


	//   ....[34]....
        /*02e4*/ 	.word	0x00006bf0


	//   ....[35]....
        /*02e8*/ 	.word	0x00006c10


	//   ....[36]....
        /*02ec*/ 	.word	0x00008dd0


	//   ....[37]....
        /*02f0*/ 	.word	0x00009680


	//   ....[38]....
        /*02f4*/ 	.word	0x000096a0


	//   ....[39]....
        /*02f8*/ 	.word	0x000096d0


	//   ....[40]....
        /*02fc*/ 	.word	0x000096f0


	//   ....[41]....
        /*0300*/ 	.word	0x00009710


	//   ....[42]....
        /*0304*/ 	.word	0x00009af0


	//   ....[43]....
        /*0308*/ 	.word	0x00009ce0


	//   ....[44]....
        /*030c*/ 	.word	0x00009d40


	//   ....[45]....
        /*0310*/ 	.word	0x00009dc0


	//   ....[46]....
        /*0314*/ 	.word	0x00009e10


	//   ....[47]....
        /*0318*/ 	.word	0x00009e50


	//   ....[48]....
        /*031c*/ 	.word	0x00009eb0


	//   ....[49]....
        /*0320*/ 	.word	0x00009f10


	//   ....[50]....
        /*0324*/ 	.word	0x00009f50


	//   ....[51]....
        /*0328*/ 	.word	0x00009ff0


	//   ....[52]....
        /*032c*/ 	.word	0x0000a1e0


	//   ....[53]....
        /*0330*/ 	.word	0x0000a230


	//   ....[54]....
        /*0334*/ 	.word	0x0000a290


	//   ....[55]....
        /*0338*/ 	.word	0x0000a2e0


	//   ....[56]....
        /*033c*/ 	.word	0x0000a320


	//   ....[57]....
        /*0340*/ 	.word	0x0000a360


	//   ....[58]....
        /*0344*/ 	.word	0x0000a3a0


	//   ....[59]....
        /*0348*/ 	.word	0x0000a3e0


	//   ....[60]....
        /*034c*/ 	.word	0x0000c1b0


	//   ....[61]....
        /*0350*/ 	.word	0x0000c230


	//   ....[62]....
        /*0354*/ 	.word	0x0000c2d0


	//   ....[63]....
        /*0358*/ 	.word	0x0000c390


	//   ....[64]....
        /*035c*/ 	.word	0x0000c410


	//   ....[65]....
        /*0360*/ 	.word	0x0000c4c0


	//   ....[66]....
        /*0364*/ 	.word	0x0000c550


	//   ....[67]....
        /*0368*/ 	.word	0x0000c5c0


	//   ....[68]....
        /*036c*/ 	.word	0x0000c650


	//   ....[69]....
        /*0370*/ 	.word	0x0000c6d0


	//   ....[70]....
        /*0374*/ 	.word	0x0000c750


	//   ....[71]....
        /*0378*/ 	.word	0x0000c7d0


	//   ....[72]....
        /*037c*/ 	.word	0x0000c880


	//   ....[73]....
        /*0380*/ 	.word	0x0000c900


	//   ....[74]....
        /*0384*/ 	.word	0x0000c9a0


	//   ....[75]....
        /*0388*/ 	.word	0x0000ca40


	//   ....[76]....
        /*038c*/ 	.word	0x0000cab0


	//   ....[77]....
        /*0390*/ 	.word	0x0000cb20


	//   ....[78]....
        /*0394*/ 	.word	0x0000cb90


	//   ....[79]....
        /*0398*/ 	.word	0x0000cc10


	//   ....[80]....
        /*039c*/ 	.word	0x0000cc90


	//   ....[81]....
        /*03a0*/ 	.word	0x0000cd90


	//   ....[82]....
        /*03a4*/ 	.word	0x0000ce10


	//   ....[83]....
        /*03a8*/ 	.word	0x0000ce90


	//   ....[84]....
        /*03ac*/ 	.word	0x0000cf30


	//   ....[85]....
        /*03b0*/ 	.word	0x0000cff0


	//   ....[86]....
        /*03b4*/ 	.word	0x0000d060


	//   ....[87]....
        /*03b8*/ 	.word	0x0000d0d0


	//   ....[88]....
        /*03bc*/ 	.word	0x0000d150


	//   ....[89]....
        /*03c0*/ 	.word	0x0000d1d0


	//   ....[90]....
        /*03c4*/ 	.word	0x0000d280


	//   ....[91]....
        /*03c8*/ 	.word	0x0000d300


	//   ....[92]....
        /*03cc*/ 	.word	0x0000d380


	//   ....[93]....
        /*03d0*/ 	.word	0x0000d400


	//   ....[94]....
        /*03d4*/ 	.word	0x0000d480


	//   ....[95]....
        /*03d8*/ 	.word	0x0000d4f0


	//----- nvinfo : EIATTR_VRC_CTA_INIT_COUNT
	.align		4
.L_128:
        /*03dc*/ 	.byte	0x02, 0x4a
	.zero		1
	.zero		1


	//----- nvinfo : EIATTR_EXIT_INSTR_OFFSETS
	.align		4
        /*03e0*/ 	.byte	0x04, 0x1c
        /*03e2*/ 	.short	(.L_130 - .L_129)


	//   ....[0]....
.L_129:
        /*03e4*/ 	.word	0x00002000


	//   ....[1]....
        /*03e8*/ 	.word	0x000020c0


	//   ....[2]....
        /*03ec*/ 	.word	0x000023d0


	//   ....[3]....
        /*03f0*/ 	.word	0x00002690


	//   ....[4]....
        /*03f4*/ 	.word	0x00002a10


	//   ....[5]....
        /*03f8*/ 	.word	0x00005320


	//   ....[6]....
        /*03fc*/ 	.word	0x000053e0


	//   ....[7]....
        /*0400*/ 	.word	0x000057e0


	//   ....[8]....
        /*0404*/ 	.word	0x00005a00


	//   ....[9]....
        /*0408*/ 	.word	0x00005d30


	//   ....[10]....
        /*040c*/ 	.word	0x0000bfd0


	//   ....[11]....
        /*0410*/ 	.word	0x0000c0b0


	//   ....[12]....
        /*0414*/ 	.word	0x0000c160


	//----- nvinfo : EIATTR_MAX_THREADS
	.align		4
.L_130:
        /*0418*/ 	.byte	0x04, 0x05
        /*041a*/ 	.short	(.L_132 - .L_131)
.L_131:
        /*041c*/ 	.word	0x00000180
        /*0420*/ 	.word	0x00000001
        /*0424*/ 	.word	0x00000001


	//----- nvinfo : EIATTR_CRS_STACK_SIZE
	.align		4
.L_132:
        /*0428*/ 	.byte	0x04, 0x1e
        /*042a*/ 	.short	(.L_134 - .L_133)
.L_133:
        /*042c*/ 	.word	0x00000000


	//----- nvinfo : EIATTR_CBANK_PARAM_SIZE
	.align		4
.L_134:
        /*0430*/ 	.byte	0x03, 0x19
        /*0432*/ 	.short	0x0070


	//----- nvinfo : EIATTR_PARAM_CBANK
	.align		4
        /*0434*/ 	.byte	0x04, 0x0a
        /*0436*/ 	.short	(.L_136 - .L_135)
	.align		4
.L_135:
        /*0438*/ 	.word	index@(.nv.constant0._ZN3cub18CUB_300001_SM_10006detail6select23DeviceSelectSweepKernelINS2_10policy_hubIjNS0_8NullTypeEiLb0ELNS0_10SelectImplE0EE10Policy1000EPjPS5_S9_PlNS0_13ScanTileStateIiLb1EEE17belongsToPivotBinS5_iNS2_19streaming_context_tIlLb1EEELS6_0EEEvT0_T1_T2_T3_T4_T5_T6_T7_iT8_NS1_7vsmem_tE)
        /*043c*/ 	.short	0x0380
        /*043e*/ 	.short	0x0070


	//----- nvinfo : EIATTR_SW_WAR
	.align		4
.L_136:
        /*0440*/ 	.byte	0x04, 0x36
        /*0442*/ 	.short	(.L_138 - .L_137)
.L_137:
        /*0444*/ 	.word	0x00000008
.L_138:


//--------------------- .nv.info._ZN3cub18CUB_300001_SM_10006detail4scan23DeviceCompactInitKernelINS0_13ScanTileStateIiLb1EEEPlEEvT_iT0_ --------------------------
	.section	.nv.info._ZN3cub18CUB_300001_SM_10006detail4scan23DeviceCompactInitKernelINS0_13ScanTileStateIiLb1EEEPlEEvT_iT0_,"",@"SHT_CUDA_INFO"
	.sectionflags	@""
	.align	4


	//----- nvinfo : EIATTR_CUDA_API_VERSION
	.align		4
        /*0000*/ 	.byte	0x04, 0x37
        /*0002*/ 	.short	(.L_140 - .L_139)
.L_139:
        /*0004*/ 	.word	0x00000082


	//----- nvinfo : EIATTR_KPARAM_INFO
	.align		4
.L_140:
        /*0008*/ 	.byte	0x04, 0x17
        /*000a*/ 	.short	(.L_142 - .L_141)
.L_141:
        /*000c*/ 	.word	0x00000000
        /*0010*/ 	.short	0x0002
        /*0012*/ 	.short	0x0010
        /*0014*/ 	.byte	0x00, 0xf5, 0x21, 0x00


	//----- nvinfo : EIATTR_KPARAM_INFO
	.align		4
.L_142:
        /*0018*/ 	.byte	0x04, 0x17
        /*001a*/ 	.short	(.L_144 - .L_143)
.L_143:
        /*001c*/ 	.word	0x00000000
        /*0020*/ 	.short	0x0001
        /*0022*/ 	.short	0x0008
        /*0024*/ 	.byte	0x00, 0xf0, 0x11, 0x00


	//----- nvinfo : EIATTR_KPARAM_INFO
	.align		4
.L_144:
        /*0028*/ 	.byte	0x04, 0x17
        /*002a*/ 	.short	(.L_146 - .L_145)
.L_145:
        /*002c*/ 	.word	0x00000000
        /*0030*/ 	.short	0x0000
        /*0032*/ 	.short	0x0000
        /*0034*/ 	.byte	0x00, 0xf0, 0x21, 0x00


	//----- nvinfo : EIATTR_SPARSE_MMA_MASK
	.align		4
.L_146:
        /*0038*/ 	.byte	0x03, 0x50
        /*003a*/ 	.short	0x0000


	//----- nvinfo : EIATTR_MAXREG_COUNT
	.align		4
        /*003c*/ 	.byte	0x03, 0x1b
        /*003e*/ 	.short	0x00ff


	//----- nvinfo : EIATTR_MERCURY_ISA_VERSION
	.align		4
        /*0040*/ 	.byte	0x03, 0x5f
        /*0042*/ 	.short	0x0101


	//----- nvinfo : EIATTR_VRC_CTA_INIT_COUNT
	.align		4
        /*0044*/ 	.byte	0x02, 0x4a
	.zero		1
	.zero		1


	//----- nvinfo : EIATTR_EXIT_INSTR_OFFSETS
	.align		4
        /*0048*/ 	.byte	0x04, 0x1c
        /*004a*/ 	.short	(.L_148 - .L_147)


	//   ....[0]....
.L_147:
        /*004c*/ 	.word	0x00000130


	//   ....[1]....
        /*0050*/ 	.word	0x00000160


	//----- nvinfo : EIATTR_CBANK_PARAM_SIZE
	.align		4
.L_148:
        /*0054*/ 	.byte	0x03, 0x19
        /*0056*/ 	.short	0x0018


	//----- nvinfo : EIATTR_PARAM_CBANK
	.align		4
        /*0058*/ 	.byte	0x04, 0x0a
        /*005a*/ 	.short	(.L_150 - .L_149)
	.align		4
.L_149:
        /*005c*/ 	.word	index@(.nv.constant0._ZN3cub18CUB_300001_SM_10006detail4scan23DeviceCompactInitKernelINS0_13ScanTileStateIiLb1EEEPlEEvT_iT0_)
        /*0060*/ 	.short	0x0380
        /*0062*/ 	.short	0x0018


	//----- nvinfo : EIATTR_SW_WAR
	.align		4
.L_150:
        /*0064*/ 	.byte	0x04, 0x36
        /*0066*/ 	.short	(.L_152 - .L_151)
.L_151:
        /*0068*/ 	.word	0x00000008
.L_152:


//--------------------- .nv.info._ZN3cub18CUB_300001_SM_10006detail4scan16DeviceScanKernelINS2_10policy_hubIiiimN4cuda3std3__44plusIvEEE10Policy1000EPiSC_NS0_13ScanTileStateIiLb1EEES9_NS0_8NullTypeEmiLb0ESF_EEvT0_T1_T2_iT3_T4_T5_ --------------------------
	.section	.nv.info._ZN3cub18CUB_300001_SM_10006detail4scan16DeviceScanKernelINS2_10policy_hubIiiimN4cuda3std3__44plusIvEEE10Policy1000EPiSC_NS0_13ScanTileStateIiLb1EEES9_NS0_8NullTypeEmiLb0ESF_EEvT0_T1_T2_iT3_T4_T5_,"",@"SHT_CUDA_INFO"
	.sectionflags	@""
	.align	4


	//----- nvinfo : EIATTR_CUDA_API_VERSION
	.align		4
        /*0000*/ 	.byte	0x04, 0x37
        /*0002*/ 	.short	(.L_154 - .L_153)
.L_153:
        /*0004*/ 	.word	0x00000082


	//----- nvinfo : EIATTR_KPARAM_INFO
	.align		4
.L_154:
        /*0008*/ 	.byte	0x04, 0x17
        /*000a*/ 	.short	(.L_156 - .L_155)
.L_155:
        /*000c*/ 	.word	0x00000000
        /*0010*/ 	.short	0x0006
        /*0012*/ 	.short	0x0020
        /*0014*/ 	.byte	0x00, 0xf0, 0x21, 0x00


	//----- nvinfo : EIATTR_KPARAM_INFO
	.align		4
.L_156:
        /*0018*/ 	.byte	0x04, 0x17
        /*001a*/ 	.short	(.L_158 - .L_157)
.L_157:
        /*001c*/ 	.word	0x00000000
        /*0020*/ 	.short	0x0005
        /*0022*/ 	.short	0x001d
        /*0024*/ 	.byte	0x00, 0xf0, 0x05, 0x00


	//----- nvinfo : EIATTR_KPARAM_INFO
	.align		4
.L_158:
        /*0028*/ 	.byte	0x04, 0x17
        /*002a*/ 	.short	(.L_160 - .L_159)
.L_159:
        /*002c*/ 	.word	0x00000000
        /*0030*/ 	.short	0x0004
        /*0032*/ 	.short	0x001c
        /*0034*/ 	.byte	0x00, 0xf0, 0x05, 0x00


	//----- nvinfo : EIATTR_KPARAM_INFO
	.align		4
.L_160:
        /*0038*/ 	.byte	0x04, 0x17
        /*003a*/ 	.short	(.L_162 - .L_161)
.L_161:
        /*003c*/ 	.word	0x00000000
        /*0040*/ 	.short	0x0003
        /*0042*/ 	.short	0x0018
        /*0044*/ 	.byte	0x00, 0xf0, 0x11, 0x00


	//----- nvinfo : EIATTR_KPARAM_INFO
	.align		4
.L_162:
        /*0048*/ 	.byte	0x04, 0x17
        /*004a*/ 	.short	(.L_164 - .L_163)
.L_163:
        /*004c*/ 	.word	0x00000000
        /*0050*/ 	.short	0x0002
        /*0052*/ 	.short	0x0010
        /*0054*/ 	.byte	0x00, 0xf0, 0x21, 0x00


	//----- nvinfo : EIATTR_KPARAM_INFO
	.align		4
.L_164:
        /*0058*/ 	.byte	0x04, 0x17
        /*005a*/ 	.short	(.L_166 - .L_165)
.L_165:
        /*005c*/ 	.word	0x00000000
        /*0060*/ 	.short	0x0001
        /*0062*/ 	.short	0x0008
        /*0064*/ 	.byte	0x00, 0xf5, 0x21, 0x00


	//----- nvinfo : EIATTR_KPARAM_INFO
	.align		4
.L_166:
        /*0068*/ 	.byte	0x04, 0x17
        /*006a*/ 	.short	(.L_168 - .L_167)
.L_167:
        /*006c*/ 	.word	0x00000000
        /*0070*/ 	.short	0x0000
        /*0072*/ 	.short	0x0000
        /*0074*/ 	.byte	0x00, 0xf5, 0x21, 0x00


	//----- nvinfo : EIATTR_SPARSE_MMA_MASK
	.align		4
.L_168:
        /*0078*/ 	.byte	0x03, 0x50
        /*007a*/ 	.short	0x0000


	//----- nvinfo : EIATTR_MAXREG_COUNT
	.align		4
        /*007c*/ 	.byte	0x03, 0x1b
        /*007e*/ 	.short	0x0080


	//----- nvinfo : EIATTR_NUM_BARRIERS
	.align		4
        /*0080*/ 	.byte	0x02, 0x4c
        /*0082*/ 	.byte	0x01
	.zero		1


	//----- nvinfo : EIATTR_MERCURY_ISA_VERSION
	.align		4
        /*0084*/ 	.byte	0x03, 0x5f
        /*0086*/ 	.short	0x0101


	//----- nvinfo : EIATTR_COOP_GROUP_MASK_REGIDS
	.align		4
        /*0088*/ 	.byte	0x04, 0x29
        /*008a*/ 	.short	(.L_170 - .L_169)


	//   ....[0]....
.L_169:
        /*008c*/ 	.word	0xffffffff


	//   ....[1]....
        /*0090*/ 	.word	0xffffffff


	//   ....[2]....
        /*0094*/ 	.word	0xffffffff


	//   ....[3]....
        /*0098*/ 	.word	0xffffffff


	//   ....[4]....
        /*009c*/ 	.word	0xffffffff


	//   ....[5]....
        /*00a0*/ 	.word	0xffffffff


	//   ....[6]....
        /*00a4*/ 	.word	0xffffffff


	//   ....[7]....
        /*00a8*/ 	.word	0xffffffff


	//   ....[8]....
        /*00ac*/ 	.word	0xffffffff


	//   ....[9]....
        /*00b0*/ 	.word	0xffffffff


	//   ....[10]....
        /*00b4*/ 	.word	0xffffffff


	//   ....[11]....
        /*00b8*/ 	.word	0xffffffff


	//   ....[12]....
        /*00bc*/ 	.word	0xffffffff


	//   ....[13]....
        /*00c0*/ 	.word	0xffffffff


	//   ....[14]....
        /*00c4*/ 	.word	0xffffffff


	//   ....[15]....
        /*00c8*/ 	.word	0xffffffff


	//   ....[16]....
        /*00cc*/ 	.word	0xffffffff


	//   ....[17]....
        /*00d0*/ 	.word	0xffffffff


	//   ....[18]....
        /*00d4*/ 	.word	0xffffffff


	//   ....[19]....
        /*00d8*/ 	.word	0xffffffff


	//   ....[20]....
        /*00dc*/ 	.word	0xffffffff


	//   ....[21]....
        /*00e0*/ 	.word	0xffffffff


	//   ....[22]....
        /*00e4*/ 	.word	0xffffffff


	//   ....[23]....
        /*00e8*/ 	.word	0xffffffff


	//   ....[24]....
        /*00ec*/ 	.word	0xffffffff


	//   ....[25]....
        /*00f0*/ 	.word	0xffffffff


	//   ....[26]....
        /*00f4*/ 	.word	0xffffffff


	//   ....[27]....
        /*00f8*/ 	.word	0xffffffff


	//   ....[28]....
        /*00fc*/ 	.word	0xffffffff


	//   ....[29]....
        /*0100*/ 	.word	0xffffffff


	//   ....[30]....
        /*0104*/ 	.word	0xffffffff


	//   ....[31]....
        /*0108*/ 	.word	0xffffffff


	//   ....[32]....
        /*010c*/ 	.word	0xffffffff


	//   ....[33]....
        /*0110*/ 	.word	0xffffffff


	//   ....[34]....
        /*0114*/ 	.word	0xffffffff


	//   ....[35]....
        /*0118*/ 	.word	0xffffffff


	//   ....[36]....
        /*011c*/ 	.word	0xffffffff


	//   ....[37]....
        /*0120*/ 	.word	0xffffffff


	//   ....[38]....
        /*0124*/ 	.word	0xffffffff


	//   ....[39]....
        /*0128*/ 	.word	0xffffffff


	//   ....[40]....
        /*012c*/ 	.word	0xffffffff


	//   ....[41]....
        /*0130*/ 	.word	0xffffffff


	//   ....[42]....
        /*0134*/ 	.word	0xffffffff


	//   ....[43]....
        /*0138*/ 	.word	0xffffffff


	//   ....[44]....
        /*013c*/ 	.word	0xffffffff


	//   ....[45]....
        /*0140*/ 	.word	0xffffffff


	//   ....[46]....
        /*0144*/ 	.word	0xffffffff


	//   ....[47]....
        /*0148*/ 	.word	0xffffffff


	//   ....[48]....
        /*014c*/ 	.word	0xffffffff


	//   ....[49]....
        /*0150*/ 	.word	0xffffffff


	//   ....[50]....
        /*0154*/ 	.word	0xffffffff


	//   ....[51]....
        /*0158*/ 	.word	0xffffffff


	//   ....[52]....
        /*015c*/ 	.word	0xffffffff


	//   ....[53]....
        /*0160*/ 	.word	0xffffffff


	//   ....[54]....
        /*0164*/ 	.word	0xffffffff


	//   ....[55]....
        /*0168*/ 	.word	0xffffffff


	//   ....[56]....
        /*016c*/ 	.word	0xffffffff


	//   ....[57]....
        /*0170*/ 	.word	0xffffffff


	//   ....[58]....
        /*0174*/ 	.word	0xffffffff


	//   ....[59]....
        /*0178*/ 	.word	0xffffffff


	//   ....[60]....
        /*017c*/ 	.word	0x05000008


	//   ....[61]....
        /*0180*/ 	.word	0x05000008


	//   ....[62]....
        /*0184*/ 	.word	0x05000008


	//   ....[63]....
        /*0188*/ 	.word	0x05000008


	//   ....[64]....
        /*018c*/ 	.word	0x05000008


	//   ....[65]....
        /*0190*/ 	.word	0x05000008


	//   ....[66]....
        /*0194*/ 	.word	0x05000008


	//   ....[67]....
        /*0198*/ 	.word	0x05000008


	//   ....[68]....
        /*019c*/ 	.word	0x05000008


	//   ....[69]....
        /*01a0*/ 	.word	0x05000008


	//   ....[70]....
        /*01a4*/ 	.word	0x05000008


	//   ....[71]....
        /*01a8*/ 	.word	0x05000008


	//   ....[72]....
        /*01ac*/ 	.word	0x05000008


	//   ....[73]....
        /*01b0*/ 	.word	0x05000008


	//   ....[74]....
        /*01b4*/ 	.word	0x05000008


	//   ....[75]....
        /*01b8*/ 	.word	0x05000008


	//   ....[76]....
        /*01bc*/ 	.word	0x05000008


	//   ....[77]....
        /*01c0*/ 	.word	0x05000008


	//   ....[78]....
        /*01c4*/ 	.word	0x05000008


	//   ....[79]....
        /*01c8*/ 	.word	0x05000008


	//   ....[80]....
        /*01cc*/ 	.word	0x05000008


	//   ....[81]....
        /*01d0*/ 	.word	0x05000008


	//   ....[82]....
        /*01d4*/ 	.word	0x05000008


	//   ....[83]....
        /*01d8*/ 	.word	0x05000008


	//   ....[84]....
        /*01dc*/ 	.word	0x05000008


	//   ....[85]....
        /*01e0*/ 	.word	0x05000008


	//   ....[86]....
        /*01e4*/ 	.word	0x05000008


	//   ....[87]....
        /*01e8*/ 	.word	0x05000008


	//   ....[88]....
        /*01ec*/ 	.word	0x05000008


	//   ....[89]....
        /*01f0*/ 	.word	0x05000008


	//   ....[90]....
        /*01f4*/ 	.word	0x05000008


	//   ....[91]....
        /*01f8*/ 	.word	0x05000008


	//   ....[92]....
        /*01fc*/ 	.word	0x05000008


	//   ....[93]....
        /*0200*/ 	.word	0x05000008


	//   ....[94]....
        /*0204*/ 	.word	0x05000008


	//   ....[95]....
        /*0208*/ 	.word	0x05000008


	//----- nvinfo : EIATTR_COOP_GROUP_INSTR_OFFSETS
	.align		4
.L_170:
        /*020c*/ 	.byte	0x04, 0x28
        /*020e*/ 	.short	(.L_172 - .L_171)


	//   ....[0]....
.L_171:
        /*0210*/ 	.word	0x00000470


	//   ....[1]....
        /*0214*/ 	.word	0x000006a0


	//   ....[2]....
        /*0218*/ 	.word	0x000006c0


	//   ....[3]....
        /*021c*/ 	.word	0x000006e0


	//   ....[4]....
        /*0220*/ 	.word	0x00000700


	//   ....[5]....
        /*0224*/ 	.word	0x00000720


	//   ....[6]....
        /*0228*/ 	.word	0x00000b20


	//   ....[7]....
        /*022c*/ 	.word	0x00000b40


	//   ....[8]....
        /*0230*/ 	.word	0x00000b60


	//   ....[9]....
        /*0234*/ 	.word	0x00000b80


	//   ....[10]....
        /*0238*/ 	.word	0x00000ba0


	//   ....[11]....
        /*023c*/ 	.word	0x00000fa0


	//   ....[12]....
        /*0240*/ 	.word	0x00001030


	//   ....[13]....
        /*0244*/ 	.word	0x00001090


	//   ....[14]....
        /*0248*/ 	.word	0x00001130


	//   ....[15]....
        /*024c*/ 	.word	0x00001190


	//   ....[16]....
        /*0250*/ 	.word	0x000011d0


	//   ....[17]....
        /*0254*/ 	.word	0x00001220


	//   ....[18]....
        /*0258*/ 	.word	0x00001270


	//   ....[19]....
        /*025c*/ 	.word	0x00001280


	//   ....[20]....
        /*0260*/ 	.word	0x00001360


	//   ....[21]....
        /*0264*/ 	.word	0x000013f0


	//   ....[22]....
        /*0268*/ 	.word	0x00001440


	//   ....[23]....
        /*026c*/ 	.word	0x000014a0


	//   ....[24]....
        /*0270*/ 	.word	0x00001500


	//   ....[25]....
        /*0274*/ 	.word	0x00001540


	//   ....[26]....
        /*0278*/ 	.word	0x00001580


	//   ....[27]....
        /*027c*/ 	.word	0x000015c0


	//   ....[28]....
        /*0280*/ 	.word	0x000015d0


	//   ....[29]....
        /*0284*/ 	.word	0x00001a50


	//   ....[30]....
        /*0288*/ 	.word	0x00002410


	//   ....[31]....
        /*028c*/ 	.word	0x00002640


	//   ....[32]....
        /*0290*/ 	.word	0x00002660


	//   ....[33]....
        /*0294*/ 	.word	0x00002680


	//   ....[34]....
        /*0298*/ 	.word	0x000026a0


	//   ....[35]....
        /*029c*/ 	.word	0x000026c0


	//   ....[36]....
        /*02a0*/ 	.word	0x00002a50


	//   ....[37]....
        /*02a4*/ 	.word	0x00002a70


	//   ....[38]....
        /*02a8*/ 	.word	0x00002a90


	//   ....[39]....
        /*02ac*/ 	.word	0x00002ab0


	//   ....[40]....
        /*02b0*/ 	.word	0x00002ad0


	//   ....[41]....
        /*02b4*/ 	.word	0x00002ed0


	//   ....[42]....
        /*02b8*/ 	.word	0x00002f60


	//   ....[43]....
        /*02bc*/ 	.word	0x00002fc0


	//   ....[44]....
        /*02c0*/ 	.word	0x00003030


	//   ....[45]....
        /*02c4*/ 	.word	0x00003090


	//   ....[46]....
        /*02c8*/ 	.word	0x000030f0


	//   ....[47]....
        /*02cc*/ 	.word	0x00003140


	//   ....[48]....
        /*02d0*/ 	.word	0x000031a0


	//   ....[49]....
        /*02d4*/ 	.word	0x000031b0


	//   ....[50]....
        /*02d8*/ 	.word	0x00003290


	//   ....[51]....
        /*02dc*/ 	.word	0x00003320


	//   ....[52]....
        /*02e0*/ 	.word	0x00003370


	//   ....[53]....
        /*02e4*/ 	.word	0x000033e0


	//   ....[54]....
        /*02e8*/ 	.word	0x00003440


	//   ....[55]....
        /*02ec*/ 	.word	0x00003490


	//   ....[56]....
        /*02f0*/ 	.word	0x000034f0


	//   ....[57]....
        /*02f4*/ 	.word	0x00003530


	//   ....[58]....
        /*02f8*/ 	.word	0x00003540


	//   ....[59]....
        /*02fc*/ 	.word	0x000039d0


	//   ....[60]....
        /*0300*/ 	.word	0x00003f90


	//   ....[61]....
        /*0304*/ 	.word	0x00004010


	//   ....[62]....
        /*0308*/ 	.word	0x000040b0


	//   ....[63]....
        /*030c*/ 	.word	0x000041a0


	//   ....[64]....
        /*0310*/ 	.word	0x00004220


	//   ....[65]....
        /*0314*/ 	.word	0x000042a0


	//   ....[66]....
        /*0318*/ 	.word	0x00004320


	//   ....[67]....
        /*031c*/ 	.word	0x000043a0


	//   ....[68]....
        /*0320*/ 	.word	0x00004440


	//   ....[69]....
        /*0324*/ 	.word	0x000044b0


	//   ....[70]....
        /*0328*/ 	.word	0x00004530


	//   ....[71]....
        /*032c*/ 	.word	0x000045b0


	//   ....[72]....
        /*0330*/ 	.word	0x00004660


	//   ....[73]....
        /*0334*/ 	.word	0x000046e0


	//   ....[74]....
        /*0338*/ 	.word	0x00004750


	//   ....[75]....
        /*033c*/ 	.word	0x000047c0


	//   ....[76]....
        /*0340*/ 	.word	0x00004830


	//   ....[77]....
        /*0344*/ 	.word	0x00004890


	//   ....[78]....
        /*0348*/ 	.word	0x00004900


	//   ....[79]....
        /*034c*/ 	.word	0x00004980


	//   ....[80]....
        /*0350*/ 	.word	0x00004a20


	//   ....[81]....
        /*0354*/ 	.word	0x00004af0


	//   ....[82]....
        /*0358*/ 	.word	0x00004b70


	//   ....[83]....
        /*035c*/ 	.word	0x00004c10


	//   ....[84]....
        /*0360*/ 	.word	0x00004ca0


	//   ....[85]....
        /*0364*/ 	.word	0x00004d10


	//   ....[86]....
        /*0368*/ 	.word	0x00004db0


	//   ....[87]....
        /*036c*/ 	.word	0x00004e20


	//   ....[88]....
        /*0370*/ 	.word	0x00004ea0


	//   ....[89]....
        /*0374*/ 	.word	0x00004f20


	//   ....[90]....
        /*0378*/ 	.word	0x00004fd0


	//   ....[91]....
        /*037c*/ 	.word	0x00005070


	//   ....[92]....
        /*0380*/ 	.word	0x00005100


	//   ....[93]....
        /*0384*/ 	.word	0x000051a0


	//   ....[94]....
        /*0388*/ 	.word	0x00005220


	//   ....[95]....
        /*038c*/ 	.word	0x00005280


	//----- nvinfo : EIATTR_VRC_CTA_INIT_COUNT
	.align		4
.L_172:
        /*0390*/ 	.byte	0x02, 0x4a
	.zero		1
	.zero		1


	//----- nvinfo : EIATTR_EXIT_INSTR_OFFSETS
	.align		4
        /*0394*/ 	.byte	0x04, 0x1c
        /*0396*/ 	.short	(.L_174 - .L_173)


	//   ....[0]....
.L_173:
        /*0398*/ 	.word	0x00001cc0


	//   ....[1]....
        /*039c*/ 	.word	0x00001cf0


	//   ....[2]....
        /*03a0*/ 	.word	0x00003f20


	//   ....[3]....
        /*03a4*/ 	.word	0x00003f40


	//----- nvinfo : EIATTR_MAX_THREADS
	.align		4
.L_174:
        /*03a8*/ 	.byte	0x04, 0x05
        /*03aa*/ 	.short	(.L_176 - .L_175)
.L_175:
        /*03ac*/ 	.word	0x000001a0
        /*03b0*/ 	.word	0x00000001
        /*03b4*/ 	.word	0x00000001


	//----- nvinfo : EIATTR_CRS_STACK_SIZE
	.align		4
.L_176:
        /*03b8*/ 	.byte	0x04, 0x1e
        /*03ba*/ 	.short	(.L_178 - .L_177)
.L_177:
        /*03bc*/ 	.word	0x00000000


	//----- nvinfo : EIATTR_CBANK_PARAM_SIZE
	.align		4
.L_178:
        /*03c0*/ 	.byte	0x03, 0x19
        /*03c2*/ 	.short	0x0028


	//----- nvinfo : EIATTR_PARAM_CBANK
	.align		4
        /*03c4*/ 	.byte	0x04, 0x0a
        /*03c6*/ 	.short	(.L_180 - .L_179)
	.align		4
.L_179:
        /*03c8*/ 	.word	index@(.nv.constant0._ZN3cub18CUB_300001_SM_10006detail4scan16DeviceScanKernelINS2_10policy_hubIiiimN4cuda3std3__44plusIvEEE10Policy1000EPiSC_NS0_13ScanTileStateIiLb1EEES9_NS0_8NullTypeEmiLb0ESF_EEvT0_T1_T2_iT3_T4_T5_)
        /*03cc*/ 	.short	0x0380
        /*03ce*/ 	.short	0x0028


	//----- nvinfo : EIATTR_SW_WAR
	.align		4
.L_180:
        /*03d0*/ 	.byte	0x04, 0x36
        /*03d2*/ 	.short	(.L_182 - .L_181)
.L_181:
        /*03d4*/ 	.word	0x00000008
.L_182:


//--------------------- .nv.info._ZN3cub18CUB_300001_SM_10006detail4scan16DeviceScanKernelINS2_10policy_hubIiiijN4cuda3std3__44plusIvEEE10Policy1000EPiSC_NS0_13ScanTileStateIiLb1EEES9_NS0_8NullTypeEjiLb0ESF_EEvT0_T1_T2_iT3_T4_T5_ --------------------------
	.section	.nv.info._ZN3cub18CUB_300001_SM_10006detail4scan16DeviceScanKernelINS2_10policy_hubIiiijN4cuda3std3__44plusIvEEE10Policy1000EPiSC_NS0_13ScanTileStateIiLb1EEES9_NS0_8NullTypeEjiLb0ESF_EEvT0_T1_T2_iT3_T4_T5_,"",@"SHT_CUDA_INFO"
	.sectionflags	@""
	.align	4


	//----- nvinfo : EIATTR_CUDA_API_VERSION
	.align		4
        /*0000*/ 	.byte	0x04, 0x37
        /*0002*/ 	.short	(.L_184 - .L_183)
.L_183:
        /*0004*/ 	.word	0x00000082


	//----- nvinfo : EIATTR_KPARAM_INFO
	.align		4
.L_184:
        /*0008*/ 	.byte	0x04, 0x17
        /*000a*/ 	.short	(.L_186 - .L_185)
.L_185:
        /*000c*/ 	.word	0x00000000
        /*0010*/ 	.short	0x0006
        /*0012*/ 	.short	0x0020
        /*0014*/ 	.byte	0x00, 0xf0, 0x11, 0x00


	//----- nvinfo : EIATTR_KPARAM_INFO
	.align		4
.L_186:
        /*0018*/ 	.byte	0x04, 0x17
        /*001a*/ 	.short	(.L_188 - .L_187)
.L_187:
        /*001c*/ 	.word	0x00000000
        /*0020*/ 	.short	0x0005
        /*0022*/ 	.short	0x001d
        /*0024*/ 	.byte	0x00, 0xf0, 0x05, 0x00


	//----- nvinfo : EIATTR_KPARAM_INFO
	.align		4
.L_188:
        /*0028*/ 	.byte	0x04, 0x17
        /*002a*/ 	.short	(.L_190 - .L_189)
.L_189:
        /*002c*/ 	.word	0x00000000
        /*0030*/ 	.short	0x0004
        /*0032*/ 	.short	0x001c
        /*0034*/ 	.byte	0x00, 0xf0, 0x05, 0x00


	//----- nvinfo : EIATTR_KPARAM_INFO
	.align		4
.L_190:
        /*0038*/ 	.byte	0x04, 0x17
        /*003a*/ 	.short	(.L_192 - .L_191)
.L_191:
        /*003c*/ 	.word	0x00000000
        /*0040*/ 	.short	0x0003
        /*0042*/ 	.short	0x0018
        /*0044*/ 	.byte	0x00, 0xf0, 0x11, 0x00


	//----- nvinfo : EIATTR_KPARAM_INFO
	.align		4
.L_192:
        /*0048*/ 	.byte	0x04, 0x17
        /*004a*/ 	.short	(.L_194 - .L_193)
.L_193:
        /*004c*/ 	.word	0x00000000
        /*0050*/ 	.short	0x0002
        /*0052*/ 	.short	0x0010
        /*0054*/ 	.byte	0x00, 0xf0, 0x21, 0x00


	//----- nvinfo : EIATTR_KPARAM_INFO
	.align		4
.L_194:
        /*0058*/ 	.byte	0x04, 0x17
        /*005a*/ 	.short	(.L_196 - .L_195)
.L_195:
        /*005c*/ 	.word	0x00000000
        /*0060*/ 	.short	0x0001
        /*0062*/ 	.short	0x0008
        /*0064*/ 	.byte	0x00, 0xf5, 0x21, 0x00


	//----- nvinfo : EIATTR_KPARAM_INFO
	.align		4
.L_196:
        /*0068*/ 	.byte	0x04, 0x17
        /*006a*/ 	.short	(.L_198 - .L_197)
.L_197:
        /*006c*/ 	.word	0x00000000
        /*0070*/ 	.short	0x0000
        /*0072*/ 	.short	0x0000
        /*0074*/ 	.byte	0x00, 0xf5, 0x21, 0x00


	//----- nvinfo : EIATTR_SPARSE_MMA_MASK
	.align		4
.L_198:
        /*0078*/ 	.byte	0x03, 0x50
        /*007a*/ 	.short	0x0000


	//----- nvinfo : EIATTR_MAXREG_COUNT
	.align		4
        /*007c*/ 	.byte	0x03, 0x1b
        /*007e*/ 	.short	0x00a8


	//----- nvinfo : EIATTR_NUM_BARRIERS
	.align		4
        /*0080*/ 	.byte	0x02, 0x4c
        /*0082*/ 	.byte	0x01
	.zero		1


	//----- nvinfo : EIATTR_MERCURY_ISA_VERSION
	.align		4
        /*0084*/ 	.byte	0x03, 0x5f
        /*0086*/ 	.short	0x0101


	//----- nvinfo : EIATTR_UNUSED_LOAD_BYTE_OFFSET
	.align		4
        /*0088*/ 	.byte	0x04, 0x44
        /*008a*/ 	.short	(.L_200 - .L_199)


	//   ....[0]....
.L_199:
        /*008c*/ 	.word	0x000029a0
        /*0090*/ 	.word	0x00000fff


	//----- nvinfo : EIATTR_COOP_GROUP_MASK_REGIDS
	.align		4
.L_200:
        /*0094*/ 	.byte	0x04, 0x29
        /*0096*/ 	.short	(.L_202 - .L_201)


	//   ....[0]....
.L_201:
        /*0098*/ 	.word	0xffffffff


	//   ....[1]....
        /*009c*/ 	.word	0xffffffff


	//   ....[2]....
        /*00a0*/ 	.word	0xffffffff


	//   ....[3]....
        /*00a4*/ 	.word	0xffffffff


	//   ....[4]....
        /*00a8*/ 	.word	0xffffffff


	//   ....[5]....
        /*00ac*/ 	.word	0xffffffff


	//   ....[6]....
        /*00b0*/ 	.word	0xffffffff


	//   ....[7]....
        /*00b4*/ 	.word	0xffffffff


	//   ....[8]....
        /*00b8*/ 	.word	0xffffffff


	//   ....[9]....
        /*00bc*/ 	.word	0xffffffff


	//   ....[10]....
        /*00c0*/ 	.word	0xffffffff


	//   ....[11]....
        /*00c4*/ 	.word	0xffffffff


	//   ....[12]....
        /*00c8*/ 	.word	0xffffffff


	//   ....[13]....
        /*00cc*/ 	.word	0xffffffff


	//   ....[14]....
        /*00d0*/ 	.word	0xffffffff


	//   ....[15]....
        /*00d4*/ 	.word	0xffffffff


	//   ....[16]....
        /*00d8*/ 	.word	0xffffffff


	//   ....[17]....
        /*00dc*/ 	.word	0xffffffff


	//   ....[18]....
        /*00e0*/ 	.word	0xffffffff


	//   ....[19]....
        /*00e4*/ 	.word	0xffffffff


	//   ....[20]....
        /*00e8*/ 	.word	0xffffffff


	//   ....[21]....
        /*00ec*/ 	.word	0xffffffff


	//   ....[22]....
        /*00f0*/ 	.word	0xffffffff


	//   ....[23]....
        /*00f4*/ 	.word	0xffffffff


	//   ....[24]....
        /*00f8*/ 	.word	0xffffffff


	//   ....[25]....
        /*00fc*/ 	.word	0xffffffff


	//   ....[26]....
        /*0100*/ 	.word	0xffffffff


	//   ....[27]....
        /*0104*/ 	.word	0xffffffff


	//   ....[28]....
        /*0108*/ 	.word	0xffffffff


	//   ....[29]....
        /*010c*/ 	.word	0xffffffff


	//   ....[30]....
        /*0110*/ 	.word	0xffffffff


	//   ....[31]....
        /*0114*/ 	.word	0xffffffff


	//   ....[32]....
        /*0118*/ 	.word	0xffffffff


	//   ....[33]....
        /*011c*/ 	.word	0xffffffff


	//   ....[34]....
        /*0120*/ 	.word	0xffffffff


	//   ....[35]....
        /*0124*/ 	.word	0xffffffff


	//   ....[36]....
        /*0128*/ 	.word	0xffffffff


	//   ....[37]....
        /*012c*/ 	.word	0xffffffff


	//   ....[38]....
        /*0130*/ 	.word	0xffffffff


	//   ....[39]....
        /*0134*/ 	.word	0xffffffff


	//   ....[40]....
        /*0138*/ 	.word	0xffffffff


	//   ....[41]....
        /*013c*/ 	.word	0xffffffff


	//   ....[42]....
        /*0140*/ 	.word	0xffffffff


	//   ....[43]....
        /*0144*/ 	.word	0xffffffff


	//   ....[44]....
        /*0148*/ 	.word	0xffffffff


	//   ....[45]....
        /*014c*/ 	.word	0xffffffff


	//   ....[46]....
        /*0150*/ 	.word	0xffffffff


	//   ....[47]....
        /*0154*/ 	.word	0xffffffff


	//   ....[48]....
        /*0158*/ 	.word	0xffffffff


	//   ....[49]....
        /*015c*/ 	.word	0xffffffff


	//   ....[50]....
        /*0160*/ 	.word	0xffffffff


	//   ....[51]....
        /*0164*/ 	.word	0xffffffff


	//   ....[52]....
        /*0168*/ 	.word	0xffffffff


	//   ....[53]....
        /*016c*/ 	.word	0xffffffff


	//   ....[54]....
        /*0170*/ 	.word	0xffffffff


	//   ....[55]....
        /*0174*/ 	.word	0xffffffff


	//   ....[56]....
        /*0178*/ 	.word	0xffffffff


	//   ....[57]....
        /*017c*/ 	.word	0xffffffff


	//   ....[58]....
        /*0180*/ 	.word	0xffffffff


	//   ....[59]....
        /*0184*/ 	.word	0xffffffff


	//   ....[60]....
        /*0188*/ 	.word	0x05000015


	//   ....[61]....
        /*018c*/ 	.word	0x05000015


	//   ....[62]....
        /*0190*/ 	.word	0x05000015


	//   ....[63]....
        /*0194*/ 	.word	0x05000015


	//   ....[64]....
        /*0198*/ 	.word	0x05000015


	//   ....[65]....
        /*019c*/ 	.word	0x05000015


	//   ....[66]....
        /*01a0*/ 	.word	0x05000015


	//   ....[67]....
        /*01a4*/ 	.word	0x05000015


	//   ....[68]....
        /*01a8*/ 	.word	0x05000015


	//   ....[69]....
        /*01ac*/ 	.word	0x05000015


	//   ....[70]....
        /*01b0*/ 	.word	0x05000015


	//   ....[71]....
        /*01b4*/ 	.word	0x05000015


	//   ....[72]....
        /*01b8*/ 	.word	0x05000015


	//   ....[73]....
        /*01bc*/ 	.word	0x05000015


	//   ....[74]....
        /*01c0*/ 	.word	0x05000015


	//   ....[75]....
        /*01c4*/ 	.word	0x05000015


	//   ....[76]....
        /*01c8*/ 	.word	0x05000015


	//   ....[77]....
        /*01cc*/ 	.word	0x05000015


	//   ....[78]....
        /*01d0*/ 	.word	0x05000015


	//   ....[79]....
        /*01d4*/ 	.word	0x05000015


	//   ....[80]....
        /*01d8*/ 	.word	0x05000015


	//   ....[81]....
        /*01dc*/ 	.word	0x05000015


	//   ....[82]....
        /*01e0*/ 	.word	0x05000015


	//   ....[83]....
        /*01e4*/ 	.word	0x05000015


	//   ....[84]....
        /*01e8*/ 	.word	0x05000015


	//   ....[85]....
        /*01ec*/ 	.word	0x05000015


	//   ....[86]....
        /*01f0*/ 	.word	0x05000015


	//   ....[87]....
        /*01f4*/ 	.word	0x05000015


	//   ....[88]....
        /*01f8*/ 	.word	0x05000015


	//   ....[89]....
        /*01fc*/ 	.word	0x05000015


	//   ....[90]....
        /*0200*/ 	.word	0x05000015


	//   ....[91]....
        /*0204*/ 	.word	0x05000015


	//   ....[92]....
        /*0208*/ 	.word	0x05000015


	//   ....[93]....
        /*020c*/ 	.word	0x05000015


	//   ....[94]....
        /*0210*/ 	.word	0x05000015


	//   ....[95]....
        /*0214*/ 	.word	0x05000015


	//----- nvinfo : EIATTR_COOP_GROUP_INSTR_OFFSETS
	.align		4
.L_202:
        /*0218*/ 	.byte	0x04, 0x28
        /*021a*/ 	.short	(.L_204 - .L_203)


	//   ....[0]....
.L_203:
        /*021c*/ 	.word	0x000004b0


	//   ....[1]....
        /*0220*/ 	.word	0x00000680


	//   ....[2]....
        /*0224*/ 	.word	0x000006a0


	//   ....[3]....
        /*0228*/ 	.word	0x000006c0


	//   ....[4]....
        /*022c*/ 	.word	0x000006e0


	//   ....[5]....
        /*0230*/ 	.word	0x00000700


	//   ....[6]....
        /*0234*/ 	.word	0x00000ae0


	//   ....[7]....
        /*0238*/ 	.word	0x00000b00


	//   ....[8]....
        /*023c*/ 	.word	0x00000b20


	//   ....[9]....
        /*0240*/ 	.word	0x00000b40


	//   ....[10]....
        /*0244*/ 	.word	0x00000b60


	//   ....[11]....
        /*0248*/ 	.word	0x00000f10


	//   ....[12]....
        /*024c*/ 	.word	0x000010e0


	//   ....[13]....
        /*0250*/ 	.word	0x00001140


	//   ....[14]....
        /*0254*/ 	.word	0x000011d0


	//   ....[15]....
        /*0258*/ 	.word	0x00001230


	//   ....[16]....
        /*025c*/ 	.word	0x00001280


	//   ....[17]....
        /*0260*/ 	.word	0x000012e0


	//   ....[18]....
        /*0264*/ 	.word	0x00001320


	//   ....[19]....
        /*0268*/ 	.word	0x00001330


	//   ....[20]....
        /*026c*/ 	.word	0x00001410


	//   ....[21]....
        /*0270*/ 	.word	0x000015e0


	//   ....[22]....
        /*0274*/ 	.word	0x00001630


	//   ....[23]....
        /*0278*/ 	.word	0x00001690


	//   ....[24]....
        /*027c*/ 	.word	0x000016f0


	//   ....[25]....
        /*0280*/ 	.word	0x00001730


	//   ....[26]....
        /*0284*/ 	.word	0x00001770


	//   ....[27]....
        /*0288*/ 	.word	0x000017b0


	//   ....[28]....
        /*028c*/ 	.word	0x000017c0


	//   ....[29]....
        /*0290*/ 	.word	0x00001be0


	//   ....[30]....
        /*0294*/ 	.word	0x000026c0


	//   ....[31]....
        /*0298*/ 	.word	0x00002890


	//   ....[32]....
        /*029c*/ 	.word	0x000028b0


	//   ....[33]....
        /*02a0*/ 	.word	0x000028d0


	//   ....[34]....
        /*02a4*/ 	.word	0x000028f0


	//   ....[35]....
        /*02a8*/ 	.word	0x00002910


	//   ....[36]....
        /*02ac*/ 	.word	0x00002c90


	//   ....[37]....
        /*02b0*/ 	.word	0x00002cb0


	//   ....[38]....
        /*02b4*/ 	.word	0x00002cd0


	//   ....[39]....
        /*02b8*/ 	.word	0x00002cf0


	//   ....[40]....
        /*02bc*/ 	.word	0x00002d10


	//   ....[41]....
        /*02c0*/ 	.word	0x000030d0


	//   ....[42]....
        /*02c4*/ 	.word	0x000032a0


	//   ....[43]....
        /*02c8*/ 	.word	0x00003300


	//   ....[44]....
        /*02cc*/ 	.word	0x00003360


	//   ....[45]....
        /*02d0*/ 	.word	0x000033c0


	//   ....[46]....
        /*02d4*/ 	.word	0x00003420


	//   ....[47]....
        /*02d8*/ 	.word	0x00003490


	//   ....[48]....
        /*02dc*/ 	.word	0x000034e0


	//   ....[49]....
        /*02e0*/ 	.word	0x000034f0


	//   ....[50]....
        /*02e4*/ 	.word	0x000035d0


	//   ....[51]....
        /*02e8*/ 	.word	0x000037a0


	//   ....[52]....
        /*02ec*/ 	.word	0x000037f0


	//   ....[53]....
        /*02f0*/ 	.word	0x00003860


	//   ....[54]....
        /*02f4*/ 	.word	0x000038c0


	//   ....[55]....
        /*02f8*/ 	.word	0x00003910


	//   ....[56]....
        /*02fc*/ 	.word	0x00003970


	//   ....[57]....
        /*0300*/ 	.word	0x000039b0


	//   ....[58]....
        /*0304*/ 	.word	0x000039c0


	//   ....[59]....
        /*0308*/ 	.word	0x00003e90


	//   ....[60]....
        /*030c*/ 	.word	0x00004470


	//   ....[61]....
        /*0310*/ 	.word	0x000044f0


	//   ....[62]....
        /*0314*/ 	.word	0x00004580


	//   ....[63]....
        /*0318*/ 	.word	0x00004670


	//   ....[64]....
        /*031c*/ 	.word	0x00004700


	//   ....[65]....
        /*0320*/ 	.word	0x00004790


	//   ....[66]....
        /*0324*/ 	.word	0x00004830


	//   ....[67]....
        /*0328*/ 	.word	0x000048b0


	//   ....[68]....
        /*032c*/ 	.word	0x000048e0


	//   ....[69]....
        /*0330*/ 	.word	0x00004980


	//   ....[70]....
        /*0334*/ 	.word	0x00004a00


	//   ....[71]....
        /*0338*/ 	.word	0x00004a80


	//   ....[72]....
        /*033c*/ 	.word	0x00004b40


	//   ....[73]....
        /*0340*/ 	.word	0x00004bd0


	//   ....[74]....
        /*0344*/ 	.word	0x00004c50


	//   ....[75]....
        /*0348*/ 	.word	0x00004cd0


	//   ....[76]....
        /*034c*/ 	.word	0x00004d50


	//   ....[77]....
        /*0350*/ 	.word	0x00004d80


	//   ....[78]....
        /*0354*/ 	.word	0x00004e20


	//   ....[79]....
        /*0358*/ 	.word	0x00004ea0


	//   ....[80]....
        /*035c*/ 	.word	0x00004f30


	//   ....[81]....
        /*0360*/ 	.word	0x00004fe0


	//   ....[82]....
        /*0364*/ 	.word	0x00005090


	//   ....[83]....
        /*0368*/ 	.word	0x00005120


	//   ....[84]....
        /*036c*/ 	.word	0x000051b0


	//   ....[85]....
        /*0370*/ 	.word	0x00005230


	//   ....[86]....
        /*0374*/ 	.word	0x00005270


	//   ....[87]....
        /*0378*/ 	.word	0x00005320


	//   ....[88]....
        /*037c*/ 	.word	0x000053a0


	//   ....[89]....
        /*0380*/ 	.word	0x00005420


	//   ....[90]....
        /*0384*/ 	.word	0x000054e0


	//   ....[91]....
        /*0388*/ 	.word	0x00005580


	//   ....[92]....
        /*038c*/ 	.word	0x00005610


	//   ....[93]....
        /*0390*/ 	.word	0x000056a0


	//   ....[94]....
        /*0394*/ 	.word	0x00005710


	//   ....[95]....
        /*0398*/ 	.word	0x00005790


	//----- nvinfo : EIATTR_VRC_CTA_INIT_COUNT
	.align		4
.L_204:
        /*039c*/ 	.byte	0x02, 0x4a
	.zero		1
	.zero		1


	//----- nvinfo : EIATTR_EXIT_INSTR_OFFSETS
	.align		4
        /*03a0*/ 	.byte	0x04, 0x1c
        /*03a2*/ 	.short	(.L_206 - .L_205)


	//   ....[0]....
.L_205:
        /*03a4*/ 	.word	0x00001eb0


	//   ....[1]....
        /*03a8*/ 	.word	0x00001ed0


	//   ....[2]....
        /*03ac*/ 	.word	0x00004400


	//   ....[3]....
        /*03b0*/ 	.word	0x00004420


	//----- nvinfo : EIATTR_MAX_THREADS
	.align		4
.L_206:
        /*03b4*/ 	.byte	0x04, 0x05
        /*03b6*/ 	.short	(.L_208 - .L_207)
.L_207:
        /*03b8*/ 	.word	0x00000180
        /*03bc*/ 	.word	0x00000001
        /*03c0*/ 	.word	0x00000001


	//----- nvinfo : EIATTR_CRS_STACK_SIZE
	.align		4
.L_208:
        /*03c4*/ 	.byte	0x04, 0x1e
        /*03c6*/ 	.short	(.L_210 - .L_209)
.L_209:
        /*03c8*/ 	.word	0x00000000


	//----- nvinfo : EIATTR_CBANK_PARAM_SIZE
	.align		4
.L_210:
        /*03cc*/ 	.byte	0x03, 0x19
        /*03ce*/ 	.short	0x0024


	//----- nvinfo : EIATTR_PARAM_CBANK
	.align		4
        /*03d0*/ 	.byte	0x04, 0x0a
        /*03d2*/ 	.short	(.L_212 - .L_211)
	.align		4
.L_211:
        /*03d4*/ 	.word	index@(.nv.constant0._ZN3cub18CUB_300001_SM_10006detail4scan16DeviceScanKernelINS2_10policy_hubIiiijN4cuda3std3__44plusIvEEE10Policy1000EPiSC_NS0_13ScanTileStateIiLb1EEES9_NS0_8NullTypeEjiLb0ESF_EEvT0_T1_T2_iT3_T4_T5_)
        /*03d8*/ 	.short	0x0380
        /*03da*/ 	.short	0x0024


	//----- nvinfo : EIATTR_SW_WAR
	.align		4
.L_212:
        /*03dc*/ 	.byte	0x04, 0x36
        /*03de*/ 	.short	(.L_214 - .L_213)
.L_213:
        /*03e0*/ 	.word	0x00000008
.L_214:


//--------------------- .nv.info._ZN3cub18CUB_300001_SM_10006detail4scan20DeviceScanInitKernelINS0_13ScanTileStateIiLb1EEEEEvT_i --------------------------
	.section	.nv.info._ZN3cub18CUB_300001_SM_10006detail4scan20DeviceScanInitKernelINS0_13ScanTileStateIiLb1EEEEEvT_i,"",@"SHT_CUDA_INFO"
	.sectionflags	@""
	.align	4


	//----- nvinfo : EIATTR_CUDA_API_VERSION
	.align		4
        /*0000*/ 	.byte	0x04, 0x37
        /*0002*/ 	.short	(.L_216 - .L_215)
.L_215:
        /*0004*/ 	.word	0x00000082


	//----- nvinfo : EIATTR_KPARAM_INFO
	.align		4
.L_216:
        /*0008*/ 	.byte	0x04, 0x17
        /*000a*/ 	.short	(.L_218 - .L_217)
.L_217:
        /*000c*/ 	.word	0x00000000
        /*0010*/ 	.short	0x0001
        /*0012*/ 	.short	0x0008
        /*0014*/ 	.byte	0x00, 0xf0, 0x11, 0x00


	//----- nvinfo : EIATTR_KPARAM_INFO
	.align		4
.L_218:
        /*0018*/ 	.byte	0x04, 0x17
        /*001a*/ 	.short	(.L_220 - .L_219)
.L_219:
        /*001c*/ 	.word	0x00000000
        /*0020*/ 	.short	0x0000
        /*0022*/ 	.short	0x0000
        /*0024*/ 	.byte	0x00, 0xf0, 0x21, 0x00


	//----- nvinfo : EIATTR_SPARSE_MMA_MASK
	.align		4
.L_220:
        /*0028*/ 	.byte	0x03, 0x50
        /*002a*/ 	.short	0x0000


	//----- nvinfo : EIATTR_MAXREG_COUNT
	.align		4
        /*002c*/ 	.byte	0x03, 0x1b
        /*002e*/ 	.short	0x00ff


	//----- nvinfo : EIATTR_MERCURY_ISA_VERSION
	.align		4
        /*0030*/ 	.byte	0x03, 0x5f
        /*0032*/ 	.short	0x0101


	//----- nvinfo : EIATTR_VRC_CTA_INIT_COUNT
	.align		4
        /*0034*/ 	.byte	0x02, 0x4a
	.zero		1
	.zero		1


	//----- nvinfo : EIATTR_EXIT_INSTR_OFFSETS
	.align		4
        /*0038*/ 	.byte	0x04, 0x1c
        /*003a*/ 	.short	(.L_222 - .L_221)


	//   ....[0]....
.L_221:
        /*003c*/ 	.word	0x000000f0


	//   ....[1]....
        /*0040*/ 	.word	0x00000130


	//----- nvinfo : EIATTR_CBANK_PARAM_SIZE
	.align		4
.L_222:
        /*0044*/ 	.byte	0x03, 0x19
        /*0046*/ 	.short	0x000c


	//----- nvinfo : EIATTR_PARAM_CBANK
	.align		4
        /*0048*/ 	.byte	0x04, 0x0a
        /*004a*/ 	.short	(.L_224 - .L_223)
	.align		4
.L_223:
        /*004c*/ 	.word	index@(.nv.constant0._ZN3cub18CUB_300001_SM_10006detail4scan20DeviceScanInitKernelINS0_13ScanTileStateIiLb1EEEEEvT_i)
        /*0050*/ 	.short	0x0380
        /*0052*/ 	.short	0x000c


	//----- nvinfo : EIATTR_SW_WAR
	.align		4
.L_224:
        /*0054*/ 	.byte	0x04, 0x36
        /*0056*/ 	.short	(.L_226 - .L_225)
.L_225:
        /*0058*/ 	.word	0x00000008
.L_226:


//--------------------- .nv.info._ZN3cub18CUB_300001_SM_10006detail8for_each13static_kernelINS2_12policy_hub_t12policy_500_tElNS2_12op_wrapper_tIlN6thrust24THRUST_300001_SM_1000_NS6system6detail7generic6detail21binary_search_functorIPiNSC_18binary_search_lessENSC_3lbfEEENS8_12zip_iteratorIN4cuda3std3__45tupleIJNS8_6detail15normal_iteratorINS8_7pointerIiNS8_8cuda_cub5par_tENS8_11use_defaultESS_EEEENSO_INSP_IlSR_SS_SS_EEEEEEEEEEEEEvT0_T1_ --------------------------
	.section	.nv.info._ZN3cub18CUB_300001_SM_10006detail8for_each13static_kernelINS2_12policy_hub_t12policy_500_tElNS2_12op_wrapper_tIlN6thrust24THRUST_300001_SM_1000_NS6system6detail7generic6detail21binary_search_functorIPiNSC_18binary_search_lessENSC_3lbfEEENS8_12zip_iteratorIN4cuda3std3__45tupleIJNS8_6detail15normal_iteratorINS8_7pointerIiNS8_8cuda_cub5par_tENS8_11use_defaultESS_EEEENSO_INSP_IlSR_SS_SS_EEEEEEEEEEEEEvT0_T1_,"",@"SHT_CUDA_INFO"
	.sectionflags	@""
	.align	4


	//----- nvinfo : EIATTR_CUDA_API_VERSION
	.align		4
        /*0000*/ 	.byte	0x04, 0x37
        /*0002*/ 	.short	(.L_228 - .L_227)
.L_227:
        /*0004*/ 	.word	0x00000082


	//----- nvinfo : EIATTR_KPARAM_INFO
	.align		4
.L_228:
        /*0008*/ 	.byte	0x04, 0x17
        /*000a*/ 	.short	(.L_230 - .L_229)
.L_229:
        /*000c*/ 	.word	0x00000000
        /*0010*/ 	.short	0x0001
        /*0012*/ 	.short	0x0008
        /*0014*/ 	.byte	0x00, 0xf0, 0xa1, 0x00


	//----- nvinfo : EIATTR_KPARAM_INFO
	.align		4
.L_230:
        /*0018*/ 	.byte	0x04, 0x17
        /*001a*/ 	.short	(.L_232 - .L_231)
.L_231:
        /*001c*/ 	.word	0x00000000
        /*0020*/ 	.short	0x0000
        /*0022*/ 	.short	0x0000
        /*0024*/ 	.byte	0x00, 0xf0, 0x21, 0x00


	//----- nvinfo : EIATTR_SPARSE_MMA_MASK
	.align		4
.L_232:
        /*0028*/ 	.byte	0x03, 0x50
        /*002a*/ 	.short	0x0000


	//----- nvinfo : EIATTR_MAXREG_COUNT
	.align		4
        /*002c*/ 	.byte	0x03, 0x1b
        /*002e*/ 	.short	0x00ff


	//----- nvinfo : EIATTR_MERCURY_ISA_VERSION
	.align		4
        /*0030*/ 	.byte	0x03, 0x5f
        /*0032*/ 	.short	0x0101


	//----- nvinfo : EIATTR_VRC_CTA_INIT_COUNT
	.align		4
        /*0034*/ 	.byte	0x02, 0x4a
	.zero		1
	.zero		1


	//----- nvinfo : EIATTR_EXIT_INSTR_OFFSETS
	.align		4
        /*0038*/ 	.byte	0x04, 0x1c
        /*003a*/ 	.short	(.L_234 - .L_233)


	//   ....[0]....
.L_233:
        /*003c*/ 	.word	0x00000590


	//   ....[1]....
        /*0040*/ 	.word	0x00000610


	//   ....[2]....
        /*0044*/ 	.word	0x00000a00


	//   ....[3]....
        /*0048*/ 	.word	0x00000c60


	//   ....[4]....
        /*004c*/ 	.word	0x00000d40


	//   ....[5]....
        /*0050*/ 	.word	0x00000d60


	//----- nvinfo : EIATTR_MAX_THREADS
	.align		4
.L_234:
        /*0054*/ 	.byte	0x04, 0x05
        /*0056*/ 	.short	(.L_236 - .L_235)
.L_235:
        /*0058*/ 	.word	0x00000100
        /*005c*/ 	.word	0x00000001
        /*0060*/ 	.word	0x00000001


	//----- nvinfo : EIATTR_CRS_STACK_SIZE
	.align		4
.L_236:
        /*0064*/ 	.byte	0x04, 0x1e
        /*0066*/ 	.short	(.L_238 - .L_237)
.L_237:
        /*0068*/ 	.word	0x00000000


	//----- nvinfo : EIATTR_CBANK_PARAM_SIZE
	.align		4
.L_238:
        /*006c*/ 	.byte	0x03, 0x19
        /*006e*/ 	.short	0x0030


	//----- nvinfo : EIATTR_PARAM_CBANK
	.align		4
        /*0070*/ 	.byte	0x04, 0x0a
        /*0072*/ 	.short	(.L_240 - .L_239)
	.align		4
.L_239:
        /*0074*/ 	.word	index@(.nv.constant0._ZN3cub18CUB_300001_SM_10006detail8for_each13static_kernelINS2_12policy_hub_t12policy_500_tElNS2_12op_wrapper_tIlN6thrust24THRUST_300001_SM_1000_NS6system6detail7generic6detail21binary_search_functorIPiNSC_18binary_search_lessENSC_3lbfEEENS8_12zip_iteratorIN4cuda3std3__45tupleIJNS8_6detail15normal_iteratorINS8_7pointerIiNS8_8cuda_cub5par_tENS8_11use_defaultESS_EEEENSO_INSP_IlSR_SS_SS_EEEEEEEEEEEEEvT0_T1_)
        /*0078*/ 	.short	0x0380
        /*007a*/ 	.short	0x0030


	//----- nvinfo : EIATTR_SW_WAR
	.align		4
.L_240:
        /*007c*/ 	.byte	0x04, 0x36
        /*007e*/ 	.short	(.L_242 - .L_241)
.L_241:
        /*0080*/ 	.word	0x00000008
.L_242:


//--------------------- .nv.info._ZN3cub18CUB_300001_SM_10006detail11EmptyKernelIvEEvv --------------------------
	.section	.nv.info._ZN3cub18CUB_300001_SM_10006detail11EmptyKernelIvEEvv,"",@"SHT_CUDA_INFO"
	.sectionflags	@""
	.align	4


	//----- nvinfo : EIATTR_CUDA_API_VERSION
	.align		4
        /*0000*/ 	.byte	0x04, 0x37
        /*0002*/ 	.short	(.L_244 - .L_243)
.L_243:
        /*0004*/ 	.word	0x00000082


	//----- nvinfo : EIATTR_SPARSE_MMA_MASK
	.align		4
.L_244:
        /*0008*/ 	.byte	0x03, 0x50
        /*000a*/ 	.short	0x0000


	//----- nvinfo : EIATTR_MAXREG_COUNT
	.align		4
        /*000c*/ 	.byte	0x03, 0x1b
        /*000e*/ 	.short	0x00ff


	//----- nvinfo : EIATTR_MERCURY_ISA_VERSION
	.align		4
        /*0010*/ 	.byte	0x03, 0x5f
        /*0012*/ 	.short	0x0101


	//----- nvinfo : EIATTR_VRC_CTA_INIT_COUNT
	.align		4
        /*0014*/ 	.byte	0x02, 0x4a
	.zero		1
	.zero		1


	//----- nvinfo : EIATTR_EXIT_INSTR_OFFSETS
	.align		4
        /*0018*/ 	.byte	0x04, 0x1c
        /*001a*/ 	.short	(.L_246 - .L_245)


	//   ....[0]....
.L_245:
        /*001c*/ 	.word	0x00000010


	//----- nvinfo : EIATTR_SW_WAR
	.align		4
.L_246:
        /*0020*/ 	.byte	0x04, 0x36
        /*0022*/ 	.short	(.L_248 - .L_247)
.L_247:
        /*0024*/ 	.word	0x00000008
.L_248:


//--------------------- .nv.info._Z25collectHistogramSharedMemiPjPii --------------------------
	.section	.nv.info._Z25collectHistogramSharedMemiPjPii,"",@"SHT_CUDA_INFO"
	.sectionflags	@""
	.align	4


	//----- nvinfo : EIATTR_CUDA_API_VERSION
	.align		4
        /*0000*/ 	.byte	0x04, 0x37
        /*0002*/ 	.short	(.L_250 - .L_249)
.L_249:
        /*0004*/ 	.word	0x00000082


	//----- nvinfo : EIATTR_KPARAM_INFO
	.align		4
.L_250:
        /*0008*/ 	.byte	0x04, 0x17
        /*000a*/ 	.short	(.L_252 - .L_251)
.L_251:
        /*000c*/ 	.word	0x00000000
        /*0010*/ 	.short	0x0003
        /*0012*/ 	.short	0x0018
        /*0014*/ 	.byte	0x00, 0xf0, 0x11, 0x00


	//----- nvinfo : EIATTR_KPARAM_INFO
	.align		4
.L_252:
        /*0018*/ 	.byte	0x04, 0x17
        /*001a*/ 	.short	(.L_254 - .L_253)
.L_253:
        /*001c*/ 	.word	0x00000000
        /*0020*/ 	.short	0x0002
        /*0022*/ 	.short	0x0010
        /*0024*/ 	.byte	0x00, 0xf5, 0x21, 0x00


	//----- nvinfo : EIATTR_KPARAM_INFO
	.align		4
.L_254:
        /*0028*/ 	.byte	0x04, 0x17
        /*002a*/ 	.short	(.L_256 - .L_255)
.L_255:
        /*002c*/ 	.word	0x00000000
        /*0030*/ 	.short	0x0001
        /*0032*/ 	.short	0x0008
        /*0034*/ 	.byte	0x00, 0xf5, 0x21, 0x00


	//----- nvinfo : EIATTR_KPARAM_INFO
	.align		4
.L_256:
        /*0038*/ 	.byte	0x04, 0x17
        /*003a*/ 	.short	(.L_258 - .L_257)
.L_257:
        /*003c*/ 	.word	0x00000000
        /*0040*/ 	.short	0x0000
        /*0042*/ 	.short	0x0000
        /*0044*/ 	.byte	0x00, 0xf0, 0x11, 0x00


	//----- nvinfo : EIATTR_SPARSE_MMA_MASK
	.align		4
.L_258:
        /*0048*/ 	.byte	0x03, 0x50
        /*004a*/ 	.short	0x0000


	//----- nvinfo : EIATTR_MAXREG_COUNT
	.align		4
        /*004c*/ 	.byte	0x03, 0x1b
        /*004e*/ 	.short	0x00ff


	//----- nvinfo : EIATTR_NUM_BARRIERS
	.align		4
        /*0050*/ 	.byte	0x02, 0x4c
        /*0052*/ 	.byte	0x01
	.zero		1


	//----- nvinfo : EIATTR_MERCURY_ISA_VERSION
	.align		4
        /*0054*/ 	.byte	0x03, 0x5f
        /*0056*/ 	.short	0x0101


	//----- nvinfo : EIATTR_VRC_CTA_INIT_COUNT
	.align		4
        /*0058*/ 	.byte	0x02, 0x4a
	.zero		1
	.zero		1


	//----- nvinfo : EIATTR_EXIT_INSTR_OFFSETS
	.align		4
        /*005c*/ 	.byte	0x04, 0x1c
        /*005e*/ 	.short	(.L_260 - .L_259)


	//   ....[0]....
.L_259:
        /*0060*/ 	.word	0x00000610


	//   ....[1]....
        /*0064*/ 	.word	0x00000660


	//----- nvinfo : EIATTR_CRS_STACK_SIZE
	.align		4
.L_260:
        /*0068*/ 	.byte	0x04, 0x1e
        /*006a*/ 	.short	(.L_262 - .L_261)
.L_261:
        /*006c*/ 	.word	0x00000000


	//----- nvinfo : EIATTR_CBANK_PARAM_SIZE
	.align		4
.L_262:
        /*0070*/ 	.byte	0x03, 0x19
        /*0072*/ 	.short	0x001c


	//----- nvinfo : EIATTR_PARAM_CBANK
	.align		4
        /*0074*/ 	.byte	0x04, 0x0a
        /*0076*/ 	.short	(.L_264 - .L_263)
	.align		4
.L_263:
        /*0078*/ 	.word	index@(.nv.constant0._Z25collectHistogramSharedMemiPjPii)
        /*007c*/ 	.short	0x0380
        /*007e*/ 	.short	0x001c


	//----- nvinfo : EIATTR_SW_WAR
	.align		4
.L_264:
        /*0080*/ 	.byte	0x04, 0x36
        /*0082*/ 	.short	(.L_266 - .L_265)
.L_265:
        /*0084*/ 	.word	0x00000008
.L_266:


//--------------------- .nv.info._Z16collectHistogramiPjPii --------------------------
	.section	.nv.info._Z16collectHistogramiPjPii,"",@"SHT_CUDA_INFO"
	.sectionflags	@""
	.align	4


	//----- nvinfo : EIATTR_CUDA_API_VERSION
	.align		4
        /*0000*/ 	.byte	0x04, 0x37
        /*0002*/ 	.short	(.L_268 - .L_267)
.L_267:
        /*0004*/ 	.word	0x00000082


	//----- nvinfo : EIATTR_KPARAM_INFO
	.align		4
.L_268:
        /*0008*/ 	.byte	0x04, 0x17
        /*000a*/ 	.short	(.L_270 - .L_269)
.L_269:
        /*000c*/ 	.word	0x00000000
        /*0010*/ 	.short	0x0003
        /*0012*/ 	.short	0x0018
        /*0014*/ 	.byte	0x00, 0xf0, 0x11, 0x00


	//----- nvinfo : EIATTR_KPARAM_INFO
	.align		4
.L_270:
        /*0018*/ 	.byte	0x04, 0x17
        /*001a*/ 	.short	(.L_272 - .L_271)
.L_271:
        /*001c*/ 	.word	0x00000000
        /*0020*/ 	.short	0x0002
        /*0022*/ 	.short	0x0010
        /*0024*/ 	.byte	0x00, 0xf5, 0x21, 0x00


	//----- nvinfo : EIATTR_KPARAM_INFO
	.align		4
.L_272:
        /*0028*/ 	.byte	0x04, 0x17
        /*002a*/ 	.short	(.L_274 - .L_273)
.L_273:
        /*002c*/ 	.word	0x00000000
        /*0030*/ 	.short	0x0001
        /*0032*/ 	.short	0x0008
        /*0034*/ 	.byte	0x00, 0xf5, 0x21, 0x00


	//----- nvinfo : EIATTR_KPARAM_INFO
	.align		4
.L_274:
        /*0038*/ 	.byte	0x04, 0x17
        /*003a*/ 	.short	(.L_276 - .L_275)
.L_275:
        /*003c*/ 	.word	0x00000000
        /*0040*/ 	.short	0x0000
        /*0042*/ 	.short	0x0000
        /*0044*/ 	.byte	0x00, 0xf0, 0x11, 0x00


	//----- nvinfo : EIATTR_SPARSE_MMA_MASK
	.align		4
.L_276:
        /*0048*/ 	.byte	0x03, 0x50
        /*004a*/ 	.short	0x0000


	//----- nvinfo : EIATTR_MAXREG_COUNT
	.align		4
        /*004c*/ 	.byte	0x03, 0x1b
        /*004e*/ 	.short	0x00ff


	//----- nvinfo : EIATTR_MERCURY_ISA_VERSION
	.align		4
        /*0050*/ 	.byte	0x03, 0x5f
        /*0052*/ 	.short	0x0101


	//----- nvinfo : EIATTR_VRC_CTA_INIT_COUNT
	.align		4
        /*0054*/ 	.byte	0x02, 0x4a
	.zero		1
	.zero		1


	//----- nvinfo : EIATTR_EXIT_INSTR_OFFSETS
	.align		4
        /*0058*/ 	.byte	0x04, 0x1c
        /*005a*/ 	.short	(.L_278 - .L_277)


	//   ....[0]....
.L_277:
        /*005c*/ 	.word	0x00000090


	//   ....[1]....
        /*0060*/ 	.word	0x00000400


	//   ....[2]....
        /*0064*/ 	.word	0x00000650


	//----- nvinfo : EIATTR_CRS_STACK_SIZE
	.align		4
.L_278:
        /*0068*/ 	.byte	0x04, 0x1e
        /*006a*/ 	.short	(.L_280 - .L_279)
.L_279:
        /*006c*/ 	.word	0x00000000


	//----- nvinfo : EIATTR_CBANK_PARAM_SIZE
	.align		4
.L_280:
        /*0070*/ 	.byte	0x03, 0x19
        /*0072*/ 	.short	0x001c


	//----- nvinfo : EIATTR_PARAM_CBANK
	.align		4
        /*0074*/ 	.byte	0x04, 0x0a
        /*0076*/ 	.short	(.L_282 - .L_281)
	.align		4
.L_281:
        /*0078*/ 	.word	index@(.nv.constant0._Z16collectHistogramiPjPii)
        /*007c*/ 	.short	0x0380
        /*007e*/ 	.short	0x001c


	//----- nvinfo : EIATTR_SW_WAR
	.align		4
.L_282:
        /*0080*/ 	.byte	0x04, 0x36
        /*0082*/ 	.short	(.L_284 - .L_283)
.L_283:
        /*0084*/ 	.word	0x00000008
.L_284:


//--------------------- .nv.callgraph             --------------------------
	.section	.nv.callgraph,"",@"SHT_CUDA_CALLGRAPH"
	.align	4
	.sectionentsize	8
	.align		4
        /*0000*/ 	.word	0x00000000
	.align		4
        /*0004*/ 	.word	0xffffffff
	.align		4
        /*0008*/ 	.word	0x00000000
	.align		4
        /*000c*/ 	.word	0xfffffffe
	.align		4
        /*0010*/ 	.word	0x00000000
	.align		4
        /*0014*/ 	.word	0xfffffffd
	.align		4
        /*0018*/ 	.word	0x00000000
	.align		4
        /*001c*/ 	.word	0xfffffffc


//--------------------- .nv.constant4             --------------------------
	.section	.nv.constant4,"a",@progbits
	.align	8
	.align		8
.nv.constant4:
        /*0000*/ 	.dword	_ZN34_INTERNAL_853b35e4_4_k_cu_ef8575d24cuda3std3__45__cpo5beginE
	.align		8
        /*0008*/ 	.dword	_ZN34_INTERNAL_853b35e4_4_k_cu_ef8575d24cuda3std3__45__cpo3endE
	.align		8
        /*0010*/ 	.dword	_ZN34_INTERNAL_853b35e4_4_k_cu_ef8575d24cuda3std3__45__cpo6cbeginE
	.align		8
        /*0018*/ 	.dword	_ZN34_INTERNAL_853b35e4_4_k_cu_ef8575d24cuda3std3__45__cpo4cendE
	.align		8
        /*0020*/ 	.dword	_ZN34_INTERNAL_853b35e4_4_k_cu_ef8575d24cuda3std3__45__cpo6rbeginE
	.align		8
        /*0028*/ 	.dword	_ZN34_INTERNAL_853b35e4_4_k_cu_ef8575d24cuda3std3__45__cpo4rendE
	.align		8
        /*0030*/ 	.dword	_ZN34_INTERNAL_853b35e4_4_k_cu_ef8575d24cuda3std3__45__cpo7crbeginE
	.align		8
        /*0038*/ 	.dword	_ZN34_INTERNAL_853b35e4_4_k_cu_ef8575d24cuda3std3__45__cpo5crendE
	.align		8
        /*0040*/ 	.dword	_ZN34_INTERNAL_853b35e4_4_k_cu_ef8575d24cuda3std3__436_GLOBAL__N__853b35e4_4_k_cu_ef8575d26ignoreE
	.align		8
        /*0048*/ 	.dword	_ZN34_INTERNAL_853b35e4_4_k_cu_ef8575d24cuda3std3__419piecewise_constructE
	.align		8
        /*0050*/ 	.dword	_ZN34_INTERNAL_853b35e4_4_k_cu_ef8575d24cuda3std3__48in_placeE
	.align		8
        /*0058*/ 	.dword	_ZN34_INTERNAL_853b35e4_4_k_cu_ef8575d24cuda3std3__420unreachable_sentinelE
	.align		8
        /*0060*/ 	.dword	_ZN34_INTERNAL_853b35e4_4_k_cu_ef8575d24cuda3std3__47nulloptE
	.align		8
        /*0068*/ 	.dword	_ZN34_INTERNAL_853b35e4_4_k_cu_ef8575d24cuda3std3__48unexpectE
	.align		8
        /*0070*/ 	.dword	_ZN34_INTERNAL_853b35e4_4_k_cu_ef8575d24cuda3std6ranges3__45__cpo4swapE
	.align		8
        /*0078*/ 	.dword	_ZN34_INTERNAL_853b35e4_4_k_cu_ef8575d24cuda3std6ranges3__45__cpo9iter_moveE
	.align		8
        /*0080*/ 	.dword	_ZN34_INTERNAL_853b35e4_4_k_cu_ef8575d24cuda3std6ranges3__45__cpo5beginE
	.align		8
        /*0088*/ 	.dword	_ZN34_INTERNAL_853b35e4_4_k_cu_ef8575d24cuda3std6ranges3__45__cpo3endE
	.align		8
        /*0090*/ 	.dword	_ZN34_INTERNAL_853b35e4_4_k_cu_ef8575d24cuda3std6ranges3__45__cpo6cbeginE
	.align		8
        /*0098*/ 	.dword	_ZN34_INTERNAL_853b35e4_4_k_cu_ef8575d24cuda3std6ranges3__45__cpo4cendE
	.align		8
        /*00a0*/ 	.dword	_ZN34_INTERNAL_853b35e4_4_k_cu_ef8575d24cuda3std6ranges3__45__cpo7advanceE
	.align		8
        /*00a8*/ 	.dword	_ZN34_INTERNAL_853b35e4_4_k_cu_ef8575d24cuda3std6ranges3__45__cpo9iter_swapE
	.align		8
        /*00b0*/ 	.dword	_ZN34_INTERNAL_853b35e4_4_k_cu_ef8575d24cuda3std6ranges3__45__cpo4nextE
	.align		8
        /*00b8*/ 	.dword	_ZN34_INTERNAL_853b35e4_4_k_cu_ef8575d24cuda3std6ranges3__45__cpo4prevE
	.align		8
        /*00c0*/ 	.dword	_ZN34_INTERNAL_853b35e4_4_k_cu_ef8575d24cuda3std6ranges3__45__cpo4dataE
	.align		8
        /*00c8*/ 	.dword	_ZN34_INTERNAL_853b35e4_4_k_cu_ef8575d24cuda3std6ranges3__45__cpo5cdataE
	.align		8
        /*00d0*/ 	.dword	_ZN34_INTERNAL_853b35e4_4_k_cu_ef8575d24cuda3std6ranges3__45__cpo4sizeE
	.align		8
        /*00d8*/ 	.dword	_ZN34_INTERNAL_853b35e4_4_k_cu_ef8575d24cuda3std6ranges3__45__cpo5ssizeE
	.align		8
        /*00e0*/ 	.dword	_ZN34_INTERNAL_853b35e4_4_k_cu_ef8575d24cuda3std6ranges3__45__cpo8distanceE
	.align		8
        /*00e8*/ 	.dword	_ZN34_INTERNAL_853b35e4_4_k_cu_ef8575d26thrust24THRUST_300001_SM_1000_NS8cuda_cub3parE
	.align		8
        /*00f0*/ 	.dword	_ZN34_INTERNAL_853b35e4_4_k_cu_ef8575d26thrust24THRUST_300001_SM_1000_NS8cuda_cub10par_nosyncE
	.align		8
        /*00f8*/ 	.dword	_ZN34_INTERNAL_853b35e4_4_k_cu_ef8575d26thrust24THRUST_300001_SM_1000_NS6system6detail10sequential3seqE
	.align		8
        /*0100*/ 	.dword	_ZN34_INTERNAL_853b35e4_4_k_cu_ef8575d26thrust24THRUST_300001_SM_1000_NS6system3cpp3parE
	.align		8
        /*0108*/ 	.dword	_ZN34_INTERNAL_853b35e4_4_k_cu_ef8575d26thrust24THRUST_300001_SM_1000_NS12placeholders2_1E
	.align		8
        /*0110*/ 	.dword	_ZN34_INTERNAL_853b35e4_4_k_cu_ef8575d26thrust24THRUST_300001_SM_1000_NS12placeholders2_2E
	.align		8
        /*0118*/ 	.dword	_ZN34_INTERNAL_853b35e4_4_k_cu_ef8575d26thrust24THRUST_300001_SM_1000_NS12placeholders2_3E
	.align		8
        /*0120*/ 	.dword	_ZN34_INTERNAL_853b35e4_4_k_cu_ef8575d26thrust24THRUST_300001_SM_1000_NS12placeholders2_4E
	.align		8
        /*0128*/ 	.dword	_ZN34_INTERNAL_853b35e4_4_k_cu_ef8575d26thrust24THRUST_300001_SM_1000_NS12placeholders2_5E
	.align		8
        /*0130*/ 	.dword	_ZN34_INTERNAL_853b35e4_4_k_cu_ef8575d26thrust24THRUST_300001_SM_1000_NS12placeholders2_6E
	.align		8
        /*0138*/ 	.dword	_ZN34_INTERNAL_853b35e4_4_k_cu_ef8575d26thrust24THRUST_300001_SM_1000_NS12placeholders2_7E
	.align		8
        /*0140*/ 	.dword	_ZN34_INTERNAL_853b35e4_4_k_cu_ef8575d26thrust24THRUST_300001_SM_1000_NS12placeholders2_8E
	.align		8
        /*0148*/ 	.dword	_ZN34_INTERNAL_853b35e4_4_k_cu_ef8575d26thrust24THRUST_300001_SM_1000_NS12placeholders2_9E
	.align		8
        /*0150*/ 	.dword	_ZN34_INTERNAL_853b35e4_4_k_cu_ef8575d26thrust24THRUST_300001_SM_1000_NS12placeholders3_10E
	.align		8
        /*0158*/ 	.dword	_ZN34_INTERNAL_853b35e4_4_k_cu_ef8575d26thrust24THRUST_300001_SM_1000_NS3seqE
	.align		8
        /*0160*/ 	.dword	_ZN34_INTERNAL_853b35e4_4_k_cu_ef8575d26thrust24THRUST_300001_SM_1000_NS6deviceE


//--------------------- .text._ZN3cub18CUB_300001_SM_10006detail6select23DeviceSelectSweepKernelINS2_10policy_hubIjNS0_8NullTypeEiLb0ELNS0_10SelectImplE0EE10Policy1000EPjPS5_S9_PlNS0_13ScanTileStateIiLb1EEE17belongsToPivotBinS5_iNS2_19streaming_context_tIlLb1EEELS6_0EEEvT0_T1_T2_T3_T4_T5_T6_T7_iT8_NS1_7vsmem_tE --------------------------
	.section	.text._ZN3cub18CUB_300001_SM_10006detail6select23DeviceSelectSweepKernelINS2_10policy_hubIjNS0_8NullTypeEiLb0ELNS0_10SelectImplE0EE10Policy1000EPjPS5_S9_PlNS0_13ScanTileStateIiLb1EEE17belongsToPivotBinS5_iNS2_19streaming_context_tIlLb1EEELS6_0EEEvT0_T1_T2_T3_T4_T5_T6_T7_iT8_NS1_7vsmem_tE,"ax",@progbits
	.align	128
        .global         _ZN3cub18CUB_300001_SM_10006detail6select23DeviceSelectSweepKernelINS2_10policy_hubIjNS0_8NullTypeEiLb0ELNS0_10SelectImplE0EE10Policy1000EPjPS5_S9_PlNS0_13ScanTileStateIiLb1EEE17belongsToPivotBinS5_iNS2_19streaming_context_tIlLb1EEELS6_0EEEvT0_T1_T2_T3_T4_T5_T6_T7_iT8_NS1_7vsmem_tE
        .type           _ZN3cub18CUB_300001_SM_10006detail6select23DeviceSelectSweepKernelINS2_10policy_hubIjNS0_8NullTypeEiLb0ELNS0_10SelectImplE0EE10Policy1000EPjPS5_S9_PlNS0_13ScanTileStateIiLb1EEE17belongsToPivotBinS5_iNS2_19streaming_context_tIlLb1EEELS6_0EEEvT0_T1_T2_T3_T4_T5_T6_T7_iT8_NS1_7vsmem_tE,@function
        .size           _ZN3cub18CUB_300001_SM_10006detail6select23DeviceSelectSweepKernelINS2_10policy_hubIjNS0_8NullTypeEiLb0ELNS0_10SelectImplE0EE10Policy1000EPjPS5_S9_PlNS0_13ScanTileStateIiLb1EEE17belongsToPivotBinS5_iNS2_19streaming_context_tIlLb1EEELS6_0EEEvT0_T1_T2_T3_T4_T5_T6_T7_iT8_NS1_7vsmem_tE,(.L_x_507 - _ZN3cub18CUB_300001_SM_10006detail6select23DeviceSelectSweepKernelINS2_10policy_hubIjNS0_8NullTypeEiLb0ELNS0_10SelectImplE0EE10Policy1000EPjPS5_S9_PlNS0_13ScanTileStateIiLb1EEE17belongsToPivotBinS5_iNS2_19streaming_context_tIlLb1EEELS6_0EEEvT0_T1_T2_T3_T4_T5_T6_T7_iT8_NS1_7vsmem_tE)
        .other          _ZN3cub18CUB_300001_SM_10006detail6select23DeviceSelectSweepKernelINS2_10policy_hubIjNS0_8NullTypeEiLb0ELNS0_10SelectImplE0EE10Policy1000EPjPS5_S9_PlNS0_13ScanTileStateIiLb1EEE17belongsToPivotBinS5_iNS2_19streaming_context_tIlLb1EEELS6_0EEEvT0_T1_T2_T3_T4_T5_T6_T7_iT8_NS1_7vsmem_tE,@"STO_CUDA_ENTRY STV_DEFAULT"
_ZN3cub18CUB_300001_SM_10006detail6select23DeviceSelectSweepKernelINS2_10policy_hubIjNS0_8NullTypeEiLb0ELNS0_10SelectImplE0EE10Policy1000EPjPS5_S9_PlNS0_13ScanTileStateIiLb1EEE17belongsToPivotBinS5_iNS2_19streaming_context_tIlLb1EEELS6_0EEEvT0_T1_T2_T3_T4_T5_T6_T7_iT8_NS1_7vsmem_tE:
.text._ZN3cub18CUB_300001_SM_10006detail6select23DeviceSelectSweepKernelINS2_10policy_hubIjNS0_8NullTypeEiLb0ELNS0_10SelectImplE0EE10Policy1000EPjPS5_S9_PlNS0_13ScanTileStateIiLb1EEE17belongsToPivotBinS5_iNS2_19streaming_context_tIlLb1EEELS6_0EEEvT0_T1_T2_T3_T4_T5_T6_T7_iT8_NS1_7vsmem_tE:
[----:B------:R-:W-:Y:S08]  /*0000*/  LDC R1, c[0x0][0x37c] ;  /* 0x0000df00ff017b82 */ /* 0x000ff00000000800 */
[----:B------:R-:W-:Y:S01]  /*0010*/  S2UR UR9, SR_CTAID.X ;  /* 0x00000000000979c3 */ /* 0x000fe20000002500 */
[----:B------:R-:W0:Y:S01]  /*0020*/  LDCU UR4, c[0x0][0x374] ;  /* 0x00006e80ff0477ac */ /* 0x000e220008000800 */
[----:B------:R-:W1:Y:S06]  /*0030*/  LDCU UR5, c[0x0][0x3b8] ;  /* 0x00007700ff0577ac */ /* 0x000e6c0008000800 */
[----:B------:R-:W0:Y:S01]  /*0040*/  S2UR UR10, SR_CTAID.Y ;  /* 0x00000000000a79c3 */ /* 0x000e220000002600 */
[----:B------:R-:W2:Y:S01]  /*0050*/  LDCU.64 UR18, c[0x0][0x358] ;  /* 0x00006b00ff1277ac */ /* 0x000ea20008000a00 */
[----:B-1----:R-:W-:-:S02]  /*0060*/  UIADD3 UR5, UPT, UPT, UR5, -0x1, URZ ;  /* 0xffffffff05057890 */ /* 0x002fc4000fffe0ff */
[----:B0-----:R-:W-:-:S04]  /*0070*/  UIMAD UR4, UR9, UR4, UR10 ;  /* 0x00000004090472a4 */ /* 0x001fc8000f8e020a */
[----:B------:R-:W-:Y:S02]  /*0080*/  UISETP.GE.AND UP0, UPT, UR4, UR5, UPT ;  /* 0x000000050400728c */ /* 0x000fe4000bf06270 */
[----:B------:R-:W-:Y:S01]  /*0090*/  IMAD.U32 R36, RZ, RZ, UR4 ;  /* 0x00000004ff247e24 */ /* 0x000fe2000f8e00ff */
[----:B------:R-:W-:-:S06]  /*00a0*/  UIMAD UR8, UR4, 0x1680, URZ ;  /* 0x00001680040878a4 */ /* 0x000fcc000f8e02ff */
[----:B--2---:R-:W-:Y:S06]  /*00b0*/  BRA.U UP0, `(.L_x_0) ;  /* 0x0000005d00207547 */ /* 0x004fec000b800000 */
[----:B------:R-:W0:Y:S01]  /*00c0*/  LDCU UR5, c[0x0][0x3a8] ;  /* 0x00007500ff0577ac */ /* 0x000e220008000800 */
[----:B------:R-:W-:Y:S01]  /*00d0*/  ISETP.NE.AND P0, PT, R36, RZ, PT ;  /* 0x000000ff2400720c */ /* 0x000fe20003f05270 */
[----:B0-----:R-:W-:-:S04]  /*00e0*/  UIADD3 UR5, UPT, UPT, -UR5, URZ, URZ ;  /* 0x000000ff05057290 */ /* 0x001fc8000fffe1ff */
[----:B------:R-:W-:-:S08]  /*00f0*/  ULEA UR5, UR5, 0x20, 0x3 ;  /* 0x0000002005057891 */ /* 0x000fd0000f8e18ff */
[----:B------:R-:W-:Y:S05]  /*0100*/  @P0 BRA `(.L_x_1) ;  /* 0x0000002800440947 */ /* 0x000fea0003800000 */
[----:B------:R-:W0:Y:S01]  /*0110*/  S2R R0, SR_TID.X ;  /* 0x0000000000007919 */ /* 0x000e220000002100 */
[----:B------:R-:W1:Y:S01]  /*0120*/  LDC.64 R4, c[0x0][0x3d0] ;  /* 0x0000f400ff047b82 */ /* 0x000e620000000a00 */
[----:B------:R-:W2:Y:S01]  /*0130*/  LDCU.U8 UR17, c[0x0][0x3c0] ;  /* 0x00007800ff1177ac */ /* 0x000ea20008000000 */
[----:B------:R-:W3:Y:S01]  /*0140*/  LDCU.64 UR6, c[0x0][0x380] ;  /* 0x00007000ff0677ac */ /* 0x000ee20008000a00 */
[----:B------:R-:W4:Y:S01]  /*0150*/  S2R R49, SR_LANEID ;  /* 0x0000000000317919 */ /* 0x000f220000000000 */
[----:B------:R-:W-:Y:S01]  /*0160*/  UMOV UR4, 0x400 ;  /* 0x0000040000047882 */ /* 0x000fe20000000000 */
[----:B------:R-:W5:Y:S01]  /*0170*/  LDCU UR21, c[0x0][0x3ac] ;  /* 0x00007580ff1577ac */ /* 0x000f620008000800 */
[----:B--2---:R-:W-:Y:S02]  /*0180*/  ISETP.NE.AND P0, PT, RZ, UR17, PT ;  /* 0x00000011ff007c0c */ /* 0x004fe4000bf05270 */
[C---:B0-----:R-:W-:Y:S02]  /*0190*/  LOP3.LUT R2, R0.reuse, 0x1f, RZ, 0xc0, !PT ;  /* 0x0000001f00027812 */ /* 0x041fe400078ec0ff */
[----:B------:R-:W-:-:S05]  /*01a0*/  LOP3.LUT R3, R0, 0x3e0, RZ, 0xc0, !PT ;  /* 0x000003e000037812 */ /* 0x000fca00078ec0ff */
[----:B------:R-:W-:Y:S01]  /*01b0*/  IMAD R2, R3, 0xf, R2 ;  /* 0x0000000f03027824 */ /* 0x000fe200078e0202 */
[----:B-1----:R-:W-:Y:S02]  /*01c0*/  SEL R3, R4, RZ, !P0 ;  /* 0x000000ff04037207 */ /* 0x002fe40004000000 */
[----:B------:R-:W-:Y:S02]  /*01d0*/  SEL R4, R5, RZ, !P0 ;  /* 0x000000ff05047207 */ /* 0x000fe40004000000 */
[----:B------:R-:W-:-:S04]  /*01e0*/  IADD3 R3, P0, P1, R2, UR8, R3 ;  /* 0x0000000802037c10 */ /* 0x000fc8000f91e003 */
[----:B------:R-:W-:Y:S02]  /*01f0*/  IADD3.X R4, PT, PT, RZ, R4, RZ, P0, P1 ;  /* 0x00000004ff047210 */ /* 0x000fe400007e24ff */
[----:B---3--:R-:W-:-:S04]  /*0200*/  LEA R2, P0, R3, UR6, 0x2 ;  /* 0x0000000603027c11 */ /* 0x008fc8000f8010ff */
[----:B------:R-:W-:-:S05]  /*0210*/  LEA.HI.X R3, R3, UR7, R4, 0x2, P0 ;  /* 0x0000000703037c11 */ /* 0x000fca00080f1404 */
[----:B------:R-:W2:Y:S04]  /*0220*/  LDG.E R4, desc[UR18][R2.64] ;  /* 0x0000001202047981 */ /* 0x000ea8000c1e1900 */
[----:B------:R-:W3:Y:S04]  /*0230*/  LDG.E R5, desc[UR18][R2.64+0x80] ;  /* 0x0000801202057981 */ /* 0x000ee8000c1e1900 */
[----:B------:R-:W5:Y:S04]  /*0240*/  LDG.E R6, desc[UR18][R2.64+0x100] ;  /* 0x0001001202067981 */ /* 0x000f68000c1e1900 */
        /* <DEDUP_REMOVED lines=11> */
[----:B------:R-:W5:Y:S01]  /*0300*/  LDG.E R19, desc[UR18][R2.64+0x700] ;  /* 0x0007001202137981 */ /* 0x000f62000c1e1900 */
[----:B------:R-:W0:Y:S01]  /*0310*/  S2UR UR6, SR_CgaCtaId ;  /* 0x00000000000679c3 */ /* 0x000e220000008800 */
[----:B------:R-:W-:Y:S01]  /*0320*/  SHF.R.U32.HI R52, RZ, 0x5, R0 ;  /* 0x00000005ff347819 */ /* 0x000fe20000011600 */
[----:B------:R-:W-:Y:S04]  /*0330*/  BSSY.RECONVERGENT B0, `(.L_x_2) ;  /* 0x00000e4000007945 */ /* 0x000fe80003800200 */
[----:B----4-:R-:W-:Y:S01]  /*0340*/  IMAD R12, R52, 0x1e0, R49 ;  /* 0x000001e0340c7824 */ /* 0x010fe200078e0231 */
[----:B0-----:R-:W-:-:S06]  /*0350*/  ULEA UR4, UR6, UR4, 0x18 ;  /* 0x0000000406047291 */ /* 0x001fcc000f8ec0ff */
[----:B------:R-:W-:-:S05]  /*0360*/  LEA R20, R12, UR4, 0x2 ;  /* 0x000000040c147c11 */ /* 0x000fca000f8e10ff */
[----:B------:R-:W-:Y:S01]  /*0370*/  IMAD R12, R49, 0x38, R20 ;  /* 0x00000038310c7824 */ /* 0x000fe200078e0214 */
[----:B--2---:R-:W-:Y:S04]  /*0380*/  STS [R20], R4 ;  /* 0x0000000414007388 */ /* 0x004fe80000000800 */
[----:B---3--:R-:W-:Y:S04]  /*0390*/  STS [R20+0x80], R5 ;  /* 0x0000800514007388 */ /* 0x008fe80000000800 */
[----:B-----5:R-:W-:Y:S04]  /*03a0*/  STS [R20+0x100], R6 ;  /* 0x0001000614007388 */ /* 0x020fe80000000800 */
[----:B------:R-:W-:Y:S04]  /*03b0*/  STS [R20+0x180], R7 ;  /* 0x0001800714007388 */ /* 0x000fe80000000800 */
[----:B------:R-:W-:Y:S04]  /*03c0*/  STS [R20+0x200], R8 ;  /* 0x0002000814007388 */ /* 0x000fe80000000800 */
[----:B------:R-:W-:Y:S04]  /*03d0*/  STS [R20+0x280], R9 ;  /* 0x0002800914007388 */ /* 0x000fe80000000800 */
[----:B------:R-:W-:Y:S04]  /*03e0*/  STS [R20+0x300], R10 ;  /* 0x0003000a14007388 */ /* 0x000fe80000000800 */
[----:B------:R-:W-:Y:S04]  /*03f0*/  STS [R20+0x380], R11 ;  /* 0x0003800b14007388 */ /* 0x000fe80000000800 */
[----:B------:R-:W-:Y:S04]  /*0400*/  STS [R20+0x400], R13 ;  /* 0x0004000d14007388 */ /* 0x000fe80000000800 */
[----:B------:R0:W-:Y:S04]  /*0410*/  STS [R20+0x480], R14 ;  /* 0x0004800e14007388 */ /* 0x0001e80000000800 */
[----:B------:R-:W-:Y:S04]  /*0420*/  STS [R20+0x500], R15 ;  /* 0x0005000f14007388 */ /* 0x000fe80000000800 */
[----:B------:R-:W-:Y:S01]  /*0430*/  STS [R20+0x580], R16 ;  /* 0x0005801014007388 */ /* 0x000fe20000000800 */
[----:B0-----:R-:W-:-:S03]  /*0440*/  IMAD.MOV.U32 R14, RZ, RZ, 0x2 ;  /* 0x00000002ff0e7424 */ /* 0x001fc600078e00ff */
[----:B------:R-:W-:Y:S04]  /*0450*/  STS [R20+0x600], R17 ;  /* 0x0006001114007388 */ /* 0x000fe80000000800 */
[----:B------:R-:W-:Y:S04]  /*0460*/  STS [R20+0x680], R18 ;  /* 0x0006801214007388 */ /* 0x000fe80000000800 */
[----:B------:R-:W-:Y:S01]  /*0470*/  STS [R20+0x700], R19 ;  /* 0x0007001314007388 */ /* 0x000fe20000000800 */
[----:B------:R-:W-:-:S03]  /*0480*/  NOP ;  /* 0x0000000000007918 */ /* 0x000fc60000000000 */
[----:B------:R-:W0:Y:S04]  /*0490*/  LDS R48, [R12] ;  /* 0x000000000c307984 */ /* 0x000e280000000800 */
[----:B------:R-:W1:Y:S04]  /*04a0*/  LDS R2, [R12+0x4] ;  /* 0x000004000c027984 */ /* 0x000e680000000800 */
[----:B------:R-:W2:Y:S04]  /*04b0*/  LDS R3, [R12+0x8] ;  /* 0x000008000c037984 */ /* 0x000ea80000000800 */
[----:B------:R-:W3:Y:S04]  /*04c0*/  LDS R4, [R12+0xc] ;  /* 0x00000c000c047984 */ /* 0x000ee80000000800 */
[----:B------:R-:W4:Y:S04]  /*04d0*/  LDS R5, [R12+0x10] ;  /* 0x000010000c057984 */ /* 0x000f280000000800 */
[----:B------:R-:W5:Y:S04]  /*04e0*/  LDS R6, [R12+0x14] ;  /* 0x000014000c067984 */ /* 0x000f680000000800 */
[----:B------:R-:W5:Y:S04]  /*04f0*/  LDS R8, [R12+0x18] ;  /* 0x000018000c087984 */ /* 0x000f680000000800 */
[----:B------:R-:W5:Y:S04]  /*0500*/  LDS R10, [R12+0x1c] ;  /* 0x00001c000c0a7984 */ /* 0x000f680000000800 */
[----:B------:R-:W5:Y:S04]  /*0510*/  LDS R21, [R12+0x20] ;  /* 0x000020000c157984 */ /* 0x000f680000000800 */
[----:B------:R-:W5:Y:S01]  /*0520*/  LDS R23, [R12+0x24] ;  /* 0x000024000c177984 */ /* 0x000f620000000800 */
[----:B0-----:R-:W-:-:S03]  /*0530*/  SHF.R.U32.HI R7, RZ, UR5, R48 ;  /* 0x00000005ff077c19 */ /* 0x001fc60008011630 */
[----:B------:R-:W0:Y:S01]  /*0540*/  LDS R25, [R12+0x28] ;  /* 0x000028000c197984 */ /* 0x000e220000000800 */
[----:B-1----:R-:W-:-:S03]  /*0550*/  SHF.R.U32.HI R9, RZ, UR5, R2 ;  /* 0x00000005ff097c19 */ /* 0x002fc60008011602 */
[----:B------:R-:W1:Y:S01]  /*0560*/  LDS R28, [R12+0x2c] ;  /* 0x00002c000c1c7984 */ /* 0x000e620000000800 */
[----:B------:R-:W-:Y:S02]  /*0570*/  LOP3.LUT R7, R7, 0xff, RZ, 0xc0, !PT ;  /* 0x000000ff07077812 */ /* 0x000fe400078ec0ff */
[----:B------:R-:W-:Y:S01]  /*0580*/  LOP3.LUT R9, R9, 0xff, RZ, 0xc0, !PT ;  /* 0x000000ff09097812 */ /* 0x000fe200078ec0ff */
[----:B------:R-:W1:Y:S01]  /*0590*/  LDS R31, [R12+0x30] ;  /* 0x000030000c1f7984 */ /* 0x000e620000000800 */
[----:B--2---:R-:W-:Y:S02]  /*05a0*/  SHF.R.U32.HI R11, RZ, UR5, R3 ;  /* 0x00000005ff0b7c19 */ /* 0x004fe40008011603 */
[----:B------:R-:W-:Y:S01]  /*05b0*/  ISETP.NE.AND P0, PT, R7, UR21, PT ;  /* 0x0000001507007c0c */ /* 0x000fe2000bf05270 */
[----:B------:R-:W2:Y:S01]  /*05c0*/  LDS R36, [R12+0x34] ;  /* 0x000034000c247984 */ /* 0x000ea20000000800 */
[----:B------:R-:W-:Y:S02]  /*05d0*/  ISETP.NE.AND P4, PT, R9, UR21, PT ;  /* 0x0000001509007c0c */ /* 0x000fe4000bf85270 */
[----:B------:R-:W-:Y:S01]  /*05e0*/  LOP3.LUT R11, R11, 0xff, RZ, 0xc0, !PT ;  /* 0x000000ff0b0b7812 */ /* 0x000fe200078ec0ff */
[----:B------:R-:W2:Y:S01]  /*05f0*/  LDS R39, [R12+0x38] ;  /* 0x000038000c277984 */ /* 0x000ea20000000800 */
[----:B---3--:R-:W-:-:S02]  /*0600*/  SHF.R.U32.HI R22, RZ, UR5, R4 ;  /* 0x00000005ff167c19 */ /* 0x008fc40008011604 */
[----:B------:R-:W-:Y:S02]  /*0610*/  ISETP.NE.AND P1, PT, R11, UR21, PT ;  /* 0x000000150b007c0c */ /* 0x000fe4000bf25270 */
[----:B------:R-:W-:Y:S02]  /*0620*/  LOP3.LUT R22, R22, 0xff, RZ, 0xc0, !PT ;  /* 0x000000ff16167812 */ /* 0x000fe400078ec0ff */
[----:B----4-:R-:W-:Y:S01]  /*0630*/  SHF.R.U32.HI R24, RZ, UR5, R5 ;  /* 0x00000005ff187c19 */ /* 0x010fe20008011605 */
[----:B------:R-:W-:Y:S01]  /*0640*/  @P0 IMAD.MOV R14, RZ, RZ, 0x1 ;  /* 0x00000001ff0e0424 */ /* 0x000fe200078e02ff */
[----:B------:R-:W-:Y:S02]  /*0650*/  SEL R20, RZ, 0x1, P0 ;  /* 0x00000001ff147807 */ /* 0x000fe40000000000 */
[----:B------:R-:W-:Y:S02]  /*0660*/  ISETP.NE.AND P3, PT, R22, UR21, PT ;  /* 0x0000001516007c0c */ /* 0x000fe4000bf65270 */
[----:B------:R-:W-:Y:S01]  /*0670*/  LOP3.LUT R24, R24, 0xff, RZ, 0xc0, !PT ;  /* 0x000000ff18187812 */ /* 0x000fe200078ec0ff */
[----:B------:R-:W-:Y:S01]  /*0680*/  @P4 IMAD.MOV R14, RZ, RZ, R20 ;  /* 0x000000ffff0e4224 */ /* 0x000fe200078e0214 */
[----:B-----5:R-:W-:Y:S01]  /*0690*/  SHF.R.U32.HI R26, RZ, UR5, R6 ;  /* 0x00000005ff1a7c19 */ /* 0x020fe20008011606 */
[----:B------:R-:W-:Y:S01]  /*06a0*/  VIADD R29, R20, 0x1 ;  /* 0x00000001141d7836 */ /* 0x000fe20000000000 */
[----:B------:R-:W-:Y:S01]  /*06b0*/  ISETP.NE.AND P2, PT, R24, UR21, PT ;  /* 0x0000001518007c0c */ /* 0x000fe2000bf45270 */
[----:B------:R-:W-:Y:S01]  /*06c0*/  VIADD R15, R14, 0x1 ;  /* 0x000000010e0f7836 */ /* 0x000fe20000000000 */
[----:B------:R-:W-:Y:S01]  /*06d0*/  LOP3.LUT R26, R26, 0xff, RZ, 0xc0, !PT ;  /* 0x000000ff1a1a7812 */ /* 0x000fe200078ec0ff */
[----:B------:R-:W-:Y:S01]  /*06e0*/  @P1 IMAD.MOV R15, RZ, RZ, R14 ;  /* 0x000000ffff0f1224 */ /* 0x000fe200078e020e */
[----:B------:R-:W-:Y:S01]  /*06f0*/  SHF.R.U32.HI R27, RZ, UR5, R8 ;  /* 0x00000005ff1b7c19 */ /* 0x000fe20008011608 */
[----:B------:R-:W-:Y:S01]  /*0700*/  @P4 IMAD.MOV R29, RZ, RZ, R20 ;  /* 0x000000ffff1d4224 */ /* 0x000fe200078e0214 */
[----:B------:R-:W-:Y:S01]  /*0710*/  ISETP.NE.AND P6, PT, R26, UR21, PT ;  /* 0x000000151a007c0c */ /* 0x000fe2000bfc5270 */
[----:B------:R-:W-:Y:S01]  /*0720*/  VIADD R14, R15, 0x1 ;  /* 0x000000010f0e7836 */ /* 0x000fe20000000000 */
[----:B------:R-:W-:Y:S01]  /*0730*/  LOP3.LUT R27, R27, 0xff, RZ, 0xc0, !PT ;  /* 0x000000ff1b1b7812 */ /* 0x000fe200078ec0ff */
[----:B------:R-:W-:Y:S01]  /*0740*/  @P3 IMAD.MOV R14, RZ, RZ, R15 ;  /* 0x000000ffff0e3224 */ /* 0x000fe200078e020f */
[----:B------:R-:W-:Y:S01]  /*0750*/  SHF.R.U32.HI R30, RZ, UR5, R10 ;  /* 0x00000005ff1e7c19 */ /* 0x000fe2000801160a */
[----:B------:R-:W-:Y:S01]  /*0760*/  VIADD R32, R29, 0x1 ;  /* 0x000000011d207836 */ /* 0x000fe20000000000 */
[----:B------:R-:W-:Y:S01]  /*0770*/  ISETP.NE.AND P5, PT, R27, UR21, PT ;  /* 0x000000151b007c0c */ /* 0x000fe2000bfa5270 */
[----:B------:R-:W-:Y:S01]  /*0780*/  VIADD R15, R14, 0x1 ;  /* 0x000000010e0f7836 */ /* 0x000fe20000000000 */
[----:B------:R-:W-:Y:S01]  /*0790*/  LOP3.LUT R30, R30, 0xff, RZ, 0xc0, !PT ;  /* 0x000000ff1e1e7812 */ /* 0x000fe200078ec0ff */
[----:B------:R-:W-:Y:S01]  /*07a0*/  @P2 IMAD.MOV R15, RZ, RZ, R14 ;  /* 0x000000ffff0f2224 */ /* 0x000fe200078e020e */
[----:B------:R-:W-:Y:S01]  /*07b0*/  SHF.R.U32.HI R33, RZ, UR5, R21 ;  /* 0x00000005ff217c19 */ /* 0x000fe20008011615 */
[----:B------:R-:W-:Y:S01]  /*07c0*/  @P1 IMAD.MOV R32, RZ, RZ, R29 ;  /* 0x000000ffff201224 */ /* 0x000fe200078e021d */
[----:B------:R-:W-:Y:S01]  /*07d0*/  P2R R13, PR, RZ, 0x1 ;  /* 0x00000001ff0d7803 */ /* 0x000fe20000000000 */
[----:B------:R-:W-:Y:S01]  /*07e0*/  VIADD R14, R15, 0x1 ;  /* 0x000000010f0e7836 */ /* 0x000fe20000000000 */
[----:B------:R-:W-:Y:S01]  /*07f0*/  ISETP.NE.AND P0, PT, R30, UR21, PT ;  /* 0x000000151e007c0c */ /* 0x000fe2000bf05270 */
[----:B------:R-:W-:Y:S01]  /*0800*/  @P6 IMAD.MOV R14, RZ, RZ, R15 ;  /* 0x000000ffff0e6224 */ /* 0x000fe200078e020f */
[----:B------:R-:W-:Y:S01]  /*0810*/  LOP3.LUT R33, R33, 0xff, RZ, 0xc0, !PT ;  /* 0x000000ff21217812 */ /* 0x000fe200078ec0ff */
[----:B------:R-:W-:Y:S01]  /*0820*/  VIADD R34, R32, 0x1 ;  /* 0x0000000120227836 */ /* 0x000fe20000000000 */
[----:B------:R-:W-:Y:S01]  /*0830*/  SHF.R.U32.HI R35, RZ, UR5, R23 ;  /* 0x00000005ff237c19 */ /* 0x000fe20008011617 */
[----:B------:R-:W-:Y:S01]  /*0840*/  VIADD R15, R14, 0x1 ;  /* 0x000000010e0f7836 */ /* 0x000fe20000000000 */
[----:B------:R-:W-:Y:S01]  /*0850*/  ISETP.NE.AND P1, PT, R33, UR21, PT ;  /* 0x0000001521007c0c */ /* 0x000fe2000bf25270 */
[----:B------:R-:W-:Y:S01]  /*0860*/  @P5 IMAD.MOV R15, RZ, RZ, R14 ;  /* 0x000000ffff0f5224 */ /* 0x000fe200078e020e */
[----:B------:R-:W-:Y:S01]  /*0870*/  LOP3.LUT R35, R35, 0xff, RZ, 0xc0, !PT ;  /* 0x000000ff23237812 */ /* 0x000fe200078ec0ff */
[----:B------:R-:W-:Y:S01]  /*0880*/  @P3 IMAD.MOV R34, RZ, RZ, R32 ;  /* 0x000000ffff223224 */ /* 0x000fe200078e0220 */
[----:B0-----:R-:W-:Y:S01]  /*0890*/  SHF.R.U32.HI R38, RZ, UR5, R25 ;  /* 0x00000005ff267c19 */ /* 0x001fe20008011619 */
[----:B------:R-:W-:Y:S01]  /*08a0*/  VIADD R17, R15, 0x1 ;  /* 0x000000010f117836 */ /* 0x000fe20000000000 */
[----:B------:R-:W-:Y:S01]  /*08b0*/  ISETP.NE.AND P4, PT, R35, UR21, PT ;  /* 0x0000001523007c0c */ /* 0x000fe2000bf85270 */
[----:B------:R-:W-:Y:S01]  /*08c0*/  @P0 IMAD.MOV R17, RZ, RZ, R15 ;  /* 0x000000ffff110224 */ /* 0x000fe200078e020f */
[----:B------:R-:W-:Y:S01]  /*08d0*/  LOP3.LUT R38, R38, 0xff, RZ, 0xc0, !PT ;  /* 0x000000ff26267812 */ /* 0x000fe200078ec0ff */
[----:B------:R-:W-:Y:S01]  /*08e0*/  VIADD R37, R34, 0x1 ;  /* 0x0000000122257836 */ /* 0x000fe20000000000 */
[----:B-1----:R-:W-:Y:S01]  /*08f0*/  SHF.R.U32.HI R40, RZ, UR5, R28 ;  /* 0x00000005ff287c19 */ /* 0x002fe2000801161c */
[----:B------:R-:W-:Y:S01]  /*0900*/  @P2 IMAD.MOV R37, RZ, RZ, R34 ;  /* 0x000000ffff252224 */ /* 0x000fe200078e0222 */
[----:B------:R-:W-:Y:S01]  /*0910*/  ISETP.NE.AND P2, PT, R38, UR21, PT ;  /* 0x0000001526007c0c */ /* 0x000fe2000bf45270 */
[----:B------:R-:W-:Y:S01]  /*0920*/  VIADD R14, R17, 0x1 ;  /* 0x00000001110e7836 */ /* 0x000fe20000000000 */
[----:B------:R-:W-:Y:S01]  /*0930*/  LOP3.LUT R40, R40, 0xff, RZ, 0xc0, !PT ;  /* 0x000000ff28287812 */ /* 0x000fe200078ec0ff */
[----:B------:R-:W-:Y:S01]  /*0940*/  @P1 IMAD.MOV R14, RZ, RZ, R17 ;  /* 0x000000ffff0e1224 */ /* 0x000fe200078e0211 */
[----:B------:R-:W-:Y:S01]  /*0950*/  SHF.R.U32.HI R41, RZ, UR5, R31 ;  /* 0x00000005ff297c19 */ /* 0x000fe2000801161f */
[----:B------:R-:W-:Y:S01]  /*0960*/  VIADD R44, R37, 0x1 ;  /* 0x00000001252c7836 */ /* 0x000fe20000000000 */
[----:B------:R-:W-:Y:S01]  /*0970*/  BAR.SYNC.DEFER_BLOCKING 0x0 ;  /* 0x0000000000007b1d */ /* 0x000fe20000010000 */
[----:B------:R-:W-:Y:S01]  /*0980*/  ISETP.NE.AND P3, PT, R40, UR21, PT ;  /* 0x0000001528007c0c */ /* 0x000fe2000bf65270 */
[----:B------:R-:W-:Y:S01]  /*0990*/  VIADD R15, R14, 0x1 ;  /* 0x000000010e0f7836 */ /* 0x000fe20000000000 */
[----:B------:R-:W-:Y:S01]  /*09a0*/  LOP3.LUT R41, R41, 0xff, RZ, 0xc0, !PT ;  /* 0x000000ff29297812 */ /* 0x000fe200078ec0ff */
[----:B------:R-:W-:Y:S01]  /*09b0*/  @P4 IMAD.MOV R15, RZ, RZ, R14 ;  /* 0x000000ffff0f4224 */ /* 0x000fe200078e020e */
[----:B--2---:R-:W-:-:S02]  /*09c0*/  SHF.R.U32.HI R42, RZ, UR5, R36 ;  /* 0x00000005ff2a7c19 */ /* 0x004fc40008011624 */
[----:B------:R-:W-:Y:S01]  /*09d0*/  ISETP.NE.AND P4, PT, R41, UR21, PT ;  /* 0x0000001529007c0c */ /* 0x000fe2000bf85270 */
[----:B------:R-:W-:Y:S01]  /*09e0*/  VIADD R14, R15, 0x1 ;  /* 0x000000010f0e7836 */ /* 0x000fe20000000000 */
[----:B------:R-:W-:Y:S01]  /*09f0*/  LOP3.LUT R42, R42, 0xff, RZ, 0xc0, !PT ;  /* 0x000000ff2a2a7812 */ /* 0x000fe200078ec0ff */
[----:B------:R-:W-:Y:S01]  /*0a00*/  @P2 IMAD.MOV R14, RZ, RZ, R15 ;  /* 0x000000ffff0e2224 */ /* 0x000fe200078e020f */
[----:B------:R-:W-:Y:S02]  /*0a10*/  SHF.R.U32.HI R43, RZ, UR5, R39 ;  /* 0x00000005ff2b7c19 */ /* 0x000fe40008011627 */
[----:B------:R-:W-:Y:S01]  /*0a20*/  ISETP.NE.AND P5, PT, R42, UR21, PT ;  /* 0x000000152a007c0c */ /* 0x000fe2000bfa5270 */
[----:B------:R-:W-:Y:S01]  /*0a30*/  VIADD R15, R14, 0x1 ;  /* 0x000000010e0f7836 */ /* 0x000fe20000000000 */
[----:B------:R-:W-:Y:S01]  /*0a40*/  LOP3.LUT R43, R43, 0xff, RZ, 0xc0, !PT ;  /* 0x000000ff2b2b7812 */ /* 0x000fe200078ec0ff */
[----:B------:R-:W-:Y:S01]  /*0a50*/  @P3 IMAD.MOV R15, RZ, RZ, R14 ;  /* 0x000000ffff0f3224 */ /* 0x000fe200078e020e */
[----:B------:R-:W-:-:S02]  /*0a60*/  P2R R17, PR, RZ, 0x2 ;  /* 0x00000002ff117803 */ /* 0x000fc40000000000 */
[----:B------:R-:W-:Y:S01]  /*0a70*/  ISETP.NE.AND P6, PT, R43, UR21, PT ;  /* 0x000000152b007c0c */ /* 0x000fe2000bfc5270 */
[----:B------:R-:W-:Y:S01]  /*0a80*/  VIADD R14, R15, 0x1 ;  /* 0x000000010f0e7836 */ /* 0x000fe20000000000 */
[----:B------:R-:W-:Y:S01]  /*0a90*/  P2R R16, PR, RZ, 0x1 ;  /* 0x00000001ff107803 */ /* 0x000fe20000000000 */
[----:B------:R-:W-:Y:S01]  /*0aa0*/  @P4 IMAD.MOV R14, RZ, RZ, R15 ;  /* 0x000000ffff0e4224 */ /* 0x000fe200078e020f */
[----:B------:R-:W-:-:S03]  /*0ab0*/  ISETP.NE.AND P0, PT, R26, UR21, PT ;  /* 0x000000151a007c0c */ /* 0x000fc6000bf05270 */
[----:B------:R-:W-:Y:S02]  /*0ac0*/  VIADD R15, R14, 0x1 ;  /* 0x000000010e0f7836 */ /* 0x000fe40000000000 */
[----:B------:R-:W-:-:S04]  /*0ad0*/  @P5 IMAD.MOV R15, RZ, RZ, R14 ;  /* 0x000000ffff0f5224 */ /* 0x000fc800078e020e */
[----:B------:R-:W-:Y:S02]  /*0ae0*/  VIADD R12, R15, 0x1 ;  /* 0x000000010f0c7836 */ /* 0x000fe40000000000 */
[----:B------:R-:W-:Y:S02]  /*0af0*/  @P6 IMAD.MOV R12, RZ, RZ, R15 ;  /* 0x000000ffff0c6224 */ /* 0x000fe400078e020f */
[----:B------:R-:W-:Y:S01]  /*0b00*/  @P0 IMAD.MOV R44, RZ, RZ, R37 ;  /* 0x000000ffff2c0224 */ /* 0x000fe200078e0225 */
[----:B------:R-:W-:Y:S02]  /*0b10*/  ISETP.NE.AND P0, PT, R27, UR21, PT ;  /* 0x000000151b007c0c */ /* 0x000fe4000bf05270 */
[----:B------:R-:W0:Y:S01]  /*0b20*/  SHFL.UP P1, R15, R12, 0x1, RZ ;  /* 0x042000000c0f7989 */ /* 0x000e2200000200ff */
[----:B------:R-:W-:-:S10]  /*0b30*/  VIADD R45, R44, 0x1 ;  /* 0x000000012c2d7836 */ /* 0x000fd40000000000 */
[----:B------:R-:W-:-:S04]  /*0b40*/  @P0 IMAD.MOV R45, RZ, RZ, R44 ;  /* 0x000000ffff2d0224 */ /* 0x000fc800078e022c */
[----:B------:R-:W-:Y:S02]  /*0b50*/  VIADD R46, R45, 0x1 ;  /* 0x000000012d2e7836 */ /* 0x000fe40000000000 */
[----:B0-----:R-:W-:-:S05]  /*0b60*/  @P1 IMAD.IADD R15, R15, 0x1, R12 ;  /* 0x000000010f0f1824 */ /* 0x001fca00078e020c */
[----:B------:R-:W0:Y:S02]  /*0b70*/  SHFL.UP P1, R14, R15, 0x2, RZ ;  /* 0x044000000f0e7989 */ /* 0x000e2400000200ff */
[----:B0-----:R-:W-:Y:S01]  /*0b80*/  @P1 IMAD.IADD R14, R15, 0x1, R14 ;  /* 0x000000010f0e1824 */ /* 0x001fe200078e020e */
[----:B------:R-:W-:-:S04]  /*0b90*/  ISETP.NE.AND P1, PT, R17, RZ, PT ;  /* 0x000000ff1100720c */ /* 0x000fc80003f25270 */
[----:B------:R-:W0:Y:S02]  /*0ba0*/  SHFL.UP P0, R17, R14, 0x4, RZ ;  /* 0x048000000e117989 */ /* 0x000e2400000000ff */
[----:B0-----:R-:W-:Y:S01]  /*0bb0*/  @P0 IMAD.IADD R17, R14, 0x1, R17 ;  /* 0x000000010e110824 */ /* 0x001fe200078e0211 */
[----:B------:R-:W-:-:S13]  /*0bc0*/  ISETP.NE.AND P0, PT, R16, RZ, PT ;  /* 0x000000ff1000720c */ /* 0x000fda0003f05270 */
[----:B------:R-:W-:Y:S01]  /*0bd0*/  @P0 IMAD.MOV R46, RZ, RZ, R45 ;  /* 0x000000ffff2e0224 */ /* 0x000fe200078e022d */
[----:B------:R-:W0:Y:S03]  /*0be0*/  SHFL.UP P0, R16, R17, 0x8, RZ ;  /* 0x0500000011107989 */ /* 0x000e2600000000ff */
[----:B------:R-:W-:Y:S02]  /*0bf0*/  VIADD R47, R46, 0x1 ;  /* 0x000000012e2f7836 */ /* 0x000fe40000000000 */
[----:B------:R-:W-:-:S04]  /*0c00*/  @P1 IMAD.MOV R47, RZ, RZ, R46 ;  /* 0x000000ffff2f1224 */ /* 0x000fc800078e022e */
[----:B------:R-:W-:Y:S02]  /*0c10*/  VIADD R51, R47, 0x1 ;  /* 0x000000012f337836 */ /* 0x000fe40000000000 */
[----:B0-----:R-:W-:Y:S01]  /*0c20*/  @P0 IMAD.IADD R16, R17, 0x1, R16 ;  /* 0x0000000111100824 */ /* 0x001fe200078e0210 */
[----:B------:R-:W-:-:S04]  /*0c30*/  ISETP.NE.AND P0, PT, R13, RZ, PT ;  /* 0x000000ff0d00720c */ /* 0x000fc80003f05270 */
[----:B------:R-:W0:Y:S02]  /*0c40*/  SHFL.UP P1, R50, R16, 0x10, RZ ;  /* 0x0600000010327989 */ /* 0x000e2400000200ff */
[----:B0-----:R-:W-:Y:S01]  /*0c50*/  @P1 IMAD.IADD R50, R16, 0x1, R50 ;  /* 0x0000000110321824 */ /* 0x001fe200078e0232 */
[----:B------:R-:W-:-:S13]  /*0c60*/  ISETP.NE.AND P1, PT, R49, 0x1f, PT ;  /* 0x0000001f3100780c */ /* 0x000fda0003f25270 */
[----:B------:R-:W-:-:S05]  /*0c70*/  @!P1 LEA R19, R52, UR4, 0x2 ;  /* 0x0000000434139c11 */ /* 0x000fca000f8e10ff */
[----:B------:R-:W-:Y:S01]  /*0c80*/  @!P1 STS [R19], R50 ;  /* 0x0000003213009388 */ /* 0x000fe20000000800 */
[----:B------:R-:W-:Y:S01]  /*0c90*/  BAR.SYNC.DEFER_BLOCKING 0x0 ;  /* 0x0000000000007b1d */ /* 0x000fe20000010000 */
[----:B------:R-:W-:-:S05]  /*0ca0*/  ISETP.NE.AND P1, PT, R52, 0x2, PT ;  /* 0x000000023400780c */ /* 0x000fca0003f25270 */
[----:B------:R-:W0:Y:S02]  /*0cb0*/  LDS.128 R12, [UR4] ;  /* 0x00000004ff0c7984 */ /* 0x000e240008000c00 */
[----:B0-----:R-:W-:Y:S02]  /*0cc0*/  R2UR UR5, R13 ;  /* 0x000000000d0572ca */ /* 0x001fe400000e0000 */
[----:B------:R-:W-:Y:S02]  /*0cd0*/  R2UR UR20, R12 ;  /* 0x000000000c1472ca */ /* 0x000fe400000e0000 */
[----:B------:R-:W-:-:S11]  /*0ce0*/  R2UR UR6, R14 ;  /* 0x000000000e0672ca */ /* 0x000fd600000e0000 */
[----:B------:R-:W-:-:S04]  /*0cf0*/  UIADD3 UR7, UPT, UPT, UR20, UR5, URZ ;  /* 0x0000000514077290 */ /* 0x000fc8000fffe0ff */
[----:B------:R-:W-:Y:S02]  /*0d00*/  UIADD3 UR8, UPT, UPT, UR6, UR7, URZ ;  /* 0x0000000706087290 */ /* 0x000fe4000fffe0ff */
[----:B------:R-:W-:Y:S01]  /*0d10*/  IMAD.U32 R12, RZ, RZ, UR7 ;  /* 0x00000007ff0c7e24 */ /* 0x000fe2000f8e00ff */
[----:B------:R-:W-:-:S03]  /*0d20*/  R2UR UR7, R15 ;  /* 0x000000000f0772ca */ /* 0x000fc600000e0000 */
[----:B------:R-:W-:Y:S01]  /*0d30*/  IMAD.U32 R13, RZ, RZ, UR8 ;  /* 0x00000008ff0d7e24 */ /* 0x000fe2000f8e00ff */
[----:B------:R-:W-:Y:S02]  /*0d40*/  SEL R12, R12, UR20, !P1 ;  /* 0x000000140c0c7c07 */ /* 0x000fe4000c800000 */
[----:B------:R-:W-:-:S04]  /*0d50*/  ISETP.NE.AND P1, PT, R52, 0x3, PT ;  /* 0x000000033400780c */ /* 0x000fc80003f25270 */
[----:B------:R-:W-:Y:S02]  /*0d60*/  SEL R12, R13, R12, !P1 ;  /* 0x0000000c0d0c7207 */ /* 0x000fe40004800000 */
[----:B------:R-:W-:Y:S01]  /*0d70*/  ISETP.NE.AND P1, PT, R52, 0x4, PT ;  /* 0x000000043400780c */ /* 0x000fe20003f25270 */
[----:B------:R-:W-:-:S06]  /*0d80*/  UIADD3 UR8, UPT, UPT, UR7, UR8, URZ ;  /* 0x0000000807087290 */ /* 0x000fcc000fffe0ff */
[----:B------:R-:W-:Y:S02]  /*0d90*/  SEL R16, R12, UR8, P1 ;  /* 0x000000080c107c07 */ /* 0x000fe40008800000 */
[----:B------:R-:W0:Y:S01]  /*0da0*/  LDS.128 R12, [UR4+0x10] ;  /* 0x00001004ff0c7984 */ /* 0x000e220008000c00 */
[----:B------:R-:W-:Y:S02]  /*0db0*/  ISETP.NE.AND P1, PT, R52, 0x5, PT ;  /* 0x000000053400780c */ /* 0x000fe40003f25270 */
[----:B0-----:R-:W-:Y:S02]  /*0dc0*/  R2UR UR9, R12 ;  /* 0x000000000c0972ca */ /* 0x001fe400000e0000 */
[----:B------:R-:W-:-:S11]  /*0dd0*/  R2UR UR11, R15 ;  /* 0x000000000f0b72ca */ /* 0x000fd600000e0000 */
[----:B------:R-:W-:Y:S01]  /*0de0*/  UIADD3 UR10, UPT, UPT, UR8, UR9, URZ ;  /* 0x00000009080a7290 */ /* 0x000fe2000fffe0ff */
[----:B------:R-:W-:-:S05]  /*0df0*/  R2UR UR8, R13 ;  /* 0x000000000d0872ca */ /* 0x000fca00000e0000 */
[----:B------:R-:W-:Y:S02]  /*0e00*/  SEL R16, R16, UR10, P1 ;  /* 0x0000000a10107c07 */ /* 0x000fe40008800000 */
[----:B------:R-:W-:-:S06]  /*0e10*/  ISETP.NE.AND P1, PT, R52, 0x6, PT ;  /* 0x000000063400780c */ /* 0x000fcc0003f25270 */
[----:B------:R-:W-:Y:S01]  /*0e20*/  UIADD3 UR12, UPT, UPT, UR8, UR10, URZ ;  /* 0x0000000a080c7290 */ /* 0x000fe2000fffe0ff */
[----:B------:R-:W-:-:S05]  /*0e30*/  R2UR UR10, R14 ;  /* 0x000000000e0a72ca */ /* 0x000fca00000e0000 */
[----:B------:R-:W-:Y:S02]  /*0e40*/  SEL R12, R16, UR12, P1 ;  /* 0x0000000c100c7c07 */ /* 0x000fe40008800000 */
[----:B------:R-:W0:Y:S01]  /*0e50*/  LDS.128 R16, [UR4+0x20] ;  /* 0x00002004ff107984 */ /* 0x000e220008000c00 */
[----:B------:R-:W-:-:S05]  /*0e60*/  ISETP.NE.AND P1, PT, R35, UR21, PT ;  /* 0x0000001523007c0c */ /* 0x000fca000bf25270 */
[----:B------:R-:W-:-:S04]  /*0e70*/  UIADD3 UR12, UPT, UPT, UR10, UR12, URZ ;  /* 0x0000000c0a0c7290 */ /* 0x000fc8000fffe0ff */
[----:B------:R-:W-:-:S04]  /*0e80*/  UIADD3 UR13, UPT, UPT, UR11, UR12, URZ ;  /* 0x0000000c0b0d7290 */ /* 0x000fc8000fffe0ff */
[----:B------:R-:W-:Y:S01]  /*0e90*/  @P1 IMAD.MOV R51, RZ, RZ, R47 ;  /* 0x000000ffff331224 */ /* 0x000fe200078e022f */
[----:B------:R-:W-:-:S04]  /*0ea0*/  ISETP.NE.AND P1, PT, R52, 0x7, PT ;  /* 0x000000073400780c */ /* 0x000fc80003f25270 */
[----:B------:R-:W-:Y:S02]  /*0eb0*/  SEL R12, R12, UR12, P1 ;  /* 0x0000000c0c0c7c07 */ /* 0x000fe40008800000 */
[----:B------:R-:W-:Y:S02]  /*0ec0*/  ISETP.NE.AND P1, PT, R52, 0x9, PT ;  /* 0x000000093400780c */ /* 0x000fe40003f25270 */
[----:B0-----:R-:W-:Y:S02]  /*0ed0*/  R2UR UR14, R16 ;  /* 0x00000000100e72ca */ /* 0x001fe400000e0000 */
[----:B------:R-:W-:Y:S01]  /*0ee0*/  R2UR UR15, R17 ;  /* 0x00000000110f72ca */ /* 0x000fe200000e0000 */
[----:B------:R-:W-:Y:S01]  /*0ef0*/  VIADD R17, R51, 0x1 ;  /* 0x0000000133117836 */ /* 0x000fe20000000000 */
[----:B------:R-:W-:Y:S01]  /*0f00*/  R2UR UR12, R18 ;  /* 0x00000000120c72ca */ /* 0x000fe200000e0000 */
[----:B------:R-:W-:Y:S01]  /*0f10*/  @P2 IMAD.MOV R17, RZ, RZ, R51 ;  /* 0x000000ffff112224 */ /* 0x000fe200078e0233 */
[----:B------:R-:W-:-:S03]  /*0f20*/  ISETP.NE.AND P2, PT, R52, 0x8, PT ;  /* 0x000000083400780c */ /* 0x000fc60003f45270 */
[----:B------:R-:W-:Y:S01]  /*0f30*/  VIADD R16, R17, 0x1 ;  /* 0x0000000111107836 */ /* 0x000fe20000000000 */
[----:B------:R-:W-:Y:S01]  /*0f40*/  SEL R12, R12, UR13, P2 ;  /* 0x0000000d0c0c7c07 */ /* 0x000fe20009000000 */
[----:B------:R-:W-:Y:S01]  /*0f50*/  @P3 IMAD.MOV R16, RZ, RZ, R17 ;  /* 0x000000ffff103224 */ /* 0x000fe200078e0211 */
[C---:B------:R-:W-:Y:S01]  /*0f60*/  ISETP.NE.AND P3, PT, R52.reuse, 0xb, PT ;  /* 0x0000000b3400780c */ /* 0x040fe20003f65270 */
[----:B------:R-:W-:Y:S01]  /*0f70*/  UIADD3 UR13, UPT, UPT, UR13, UR14, URZ ;  /* 0x0000000e0d0d7290 */ /* 0x000fe2000fffe0ff */
[----:B------:R-:W-:Y:S01]  /*0f80*/  ISETP.NE.AND P2, PT, R52, 0xa, PT ;  /* 0x0000000a3400780c */ /* 0x000fe20003f45270 */
[----:B------:R-:W-:Y:S02]  /*0f90*/  VIADD R52, R16, 0x1 ;  /* 0x0000000110347836 */ /* 0x000fe40000000000 */
[----:B------:R-:W-:Y:S01]  /*0fa0*/  @P4 IMAD.MOV R52, RZ, RZ, R16 ;  /* 0x000000ffff344224 */ /* 0x000fe200078e0210 */
[----:B------:R-:W-:Y:S02]  /*0fb0*/  UIADD3 UR16, UPT, UPT, UR15, UR13, URZ ;  /* 0x0000000d0f107290 */ /* 0x000fe4000fffe0ff */
[----:B------:R-:W-:Y:S01]  /*0fc0*/  SEL R12, R12, UR13, P1 ;  /* 0x0000000d0c0c7c07 */ /* 0x000fe20008800000 */
[----:B------:R-:W-:Y:S01]  /*0fd0*/  IMAD.U32 R13, RZ, RZ, UR12 ;  /* 0x0000000cff0d7e24 */ /* 0x000fe2000f8e00ff */
[----:B------:R-:W-:Y:S01]  /*0fe0*/  ISETP.GE.U32.AND P1, PT, R0, 0x20, PT ;  /* 0x000000200000780c */ /* 0x000fe20003f26070 */
[----:B------:R-:W-:Y:S01]  /*0ff0*/  VIADD R18, R52, 0x1 ;  /* 0x0000000134127836 */ /* 0x000fe20000000000 */
[----:B------:R-:W-:Y:S01]  /*1000*/  R2UR UR13, R19 ;  /* 0x00000000130d72ca */ /* 0x000fe200000e0000 */
[----:B------:R-:W-:Y:S01]  /*1010*/  @P5 IMAD.MOV R18, RZ, RZ, R52 ;  /* 0x000000ffff125224 */ /* 0x000fe200078e0234 */
[----:B------:R-:W-:Y:S01]  /*1020*/  SEL R12, R12, UR16, P2 ;  /* 0x000000100c0c7c07 */ /* 0x000fe20009000000 */
[----:B------:R-:W-:Y:S01]  /*1030*/  @!P3 VIADD R12, R13, UR16 ;  /* 0x000000100d0cbc36 */ /* 0x000fe20008000000 */
[----:B------:R-:W-:Y:S01]  /*1040*/  ISETP.NE.AND P3, PT, R0, RZ, PT ;  /* 0x000000ff0000720c */ /* 0x000fe20003f65270 */
[----:B------:R-:W-:Y:S01]  /*1050*/  VIADD R13, R18, 0x1 ;  /* 0x00000001120d7836 */ /* 0x000fe20000000000 */
[----:B------:R-:W-:Y:S01]  /*1060*/  ISETP.NE.AND P2, PT, R49, RZ, PT ;  /* 0x000000ff3100720c */ /* 0x000fe20003f45270 */
[----:B------:R-:W-:Y:S01]  /*1070*/  @P6 IMAD.MOV R13, RZ, RZ, R18 ;  /* 0x000000ffff0d6224 */ /* 0x000fe200078e0212 */
[----:B------:R-:W-:-:S03]  /*1080*/  SEL R12, R12, RZ, P1 ;  /* 0x000000ff0c0c7207 */ /* 0x000fc60000800000 */
[----:B------:R-:W-:-:S05]  /*1090*/  IMAD.IADD R13, R50, 0x1, -R13 ;  /* 0x00000001320d7824 */ /* 0x000fca00078e0a0d */
[----:B------:R-:W-:-:S05]  /*10a0*/  SEL R13, R13, RZ, P2 ;  /* 0x000000ff0d0d7207 */ /* 0x000fca0001000000 */
[----:B------:R-:W-:Y:S01]  /*10b0*/  IMAD.IADD R49, R12, 0x1, R13 ;  /* 0x000000010c317824 */ /* 0x000fe200078e020d */
[----:B------:R-:W-:Y:S06]  /*10c0*/  @P3 BRA `(.L_x_3) ;  /* 0x0000000000283947 */ /* 0x000fec0003800000 */
[----:B------:R-:W-:Y:S01]  /*10d0*/  UIADD3 UR16, UPT, UPT, UR6, UR5, UR20 ;  /* 0x0000000506107290 */ /* 0x000fe2000fffe014 */
[----:B------:R-:W0:Y:S01]  /*10e0*/  LDC.64 R14, c[0x0][0x3a0] ;  /* 0x0000e800ff0e7b82 */ /* 0x000e220000000a00 */
[----:B------:R-:W-:Y:S02]  /*10f0*/  IMAD.MOV.U32 R12, RZ, RZ, 0x65 ;  /* 0x00000065ff0c7424 */ /* 0x000fe400078e00ff */
[----:B------:R-:W-:-:S04]  /*1100*/  UIADD3 UR16, UPT, UPT, UR9, UR16, UR7 ;  /* 0x0000001009107290 */ /* 0x000fc8000fffe007 */
[----:B------:R-:W-:-:S04]  /*1110*/  UIADD3 UR16, UPT, UPT, UR10, UR16, UR8 ;  /* 0x000000100a107290 */ /* 0x000fc8000fffe008 */
[----:B------:R-:W-:-:S04]  /*1120*/  UIADD3 UR16, UPT, UPT, UR14, UR16, UR11 ;  /* 0x000000100e107290 */ /* 0x000fc8000fffe00b */
[----:B------:R-:W-:-:S04]  /*1130*/  UIADD3 UR16, UPT, UPT, UR12, UR16, UR15 ;  /* 0x000000100c107290 */ /* 0x000fc8000fffe00f */
[----:B------:R-:W-:-:S06]  /*1140*/  UIADD3 UR16, UPT, UPT, UR13, UR16, URZ ;  /* 0x000000100d107290 */ /* 0x000fcc000fffe0ff */
[----:B------:R-:W-:-:S05]  /*1150*/  IMAD.U32 R13, RZ, RZ, UR16 ;  /* 0x00000010ff0d7e24 */ /* 0x000fca000f8e00ff */
[----:B0-----:R0:W-:Y:S02]  /*1160*/  ST.E.64.STRONG.GPU desc[UR18][R14.64+0x100], R12 ;  /* 0x0001000c0e007985 */ /* 0x0011e4000c10fb12 */
.L_x_3:
[----:B------:R-:W-:Y:S05]  /*1170*/  BSYNC.RECONVERGENT B0 ;  /* 0x0000000000007941 */ /* 0x000fea0003800200 */
.L_x_2:
[----:B------:R-:W-:Y:S01]  /*1180*/  UIADD3 UR16, UPT, UPT, UR6, UR5, UR20 ;  /* 0x0000000506107290 */ /* 0x000fe2000fffe014 */
[----:B------:R-:W-:Y:S02]  /*1190*/  IMAD.IADD R20, R20, 0x1, R49 ;  /* 0x0000000114147824 */ /* 0x000fe400078e0231 */
[C---:B------:R-:W-:Y:S01]  /*11a0*/  IMAD.IADD R29, R49.reuse, 0x1, R29 ;  /* 0x00000001311d7824 */ /* 0x040fe200078e021d */
[----:B------:R-:W-:Y:S01]  /*11b0*/  UIADD3 UR16, UPT, UPT, UR9, UR16, UR7 ;  /* 0x0000001009107290 */ /* 0x000fe2000fffe007 */
[C---:B------:R-:W-:Y:S02]  /*11c0*/  IMAD.IADD R32, R49.reuse, 0x1, R32 ;  /* 0x0000000131207824 */ /* 0x040fe400078e0220 */
[C---:B------:R-:W-:Y:S01]  /*11d0*/  IMAD.IADD R34, R49.reuse, 0x1, R34 ;  /* 0x0000000131227824 */ /* 0x040fe200078e0222 */
[----:B------:R-:W-:Y:S01]  /*11e0*/  UIADD3 UR16, UPT, UPT, UR10, UR16, UR8 ;  /* 0x000000100a107290 */ /* 0x000fe2000fffe008 */
[C---:B------:R-:W-:Y:S02]  /*11f0*/  IMAD.IADD R37, R49.reuse, 0x1, R37 ;  /* 0x0000000131257824 */ /* 0x040fe400078e0225 */
[C---:B------:R-:W-:Y:S01]  /*1200*/  IMAD.IADD R44, R49.reuse, 0x1, R44 ;  /* 0x00000001312c7824 */ /* 0x040fe200078e022c */
[----:B------:R-:W-:Y:S01]  /*1210*/  UIADD3 UR16, UPT, UPT, UR14, UR16, UR11 ;  /* 0x000000100e107290 */ /* 0x000fe2000fffe00b */
[----:B------:R-:W-:-:S02]  /*1220*/  IMAD.IADD R45, R49, 0x1, R45 ;  /* 0x00000001312d7824 */ /* 0x000fc400078e022d */
[C---:B------:R-:W-:Y:S01]  /*1230*/  IMAD.IADD R46, R49.reuse, 0x1, R46 ;  /* 0x00000001312e7824 */ /* 0x040fe200078e022e */
[----:B------:R-:W-:Y:S01]  /*1240*/  UIADD3 UR16, UPT, UPT, UR12, UR16, UR15 ;  /* 0x000000100c107290 */ /* 0x000fe2000fffe00f */
[C---:B------:R-:W-:Y:S02]  /*1250*/  IMAD.IADD R47, R49.reuse, 0x1, R47 ;  /* 0x00000001312f7824 */ /* 0x040fe400078e022f */
[C---:B------:R-:W-:Y:S01]  /*1260*/  IMAD.IADD R51, R49.reuse, 0x1, R51 ;  /* 0x0000000131337824 */ /* 0x040fe200078e0233 */
[----:B------:R-:W-:Y:S01]  /*1270*/  UIADD3 UR16, UPT, UPT, UR13, UR16, URZ ;  /* 0x000000100d107290 */ /* 0x000fe2000fffe0ff */
[C---:B------:R-:W-:Y:S02]  /*1280*/  IMAD.IADD R17, R49.reuse, 0x1, R17 ;  /* 0x0000000131117824 */ /* 0x040fe400078e0211 */
[C---:B------:R-:W-:Y:S01]  /*1290*/  IMAD.IADD R16, R49.reuse, 0x1, R16 ;  /* 0x0000000131107824 */ /* 0x040fe200078e0210 */
[----:B------:R-:W-:Y:S01]  /*12a0*/  UISETP.GT.AND UP0, UPT, UR16, 0x180, UPT ;  /* 0x000001801000788c */ /* 0x000fe2000bf04270 */
[----:B------:R-:W-:-:S02]  /*12b0*/  IMAD.IADD R52, R49, 0x1, R52 ;  /* 0x0000000131347824 */ /* 0x000fc400078e0234 */
[----:B------:R-:W-:-:S06]  /*12c0*/  IMAD.IADD R18, R49, 0x1, R18 ;  /* 0x0000000131127824 */ /* 0x000fcc00078e0212 */
[----:B------:R-:W-:Y:S05]  /*12d0*/  BRA.U UP0, `(.L_x_4) ;  /* 0x0000000d007c7547 */ /* 0x000fea000b800000 */
[----:B------:R-:W-:Y:S04]  /*12e0*/  BSSY.RECONVERGENT B0, `(.L_x_5) ;  /* 0x000000d000007945 */ /* 0x000fe80003800200 */
[----:B------:R-:W-:Y:S05]  /*12f0*/  @P0 BRA `(.L_x_6) ;  /* 0x00000000002c0947 */ /* 0x000fea0003800000 */
[----:B------:R-:W-:Y:S01]  /*1300*/  UISETP.NE.AND UP0, UPT, UR17, URZ, UPT ;  /* 0x000000ff1100728c */ /* 0x000fe2000bf05270 */
[----:B0-----:R-:W-:Y:S01]  /*1310*/  CS2R R12, SRZ ;  /* 0x00000000000c7805 */ /* 0x001fe2000001ff00 */
[----:B------:R-:W0:Y:S07]  /*1320*/  LDCU.64 UR4, c[0x0][0x390] ;  /* 0x00007200ff0477ac */ /* 0x000e2e0008000a00 */
[----:B------:R-:W-:Y:S05]  /*1330*/  BRA.U UP0, `(.L_x_7) ;  /* 0x0000000100087547 */ /* 0x000fea000b800000 */
[----:B------:R-:W1:Y:S02]  /*1340*/  LDC.64 R12, c[0x0][0x3d8] ;  /* 0x0000f600ff0c7b82 */ /* 0x000e640000000a00 */
[----:B-1----:R-:W5:Y:S02]  /*1350*/  LDG.E.64 R12, desc[UR18][R12.64] ;  /* 0x000000120c0c7981 */ /* 0x002f64000c1e1b00 */
.L_x_7:
[----:B-----5:R-:W-:-:S04]  /*1360*/  IADD3 R0, P0, PT, R49, R12, RZ ;  /* 0x0000000c31007210 */ /* 0x020fc80007f1e0ff */
[----:B------:R-:W-:Y:S02]  /*1370*/  LEA.HI.X.SX32 R13, R49, R13, 0x1, P0 ;  /* 0x0000000d310d7211 */ /* 0x000fe400000f0eff */
[----:B0-----:R-:W-:-:S04]  /*1380*/  LEA R12, P0, R0, UR4, 0x2 ;  /* 0x00000004000c7c11 */ /* 0x001fc8000f8010ff */
[----:B------:R-:W-:-:S05]  /*1390*/  LEA.HI.X R13, R0, UR5, R13, 0x2, P0 ;  /* 0x00000005000d7c11 */ /* 0x000fca00080f140d */
[----:B------:R1:W-:Y:S04]  /*13a0*/  STG.E desc[UR18][R12.64], R48 ;  /* 0x000000300c007986 */ /* 0x0003e8000c101912 */
.L_x_6:
[----:B------:R-:W-:Y:S05]  /*13b0*/  BSYNC.RECONVERGENT B0 ;  /* 0x0000000000007941 */ /* 0x000fea0003800200 */
.L_x_5:
[----:B------:R-:W-:Y:S01]  /*13c0*/  ISETP.NE.AND P0, PT, R9, UR21, PT ;  /* 0x0000001509007c0c */ /* 0x000fe2000bf05270 */
[----:B------:R-:W-:-:S12]  /*13d0*/  BSSY.RECONVERGENT B0, `(.L_x_8) ;  /* 0x000000d000007945 */ /* 0x000fd80003800200 */
[----:B------:R-:W-:Y:S05]  /*13e0*/  @P0 BRA `(.L_x_9) ;  /* 0x00000000002c0947 */ /* 0x000fea0003800000 */
[----:B------:R-:W-:Y:S01]  /*13f0*/  UISETP.NE.AND UP0, UPT, UR17, URZ, UPT ;  /* 0x000000ff1100728c */ /* 0x000fe2000bf05270 */
[----:B01----:R-:W-:Y:S01]  /*1400*/  CS2R R12, SRZ ;  /* 0x00000000000c7805 */ /* 0x003fe2000001ff00 */
[----:B------:R-:W0:Y:S07]  /*1410*/  LDCU.64 UR4, c[0x0][0x390] ;  /* 0x00007200ff0477ac */ /* 0x000e2e0008000a00 */
[----:B------:R-:W-:Y:S05]  /*1420*/  BRA.U UP0, `(.L_x_10) ;  /* 0x0000000100087547 */ /* 0x000fea000b800000 */
[----:B------:R-:W1:Y:S02]  /*1430*/  LDC.64 R12, c[0x0][0x3d8] ;  /* 0x0000f600ff0c7b82 */ /* 0x000e640000000a00 */
[----:B-1----:R-:W5:Y:S02]  /*1440*/  LDG.E.64 R12, desc[UR18][R12.64] ;  /* 0x000000120c0c7981 */ /* 0x002f64000c1e1b00 */
.L_x_10:
[----:B-----5:R-:W-:-:S04]  /*1450*/  IADD3 R0, P0, PT, R20, R12, RZ ;  /* 0x0000000c14007210 */ /* 0x020fc80007f1e0ff */
[----:B------:R-:W-:Y:S02]  /*1460*/  LEA.HI.X.SX32 R13, R20, R13, 0x1, P0 ;  /* 0x0000000d140d7211 */ /* 0x000fe400000f0eff */
[----:B0-----:R-:W-:-:S04]  /*1470*/  LEA R12, P0, R0, UR4, 0x2 ;  /* 0x00000004000c7c11 */ /* 0x001fc8000f8010ff */
[----:B------:R-:W-:-:S05]  /*1480*/  LEA.HI.X R13, R0, UR5, R13, 0x2, P0 ;  /* 0x00000005000d7c11 */ /* 0x000fca00080f140d */
[----:B------:R2:W-:Y:S04]  /*1490*/  STG.E desc[UR18][R12.64], R2 ;  /* 0x000000020c007986 */ /* 0x0005e8000c101912 */
.L_x_9:
[----:B------:R-:W-:Y:S05]  /*14a0*/  BSYNC.RECONVERGENT B0 ;  /* 0x0000000000007941 */ /* 0x000fea0003800200 */
.L_x_8:
[----:B------:R-:W-:Y:S01]  /*14b0*/  ISETP.NE.AND P0, PT, R11, UR21, PT ;  /* 0x000000150b007c0c */ /* 0x000fe2000bf05270 */
[----:B------:R-:W-:-:S12]  /*14c0*/  BSSY.RECONVERGENT B0, `(.L_x_11) ;  /* 0x000000d000007945 */ /* 0x000fd80003800200 */
[----:B------:R-:W-:Y:S05]  /*14d0*/  @P0 BRA `(.L_x_12) ;  /* 0x00000000002c0947 */ /* 0x000fea0003800000 */
[----:B------:R-:W-:Y:S01]  /*14e0*/  UISETP.NE.AND UP0, UPT, UR17, URZ, UPT ;  /* 0x000000ff1100728c */ /* 0x000fe2000bf05270 */
[----:B012---:R-:W-:Y:S01]  /*14f0*/  CS2R R12, SRZ ;  /* 0x00000000000c7805 */ /* 0x007fe2000001ff00 */
[----:B------:R-:W0:Y:S07]  /*1500*/  LDCU.64 UR4, c[0x0][0x390] ;  /* 0x00007200ff0477ac */ /* 0x000e2e0008000a00 */
[----:B------:R-:W-:Y:S05]  /*1510*/  BRA.U UP0, `(.L_x_13) ;  /* 0x0000000100087547 */ /* 0x000fea000b800000 */
[----:B------:R-:W1:Y:S02]  /*1520*/  LDC.64 R12, c[0x0][0x3d8] ;  /* 0x0000f600ff0c7b82 */ /* 0x000e640000000a00 */
[----:B-1----:R-:W5:Y:S02]  /*1530*/  LDG.E.64 R12, desc[UR18][R12.64] ;  /* 0x000000120c0c7981 */ /* 0x002f64000c1e1b00 */
.L_x_13:
[----:B-----5:R-:W-:-:S04]  /*1540*/  IADD3 R0, P0, PT, R29, R12, RZ ;  /* 0x0000000c1d007210 */ /* 0x020fc80007f1e0ff */
[----:B------:R-:W-:Y:S02]  /*1550*/  LEA.HI.X.SX32 R13, R29, R13, 0x1, P0 ;  /* 0x0000000d1d0d7211 */ /* 0x000fe400000f0eff */
[----:B0-----:R-:W-:-:S04]  /*1560*/  LEA R12, P0, R0, UR4, 0x2 ;  /* 0x00000004000c7c11 */ /* 0x001fc8000f8010ff */
[----:B------:R-:W-:-:S05]  /*1570*/  LEA.HI.X R13, R0, UR5, R13, 0x2, P0 ;  /* 0x00000005000d7c11 */ /* 0x000fca00080f140d */
[----:B------:R3:W-:Y:S04]  /*1580*/  STG.E desc[UR18][R12.64], R3 ;  /* 0x000000030c007986 */ /* 0x0007e8000c101912 */
.L_x_12:
[----:B------:R-:W-:Y:S05]  /*1590*/  BSYNC.RECONVERGENT B0 ;  /* 0x0000000000007941 */ /* 0x000fea0003800200 */
.L_x_11:
[----:B------:R-:W-:Y:S01]  /*15a0*/  ISETP.NE.AND P0, PT, R22, UR21, PT ;  /* 0x0000001516007c0c */ /* 0x000fe2000bf05270 */
[----:B------:R-:W-:-:S12]  /*15b0*/  BSSY.RECONVERGENT B0, `(.L_x_14) ;  /* 0x000000d000007945 */ /* 0x000fd80003800200 */
[----:B------:R-:W-:Y:S05]  /*15c0*/  @P0 BRA `(.L_x_15) ;  /* 0x00000000002c0947 */ /* 0x000fea0003800000 */
[----:B------:R-:W-:Y:S01]  /*15d0*/  UISETP.NE.AND UP0, UPT, UR17, URZ, UPT ;  /* 0x000000ff1100728c */ /* 0x000fe2000bf05270 */
[----:B--23--:R-:W-:Y:S01]  /*15e0*/  CS2R R2, SRZ ;  /* 0x0000000000027805 */ /* 0x00cfe2000001ff00 */
[----:B------:R-:W2:Y:S07]  /*15f0*/  LDCU.64 UR4, c[0x0][0x390] ;  /* 0x00007200ff0477ac */ /* 0x000eae0008000a00 */
[----:B------:R-:W-:Y:S05]  /*1600*/  BRA.U UP0, `(.L_x_16) ;  /* 0x0000000100087547 */ /* 0x000fea000b800000 */
[----:B------:R-:W3:Y:S02]  /*1610*/  LDC.64 R2, c[0x0][0x3d8] ;  /* 0x0000f600ff027b82 */ /* 0x000ee40000000a00 */
[----:B---3--:R-:W5:Y:S02]  /*1620*/  LDG.E.64 R2, desc[UR18][R2.64] ;  /* 0x0000001202027981 */ /* 0x008f64000c1e1b00 */
.L_x_16:
[----:B-----5:R-:W-:-:S04]  /*1630*/  IADD3 R0, P0, PT, R32, R2, RZ ;  /* 0x0000000220007210 */ /* 0x020fc80007f1e0ff */
[----:B------:R-:W-:Y:S02]  /*1640*/  LEA.HI.X.SX32 R3, R32, R3, 0x1, P0 ;  /* 0x0000000320037211 */ /* 0x000fe400000f0eff */
[----:B--2---:R-:W-:-:S04]  /*1650*/  LEA R2, P0, R0, UR4, 0x2 ;  /* 0x0000000400027c11 */ /* 0x004fc8000f8010ff */
[----:B------:R-:W-:-:S05]  /*1660*/  LEA.HI.X R3, R0, UR5, R3, 0x2, P0 ;  /* 0x0000000500037c11 */ /* 0x000fca00080f1403 */
[----:B------:R4:W-:Y:S04]  /*1670*/  STG.E desc[UR18][R2.64], R4 ;  /* 0x0000000402007986 */ /* 0x0009e8000c101912 */
.L_x_15:
[----:B------:R-:W-:Y:S05]  /*1680*/  BSYNC.RECONVERGENT B0 ;  /* 0x0000000000007941 */ /* 0x000fea0003800200 */
.L_x_14:
[----:B------:R-:W-:Y:S01]  /*1690*/  ISETP.NE.AND P0, PT, R24, UR21, PT ;  /* 0x0000001518007c0c */ /* 0x000fe2000bf05270 */
[----:B------:R-:W-:-:S12]  /*16a0*/  BSSY.RECONVERGENT B0, `(.L_x_17) ;  /* 0x000000d000007945 */ /* 0x000fd80003800200 */
[----:B------:R-:W-:Y:S05]  /*16b0*/  @P0 BRA `(.L_x_18) ;  /* 0x00000000002c0947 */ /* 0x000fea0003800000 */
[----:B------:R-:W-:Y:S01]  /*16c0*/  UISETP.NE.AND UP0, UPT, UR17, URZ, UPT ;  /* 0x000000ff1100728c */ /* 0x000fe2000bf05270 */
[----:B--234-:R-:W-:Y:S01]  /*16d0*/  CS2R R2, SRZ ;  /* 0x0000000000027805 */ /* 0x01cfe2000001ff00 */
[----:B------:R-:W2:Y:S07]  /*16e0*/  LDCU.64 UR4, c[0x0][0x390] ;  /* 0x00007200ff0477ac */ /* 0x000eae0008000a00 */
[----:B------:R-:W-:Y:S05]  /*16f0*/  BRA.U UP0, `(.L_x_19) ;  /* 0x0000000100087547 */ /* 0x000fea000b800000 */
[----:B------:R-:W3:Y:S02]  /*1700*/  LDC.64 R2, c[0x0][0x3d8] ;  /* 0x0000f600ff027b82 */ /* 0x000ee40000000a00 */
[----:B---3--:R-:W5:Y:S02]  /*1710*/  LDG.E.64 R2, desc[UR18][R2.64] ;  /* 0x0000001202027981 */ /* 0x008f64000c1e1b00 */
.L_x_19:
[----:B-----5:R-:W-:-:S04]  /*1720*/  IADD3 R0, P0, PT, R34, R2, RZ ;  /* 0x0000000222007210 */ /* 0x020fc80007f1e0ff */
[----:B------:R-:W-:Y:S02]  /*1730*/  LEA.HI.X.SX32 R3, R34, R3, 0x1, P0 ;  /* 0x0000000322037211 */ /* 0x000fe400000f0eff */
[----:B--2---:R-:W-:-:S04]  /*1740*/  LEA R2, P0, R0, UR4, 0x2 ;  /* 0x0000000400027c11 */ /* 0x004fc8000f8010ff */
[----:B------:R-:W-:-:S05]  /*1750*/  LEA.HI.X R3, R0, UR5, R3, 0x2, P0 ;  /* 0x0000000500037c11 */ /* 0x000fca00080f1403 */
[----:B------:R2:W-:Y:S04]  /*1760*/  STG.E desc[UR18][R2.64], R5 ;  /* 0x0000000502007986 */ /* 0x0005e8000c101912 */
.L_x_18:
[----:B------:R-:W-:Y:S05]  /*1770*/  BSYNC.RECONVERGENT B0 ;  /* 0x0000000000007941 */ /* 0x000fea0003800200 */
.L_x_17:
        /* <DEDUP_REMOVED lines=9> */
.L_x_22:
[----:B-----5:R-:W-:-:S04]  /*1810*/  IADD3 R0, P0, PT, R37, R2, RZ ;  /* 0x0000000225007210 */ /* 0x020fc80007f1e0ff */
[----:B------:R-:W-:Y:S02]  /*1820*/  LEA.HI.X.SX32 R3, R37, R3, 0x1, P0 ;  /* 0x0000000325037211 */ /* 0x000fe400000f0eff */
[----:B--2---:R-:W-:-:S04]  /*1830*/  LEA R2, P0, R0, UR4, 0x2 ;  /* 0x0000000400027c11 */ /* 0x004fc8000f8010ff */
[----:B------:R-:W-:-:S05]  /*1840*/  LEA.HI.X R3, R0, UR5, R3, 0x2, P0 ;  /* 0x0000000500037c11 */ /* 0x000fca00080f1403 */
[----:B------:R2:W-:Y:S04]  /*1850*/  STG.E desc[UR18][R2.64], R6 ;  /* 0x0000000602007986 */ /* 0x0005e8000c101912 */
.L_x_21:
[----:B------:R-:W-:Y:S05]  /*1860*/  BSYNC.RECONVERGENT B0 ;  /* 0x0000000000007941 */ /* 0x000fea0003800200 */
.L_x_20:
        /* <DEDUP_REMOVED lines=9> */
.L_x_25:
[----:B-----5:R-:W-:-:S04]  /*1900*/  IADD3 R0, P0, PT, R44, R2, RZ ;  /* 0x000000022c007210 */ /* 0x020fc80007f1e0ff */
[----:B------:R-:W-:Y:S02]  /*1910*/  LEA.HI.X.SX32 R3, R44, R3, 0x1, P0 ;  /* 0x000000032c037211 */ /* 0x000fe400000f0eff */
[----:B--2---:R-:W-:-:S04]  /*1920*/  LEA R2, P0, R0, UR4, 0x2 ;  /* 0x0000000400027c11 */ /* 0x004fc8000f8010ff */
[----:B------:R-:W-:-:S05]  /*1930*/  LEA.HI.X R3, R0, UR5, R3, 0x2, P0 ;  /* 0x0000000500037c11 */ /* 0x000fca00080f1403 */
[----:B------:R2:W-:Y:S04]  /*1940*/  STG.E desc[UR18][R2.64], R8 ;  /* 0x0000000802007986 */ /* 0x0005e8000c101912 */
.L_x_24:
[----:B------:R-:W-:Y:S05]  /*1950*/  BSYNC.RECONVERGENT B0 ;  /* 0x0000000000007941 */ /* 0x000fea0003800200 */
.L_x_23:
        /* <DEDUP_REMOVED lines=9> */
.L_x_28:
[----:B-----5:R-:W-:-:S04]  /*19f0*/  IADD3 R0, P0, PT, R45, R2, RZ ;  /* 0x000000022d007210 */ /* 0x020fc80007f1e0ff */
[----:B------:R-:W-:Y:S02]  /*1a00*/  LEA.HI.X.SX32 R3, R45, R3, 0x1, P0 ;  /* 0x000000032d037211 */ /* 0x000fe400000f0eff */
[----:B--2---:R-:W-:-:S04]  /*1a10*/  LEA R2, P0, R0, UR4, 0x2 ;  /* 0x0000000400027c11 */ /* 0x004fc8000f8010ff */
[----:B------:R-:W-:-:S05]  /*1a20*/  LEA.HI.X R3, R0, UR5, R3, 0x2, P0 ;  /* 0x0000000500037c11 */ /* 0x000fca00080f1403 */
[----:B------:R2:W-:Y:S04]  /*1a30*/  STG.E desc[UR18][R2.64], R10 ;  /* 0x0000000a02007986 */ /* 0x0005e8000c101912 */
.L_x_27:
[----:B------:R-:W-:Y:S05]  /*1a40*/  BSYNC.RECONVERGENT B0 ;  /* 0x0000000000007941 */ /* 0x000fea0003800200 */
.L_x_26:
        /* <DEDUP_REMOVED lines=9> */
.L_x_31:
[----:B-----5:R-:W-:-:S04]  /*1ae0*/  IADD3 R0, P0, PT, R46, R2, RZ ;  /* 0x000000022e007210 */ /* 0x020fc80007f1e0ff */
[----:B------:R-:W-:Y:S02]  /*1af0*/  LEA.HI.X.SX32 R3, R46, R3, 0x1, P0 ;  /* 0x000000032e037211 */ /* 0x000fe400000f0eff */
[----:B--2---:R-:W-:-:S04]  /*1b00*/  LEA R2, P0, R0, UR4, 0x2 ;  /* 0x0000000400027c11 */ /* 0x004fc8000f8010ff */
[----:B------:R-:W-:-:S05]  /*1b10*/  LEA.HI.X R3, R0, UR5, R3, 0x2, P0 ;  /* 0x0000000500037c11 */ /* 0x000fca00080f1403 */
[----:B------:R2:W-:Y:S04]  /*1b20*/  STG.E desc[UR18][R2.64], R21 ;  /* 0x0000001502007986 */ /* 0x0005e8000c101912 */
.L_x_30:
[----:B------:R-:W-:Y:S05]  /*1b30*/  BSYNC.RECONVERGENT B0 ;  /* 0x0000000000007941 */ /* 0x000fea0003800200 */
.L_x_29:
        /* <DEDUP_REMOVED lines=9> */
.L_x_34:
[----:B-----5:R-:W-:-:S04]  /*1bd0*/  IADD3 R0, P0, PT, R47, R2, RZ ;  /* 0x000000022f007210 */ /* 0x020fc80007f1e0ff */
[----:B------:R-:W-:Y:S02]  /*1be0*/  LEA.HI.X.SX32 R3, R47, R3, 0x1, P0 ;  /* 0x000000032f037211 */ /* 0x000fe400000f0eff */
[----:B--2---:R-:W-:-:S04]  /*1bf0*/  LEA R2, P0, R0, UR4, 0x2 ;  /* 0x0000000400027c11 */ /* 0x004fc8000f8010ff */
[----:B------:R-:W-:-:S05]  /*1c00*/  LEA.HI.X R3, R0, UR5, R3, 0x2, P0 ;  /* 0x0000000500037c11 */ /* 0x000fca00080f1403 */
[----:B------:R2:W-:Y:S04]  /*1c10*/  STG.E desc[UR18][R2.64], R23 ;  /* 0x0000001702007986 */ /* 0x0005e8000c101912 */
.L_x_33:
[----:B------:R-:W-:Y:S05]  /*1c20*/  BSYNC.RECONVERGENT B0 ;  /* 0x0000000000007941 */ /* 0x000fea0003800200 */
.L_x_32:
        /* <DEDUP_REMOVED lines=9> */
.L_x_37:
[----:B-----5:R-:W-:-:S04]  /*1cc0*/  IADD3 R0, P0, PT, R51, R2, RZ ;  /* 0x0000000233007210 */ /* 0x020fc80007f1e0ff */
[----:B------:R-:W-:Y:S02]  /*1cd0*/  LEA.HI.X.SX32 R3, R51, R3, 0x1, P0 ;  /* 0x0000000333037211 */ /* 0x000fe400000f0eff */
[----:B--2---:R-:W-:-:S04]  /*1ce0*/  LEA R2, P0, R0, UR4, 0x2 ;  /* 0x0000000400027c11 */ /* 0x004fc8000f8010ff */
[----:B------:R-:W-:-:S05]  /*1cf0*/  LEA.HI.X R3, R0, UR5, R3, 0x2, P0 ;  /* 0x0000000500037c11 */ /* 0x000fca00080f1403 */
[----:B------:R2:W-:Y:S04]  /*1d00*/  STG.E desc[UR18][R2.64], R25 ;  /* 0x0000001902007986 */ /* 0x0005e8000c101912 */
.L_x_36:
[----:B------:R-:W-:Y:S05]  /*1d10*/  BSYNC.RECONVERGENT B0 ;  /* 0x0000000000007941 */ /* 0x000fea0003800200 */
.L_x_35:
        /* <DEDUP_REMOVED lines=9> */
.L_x_40:
[----:B-----5:R-:W-:-:S04]  /*1db0*/  IADD3 R0, P0, PT, R17, R2, RZ ;  /* 0x0000000211007210 */ /* 0x020fc80007f1e0ff */
[----:B------:R-:W-:Y:S02]  /*1dc0*/  LEA.HI.X.SX32 R3, R17, R3, 0x1, P0 ;  /* 0x0000000311037211 */ /* 0x000fe400000f0eff */
[----:B--2---:R-:W-:-:S04]  /*1dd0*/  LEA R2, P0, R0, UR4, 0x2 ;  /* 0x0000000400027c11 */ /* 0x004fc8000f8010ff */
[----:B------:R-:W-:-:S05]  /*1de0*/  LEA.HI.X R3, R0, UR5, R3, 0x2, P0 ;  /* 0x0000000500037c11 */ /* 0x000fca00080f1403 */
[----:B------:R2:W-:Y:S04]  /*1df0*/  STG.E desc[UR18][R2.64], R28 ;  /* 0x0000001c02007986 */ /* 0x0005e8000c101912 */
.L_x_39:
[----:B------:R-:W-:Y:S05]  /*1e00*/  BSYNC.RECONVERGENT B0 ;  /* 0x0000000000007941 */ /* 0x000fea0003800200 */
.L_x_38:
        /* <DEDUP_REMOVED lines=9> */
.L_x_43:
[----:B-----5:R-:W-:-:S04]  /*1ea0*/  IADD3 R0, P0, PT, R16, R2, RZ ;  /* 0x0000000210007210 */ /* 0x020fc80007f1e0ff */
[----:B------:R-:W-:Y:S02]  /*1eb0*/  LEA.HI.X.SX32 R3, R16, R3, 0x1, P0 ;  /* 0x0000000310037211 */ /* 0x000fe400000f0eff */
[----:B--2---:R-:W-:-:S04]  /*1ec0*/  LEA R2, P0, R0, UR4, 0x2 ;  /* 0x0000000400027c11 */ /* 0x004fc8000f8010ff */
[----:B------:R-:W-:-:S05]  /*1ed0*/  LEA.HI.X R3, R0, UR5, R3, 0x2, P0 ;  /* 0x0000000500037c11 */ /* 0x000fca00080f1403 */
[----:B------:R2:W-:Y:S04]  /*1ee0*/  STG.E desc[UR18][R2.64], R31 ;  /* 0x0000001f02007986 */ /* 0x0005e8000c101912 */
.L_x_42:
[----:B------:R-:W-:Y:S05]  /*1ef0*/  BSYNC.RECONVERGENT B0 ;  /* 0x0000000000007941 */ /* 0x000fea0003800200 */
.L_x_41:
        /* <DEDUP_REMOVED lines=9> */
.L_x_46:
[----:B-----5:R-:W-:-:S04]  /*1f90*/  IADD3 R0, P0, PT, R52, R2, RZ ;  /* 0x0000000234007210 */ /* 0x020fc80007f1e0ff */
[----:B------:R-:W-:Y:S02]  /*1fa0*/  LEA.HI.X.SX32 R3, R52, R3, 0x1, P0 ;  /* 0x0000000334037211 */ /* 0x000fe400000f0eff */
[----:B--2---:R-:W-:-:S04]  /*1fb0*/  LEA R2, P0, R0, UR4, 0x2 ;  /* 0x0000000400027c11 */ /* 0x004fc8000f8010ff */
[----:B------:R-:W-:-:S05]  /*1fc0*/  LEA.HI.X R3, R0, UR5, R3, 0x2, P0 ;  /* 0x0000000500037c11 */ /* 0x000fca00080f1403 */
[----:B------:R2:W-:Y:S04]  /*1fd0*/  STG.E desc[UR18][R2.64], R36 ;  /* 0x0000002402007986 */ /* 0x0005e8000c101912 */
.L_x_45:
[----:B------:R-:W-:Y:S05]  /*1fe0*/  BSYNC.RECONVERGENT B0 ;  /* 0x0000000000007941 */ /* 0x000fea0003800200 */
.L_x_44:
[----:B------:R-:W-:-:S13]  /*1ff0*/  ISETP.NE.AND P0, PT, R43, UR21, PT ;  /* 0x000000152b007c0c */ /* 0x000fda000bf05270 */
[----:B------:R-:W-:Y:S05]  /*2000*/  @P0 EXIT ;  /* 0x000000000000094d */ /* 0x000fea0003800000 */
[----:B------:R-:W-:Y:S01]  /*2010*/  UISETP.NE.AND UP0, UPT, UR17, URZ, UPT ;  /* 0x000000ff1100728c */ /* 0x000fe2000bf05270 */
[----:B--234-:R-:W-:-:S08]  /*2020*/  CS2R R2, SRZ ;  /* 0x0000000000027805 */ /* 0x01cfd0000001ff00 */
[----:B------:R-:W-:Y:S05]  /*2030*/  BRA.U UP0, `(.L_x_47) ;  /* 0x0000000100087547 */ /* 0x000fea000b800000 */
[----:B------:R-:W2:Y:S02]  /*2040*/  LDC.64 R2, c[0x0][0x3d8] ;  /* 0x0000f600ff027b82 */ /* 0x000ea40000000a00 */
[----:B--2---:R-:W5:Y:S02]  /*2050*/  LDG.E.64 R2, desc[UR18][R2.64] ;  /* 0x0000001202027981 */ /* 0x004f64000c1e1b00 */
.L_x_47:
[----:B------:R-:W2:Y:S01]  /*2060*/  LDCU.64 UR4, c[0x0][0x390] ;  /* 0x00007200ff0477ac */ /* 0x000ea20008000a00 */
[----:B-----5:R-:W-:-:S04]  /*2070*/  IADD3 R0, P0, PT, R18, R2, RZ ;  /* 0x0000000212007210 */ /* 0x020fc80007f1e0ff */
[----:B------:R-:W-:Y:S02]  /*2080*/  LEA.HI.X.SX32 R3, R18, R3, 0x1, P0 ;  /* 0x0000000312037211 */ /* 0x000fe400000f0eff */
[----:B--2---:R-:W-:-:S04]  /*2090*/  LEA R2, P0, R0, UR4, 0x2 ;  /* 0x0000000400027c11 */ /* 0x004fc8000f8010ff */
[----:B------:R-:W-:-:S05]  /*20a0*/  LEA.HI.X R3, R0, UR5, R3, 0x2, P0 ;  /* 0x0000000500037c11 */ /* 0x000fca00080f1403 */
[----:B------:R-:W-:Y:S01]  /*20b0*/  STG.E desc[UR18][R2.64], R39 ;  /* 0x0000002702007986 */ /* 0x000fe2000c101912 */
[----:B------:R-:W-:Y:S05]  /*20c0*/  EXIT ;  /* 0x000000000000794d */ /* 0x000fea0003800000 */
.L_x_4:
[----:B------:R-:W-:Y:S01]  /*20d0*/  BAR.SYNC.DEFER_BLOCKING 0x0 ;  /* 0x0000000000007b1d */ /* 0x000fe20000010000 */
[----:B------:R-:W-:Y:S02]  /*20e0*/  ISETP.NE.AND P0, PT, R7, UR21, PT ;  /* 0x0000001507007c0c */ /* 0x000fe4000bf05270 */
[----:B------:R-:W-:Y:S02]  /*20f0*/  ISETP.NE.AND P1, PT, R9, UR21, PT ;  /* 0x0000001509007c0c */ /* 0x000fe4000bf25270 */
[----:B------:R-:W-:Y:S02]  /*2100*/  ISETP.NE.AND P4, PT, R11, UR21, PT ;  /* 0x000000150b007c0c */ /* 0x000fe4000bf85270 */
[----:B------:R-:W-:Y:S02]  /*2110*/  ISETP.NE.AND P3, PT, R22, UR21, PT ;  /* 0x0000001516007c0c */ /* 0x000fe4000bf65270 */
[----:B------:R-:W-:Y:S02]  /*2120*/  ISETP.NE.AND P6, PT, R24, UR21, PT ;  /* 0x0000001518007c0c */ /* 0x000fe4000bfc5270 */
[----:B------:R-:W-:-:S02]  /*2130*/  ISETP.NE.AND P5, PT, R26, UR21, PT ;  /* 0x000000151a007c0c */ /* 0x000fc4000bfa5270 */
[----:B------:R-:W-:Y:S02]  /*2140*/  ISETP.NE.AND P2, PT, R27, UR21, PT ;  /* 0x000000151b007c0c */ /* 0x000fe4000bf45270 */
[----:B------:R-:W-:Y:S02]  /*2150*/  @!P0 LEA R49, R49, UR4, 0x2 ;  /* 0x0000000431318c11 */ /* 0x000fe4000f8e10ff */
[----:B------:R-:W-:Y:S02]  /*2160*/  @!P1 LEA R7, R20, UR4, 0x2 ;  /* 0x0000000414079c11 */ /* 0x000fe4000f8e10ff */
[----:B0-----:R-:W-:Y:S02]  /*2170*/  @!P4 LEA R12, R29, UR4, 0x2 ;  /* 0x000000041d0ccc11 */ /* 0x001fe4000f8e10ff */
[----:B------:R-:W-:Y:S02]  /*2180*/  @!P3 LEA R9, R32, UR4, 0x2 ;  /* 0x000000042009bc11 */ /* 0x000fe4000f8e10ff */
[----:B------:R-:W-:Y:S01]  /*2190*/  @!P6 LEA R34, R34, UR4, 0x2 ;  /* 0x000000042222ec11 */ /* 0x000fe2000f8e10ff */
[----:B------:R-:W-:Y:S01]  /*21a0*/  @!P0 STS [R49], R48 ;  /* 0x0000003031008388 */ /* 0x000fe20000000800 */
[----:B------:R-:W-:-:S02]  /*21b0*/  ISETP.NE.AND P0, PT, R30, UR21, PT ;  /* 0x000000151e007c0c */ /* 0x000fc4000bf05270 */
[----:B------:R-:W-:Y:S01]  /*21c0*/  @!P5 LEA R37, R37, UR4, 0x2 ;  /* 0x000000042525dc11 */ /* 0x000fe2000f8e10ff */
[----:B------:R0:W-:Y:S01]  /*21d0*/  @!P1 STS [R7], R2 ;  /* 0x0000000207009388 */ /* 0x0001e20000000800 */
[----:B------:R-:W-:Y:S02]  /*21e0*/  @!P2 LEA R11, R44, UR4, 0x2 ;  /* 0x000000042c0bac11 */ /* 0x000fe4000f8e10ff */
[----:B------:R-:W-:Y:S01]  /*21f0*/  ISETP.NE.AND P1, PT, R33, UR21, PT ;  /* 0x0000001521007c0c */ /* 0x000fe2000bf25270 */
[----:B------:R-:W-:Y:S01]  /*2200*/  @!P4 STS [R12], R3 ;  /* 0x000000030c00c388 */ /* 0x000fe20000000800 */
[----:B------:R-:W-:-:S03]  /*2210*/  ISETP.NE.AND P4, PT, R35, UR21, PT ;  /* 0x0000001523007c0c */ /* 0x000fc6000bf85270 */
[----:B------:R1:W-:Y:S01]  /*2220*/  @!P3 STS [R9], R4 ;  /* 0x000000040900b388 */ /* 0x0003e20000000800 */
[----:B------:R-:W-:Y:S02]  /*2230*/  ISETP.NE.AND P3, PT, R38, UR21, PT ;  /* 0x0000001526007c0c */ /* 0x000fe4000bf65270 */
[----:B------:R-:W-:Y:S01]  /*2240*/  @!P0 LEA R45, R45, UR4, 0x2 ;  /* 0x000000042d2d8c11 */ /* 0x000fe2000f8e10ff */
[----:B------:R2:W-:Y:S01]  /*2250*/  @!P6 STS [R34], R5 ;  /* 0x000000052200e388 */ /* 0x0005e20000000800 */
[----:B------:R-:W-:-:S03]  /*2260*/  ISETP.NE.AND P6, PT, R40, UR21, PT ;  /* 0x0000001528007c0c */ /* 0x000fc6000bfc5270 */
[----:B------:R2:W-:Y:S01]  /*2270*/  @!P5 STS [R37], R6 ;  /* 0x000000062500d388 */ /* 0x0005e20000000800 */
[----:B------:R-:W-:Y:S02]  /*2280*/  ISETP.NE.AND P5, PT, R41, UR21, PT ;  /* 0x0000001529007c0c */ /* 0x000fe4000bfa5270 */
[----:B------:R-:W-:Y:S01]  /*2290*/  @!P1 LEA R46, R46, UR4, 0x2 ;  /* 0x000000042e2e9c11 */ /* 0x000fe2000f8e10ff */
[----:B------:R2:W-:Y:S01]  /*22a0*/  @!P2 STS [R11], R8 ;  /* 0x000000080b00a388 */ /* 0x0005e20000000800 */
[----:B------:R-:W-:Y:S02]  /*22b0*/  ISETP.NE.AND P2, PT, R42, UR21, PT ;  /* 0x000000152a007c0c */ /* 0x000fe4000bf45270 */
[----:B0-----:R-:W-:Y:S01]  /*22c0*/  @!P4 LEA R2, R47, UR4, 0x2 ;  /* 0x000000042f02cc11 */ /* 0x001fe2000f8e10ff */
[----:B------:R2:W-:Y:S01]  /*22d0*/  @!P0 STS [R45], R10 ;  /* 0x0000000a2d008388 */ /* 0x0005e20000000800 */
[----:B------:R-:W-:Y:S02]  /*22e0*/  ISETP.NE.AND P0, PT, R43, UR21, PT ;  /* 0x000000152b007c0c */ /* 0x000fe4000bf05270 */
[----:B-1----:R-:W-:Y:S01]  /*22f0*/  @!P3 LEA R4, R51, UR4, 0x2 ;  /* 0x000000043304bc11 */ /* 0x002fe2000f8e10ff */
[----:B------:R2:W-:Y:S01]  /*2300*/  @!P1 STS [R46], R21 ;  /* 0x000000152e009388 */ /* 0x0005e20000000800 */
[----:B------:R-:W-:-:S02]  /*2310*/  @!P6 LEA R17, R17, UR4, 0x2 ;  /* 0x000000041111ec11 */ /* 0x000fc4000f8e10ff */
[----:B------:R-:W-:Y:S01]  /*2320*/  @!P5 LEA R16, R16, UR4, 0x2 ;  /* 0x000000041010dc11 */ /* 0x000fe2000f8e10ff */
[----:B------:R2:W-:Y:S01]  /*2330*/  @!P4 STS [R2], R23 ;  /* 0x000000170200c388 */ /* 0x0005e20000000800 */
[----:B------:R-:W-:Y:S02]  /*2340*/  ISETP.GE.U32.AND P1, PT, R0, UR16, PT ;  /* 0x0000001000007c0c */ /* 0x000fe4000bf26070 */
[----:B------:R-:W-:Y:S01]  /*2350*/  @!P2 LEA R3, R52, UR4, 0x2 ;  /* 0x000000043403ac11 */ /* 0x000fe2000f8e10ff */
[----:B------:R2:W-:Y:S02]  /*2360*/  @!P3 STS [R4], R25 ;  /* 0x000000190400b388 */ /* 0x0005e40000000800 */
[----:B------:R-:W-:Y:S02]  /*2370*/  @!P0 LEA R18, R18, UR4, 0x2 ;  /* 0x0000000412128c11 */ /* 0x000fe4000f8e10ff */
[----:B------:R2:W-:Y:S04]  /*2380*/  @!P6 STS [R17], R28 ;  /* 0x0000001c1100e388 */ /* 0x0005e80000000800 */
[----:B------:R2:W-:Y:S04]  /*2390*/  @!P5 STS [R16], R31 ;  /* 0x0000001f1000d388 */ /* 0x0005e80000000800 */
[----:B------:R2:W-:Y:S04]  /*23a0*/  @!P2 STS [R3], R36 ;  /* 0x000000240300a388 */ /* 0x0005e80000000800 */
[----:B------:R2:W-:Y:S01]  /*23b0*/  @!P0 STS [R18], R39 ;  /* 0x0000002712008388 */ /* 0x0005e20000000800 */
[----:B------:R-:W-:Y:S06]  /*23c0*/  BAR.SYNC.DEFER_BLOCKING 0x0 ;  /* 0x0000000000007b1d */ /* 0x000fec0000010000 */
[----:B------:R-:W-:Y:S05]  /*23d0*/  @P1 EXIT ;  /* 0x000000000000194d */ /* 0x000fea0003800000 */
[----:B------:R-:W-:Y:S01]  /*23e0*/  UIADD3 UR5, UPT, UPT, UR7, UR5, UR6 ;  /* 0x0000000507057290 */ /* 0x000fe2000fffe006 */
[----:B--2---:R-:W-:Y:S01]  /*23f0*/  LOP3.LUT R2, RZ, R0, RZ, 0x33, !PT ;  /* 0x00000000ff027212 */ /* 0x004fe200078e33ff */
[----:B------:R-:W0:Y:S01]  /*2400*/  LDCU.64 UR6, c[0x0][0x390] ;  /* 0x00007200ff0677ac */ /* 0x000e220008000a00 */
[----:B------:R-:W-:Y:S01]  /*2410*/  BSSY.RECONVERGENT B0, `(.L_x_48) ;  /* 0x0000026000007945 */ /* 0x000fe20003800200 */
[----:B------:R-:W-:-:S04]  /*2420*/  UIADD3 UR5, UPT, UPT, UR8, UR5, UR9 ;  /* 0x0000000508057290 */ /* 0x000fc8000fffe009 */
[----:B------:R-:W-:-:S04]  /*2430*/  UIADD3 UR5, UPT, UPT, UR11, UR5, UR10 ;  /* 0x000000050b057290 */ /* 0x000fc8000fffe00a */
[----:B------:R-:W-:-:S04]  /*2440*/  UIADD3 UR5, UPT, UPT, UR15, UR5, UR14 ;  /* 0x000000050f057290 */ /* 0x000fc8000fffe00e */
[----:B------:R-:W-:-:S06]  /*2450*/  UIADD3 UR5, UPT, UPT, UR13, UR5, UR12 ;  /* 0x000000050d057290 */ /* 0x000fcc000fffe00c */
[----:B------:R-:W-:-:S05]  /*2460*/  IMAD.U32 R3, RZ, RZ, UR5 ;  /* 0x00000005ff037e24 */ /* 0x000fca000f8e00ff */
[----:B------:R-:W-:-:S05]  /*2470*/  IADD3 R10, PT, PT, R2, UR20, R3 ;  /* 0x00000014020a7c10 */ /* 0x000fca000fffe003 */
[----:B------:R-:W-:-:S05]  /*2480*/  IMAD.HI.U32 R2, R10, -0x55555555, RZ ;  /* 0xaaaaaaab0a027827 */ /* 0x000fca00078e00ff */
[----:B------:R-:W-:-:S04]  /*2490*/  SHF.R.U32.HI R2, RZ, 0x8, R2 ;  /* 0x00000008ff027819 */ /* 0x000fc80000011602 */
[----:B------:R-:W-:-:S04]  /*24a0*/  LOP3.LUT R3, R2, 0x3, RZ, 0xc0, !PT ;  /* 0x0000000302037812 */ /* 0x000fc800078ec0ff */
[----:B------:R-:W-:-:S13]  /*24b0*/  ISETP.NE.AND P0, PT, R3, 0x3, PT ;  /* 0x000000030300780c */ /* 0x000fda0003f05270 */
[----:B0-----:R-:W-:Y:S05]  /*24c0*/  @!P0 BRA `(.L_x_49) ;  /* 0x0000000000688947 */ /* 0x001fea0003800000 */
[----:B------:R-:W-:Y:S01]  /*24d0*/  VIADD R2, R2, 0x1 ;  /* 0x0000000102027836 */ /* 0x000fe20000000000 */
[----:B------:R-:W-:Y:S01]  /*24e0*/  BSSY.RECONVERGENT B1, `(.L_x_50) ;  /* 0x0000017000017945 */ /* 0x000fe20003800200 */
[----:B------:R-:W-:Y:S01]  /*24f0*/  LEA R6, R0, UR4, 0x2 ;  /* 0x0000000400067c11 */ /* 0x000fe2000f8e10ff */
[----:B------:R-:W-:Y:S02]  /*2500*/  IMAD.MOV.U32 R9, RZ, RZ, R0 ;  /* 0x000000ffff097224 */ /* 0x000fe400078e0000 */
[----:B------:R-:W-:Y:S01]  /*2510*/  LOP3.LUT R2, R2, 0x3, RZ, 0xc0, !PT ;  /* 0x0000000302027812 */ /* 0x000fe200078ec0ff */
[----:B------:R-:W-:-:S04]  /*2520*/  IMAD.MOV.U32 R11, RZ, RZ, RZ ;  /* 0x000000ffff0b7224 */ /* 0x000fc800078e00ff */
[----:B------:R-:W-:-:S07]  /*2530*/  IMAD.MOV R0, RZ, RZ, -R2 ;  /* 0x000000ffff007224 */ /* 0x000fce00078e0a02 */
.L_x_51:
[----:B------:R-:W-:Y:S02]  /*2540*/  ISETP.NE.AND P0, PT, RZ, UR17, PT ;  /* 0x00000011ff007c0c */ /* 0x000fe4000bf05270 */
[----:B0-----:R-:W-:Y:S01]  /*2550*/  CS2R R2, SRZ ;  /* 0x0000000000027805 */ /* 0x001fe2000001ff00 */
[----:B------:R0:W1:Y:S10]  /*2560*/  LDS R13, [R6] ;  /* 0x00000000060d7984 */ /* 0x0000740000000800 */
[----:B------:R-:W2:Y:S02]  /*2570*/  @!P0 LDC.64 R4, c[0x0][0x3d8] ;  /* 0x0000f600ff048b82 */ /* 0x000ea40000000a00 */
[----:B--2---:R-:W2:Y:S01]  /*2580*/  @!P0 LDG.E.64 R2, desc[UR18][R4.64] ;  /* 0x0000001204028981 */ /* 0x004ea2000c1e1b00 */
[----:B------:R-:W-:-:S02]  /*2590*/  VIADD R0, R0, 0x1 ;  /* 0x0000000100007836 */ /* 0x000fc40000000000 */
[----:B0-----:R-:W-:Y:S01]  /*25a0*/  VIADD R6, R6, 0x600 ;  /* 0x0000060006067836 */ /* 0x001fe20000000000 */
[----:B--2---:R-:W-:-:S05]  /*25b0*/  IADD3 R7, P0, PT, R9, R2, RZ ;  /* 0x0000000209077210 */ /* 0x004fca0007f1e0ff */
[----:B------:R-:W-:Y:S01]  /*25c0*/  IMAD.X R8, R11, 0x1, R3, P0 ;  /* 0x000000010b087824 */ /* 0x000fe200000e0603 */
[----:B------:R-:W-:-:S04]  /*25d0*/  LEA R2, P0, R7, UR6, 0x2 ;  /* 0x0000000607027c11 */ /* 0x000fc8000f8010ff */
[----:B------:R-:W-:Y:S02]  /*25e0*/  LEA.HI.X R3, R7, UR7, R8, 0x2, P0 ;  /* 0x0000000707037c11 */ /* 0x000fe400080f1408 */
[----:B------:R-:W-:Y:S02]  /*25f0*/  ISETP.NE.AND P0, PT, R0, RZ, PT ;  /* 0x000000ff0000720c */ /* 0x000fe40003f05270 */
[----:B------:R-:W-:Y:S01]  /*2600*/  IADD3 R7, P1, PT, R9, 0x180, RZ ;  /* 0x0000018009077810 */ /* 0x000fe20007f3e0ff */
[----:B-1----:R0:W-:Y:S04]  /*2610*/  STG.E desc[UR18][R2.64], R13 ;  /* 0x0000000d02007986 */ /* 0x0021e8000c101912 */
[----:B------:R-:W-:Y:S02]  /*2620*/  IMAD.MOV.U32 R9, RZ, RZ, R7 ;  /* 0x000000ffff097224 */ /* 0x000fe400078e0007 */
[----:B------:R-:W-:-:S04]  /*2630*/  IMAD.X R11, RZ, RZ, R11, P1 ;  /* 0x000000ffff0b7224 */ /* 0x000fc800008e060b */
[----:B------:R-:W-:Y:S05]  /*2640*/  @P0 BRA `(.L_x_51) ;  /* 0xfffffffc00bc0947 */ /* 0x000fea000383ffff */
[----:B------:R-:W-:Y:S05]  /*2650*/  BSYNC.RECONVERGENT B1 ;  /* 0x0000000000017941 */ /* 0x000fea0003800200 */
.L_x_50:
[----:B------:R-:W-:-:S07]  /*2660*/  IMAD.MOV.U32 R0, RZ, RZ, R7 ;  /* 0x000000ffff007224 */ /* 0x000fce00078e0007 */
.L_x_49:
[----:B------:R-:W-:Y:S05]  /*2670*/  BSYNC.RECONVERGENT B0 ;  /* 0x0000000000007941 */ /* 0x000fea0003800200 */
.L_x_48:
[----:B------:R-:W-:-:S13]  /*2680*/  ISETP.GE.U32.AND P0, PT, R10, 0x480, PT ;  /* 0x000004800a00780c */ /* 0x000fda0003f06070 */
[----:B------:R-:W-:Y:S05]  /*2690*/  @!P0 EXIT ;  /* 0x000000000000894d */ /* 0x000fea0003800000 */
[----:B------:R-:W1:Y:S01]  /*26a0*/  S2UR UR5, SR_CgaCtaId ;  /* 0x00000000000579c3 */ /* 0x000e620000008800 */
[----:B------:R-:W-:Y:S01]  /*26b0*/  UMOV UR4, 0x400 ;  /* 0x0000040000047882 */ /* 0x000fe20000000000 */
[----:B------:R-:W-:Y:S01]  /*26c0*/  UISETP.NE.AND UP0, UPT, UR17, URZ, UPT ;  /* 0x000000ff1100728c */ /* 0x000fe2000bf05270 */
[----:B------:R-:W-:Y:S02]  /*26d0*/  IMAD.MOV.U32 R15, RZ, RZ, RZ ;  /* 0x000000ffff0f7224 */ /* 0x000fe400078e00ff */
[----:B------:R-:W-:-:S03]  /*26e0*/  IMAD.MOV.U32 R17, RZ, RZ, RZ ;  /* 0x000000ffff117224 */ /* 0x000fc600078e00ff */
[----:B0-----:R-:W0:Y:S01]  /*26f0*/  LDC.64 R2, c[0x0][0x390] ;  /* 0x0000e400ff027b82 */ /* 0x001e220000000a00 */
[----:B------:R-:W-:Y:S01]  /*2700*/  PLOP3.LUT P0, PT, PT, PT, UP0, 0x80, 0x8 ;  /* 0x000000000008781c */ /* 0x000fe20003f0f008 */
[----:B------:R-:W-:Y:S02]  /*2710*/  UISETP.NE.AND UP0, UPT, UR17, URZ, UPT ;  /* 0x000000ff1100728c */ /* 0x000fe4000bf05270 */
[----:B-1----:R-:W-:-:S06]  /*2720*/  ULEA UR4, UR5, UR4, 0x18 ;  /* 0x0000000405047291 */ /* 0x002fcc000f8ec0ff */
[C---:B------:R-:W-:Y:S01]  /*2730*/  LEA R14, R0.reuse, UR4, 0x2 ;  /* 0x00000004000e7c11 */ /* 0x040fe2000f8e10ff */
[----:B0-----:R-:W-:-:S04]  /*2740*/  IMAD.WIDE.U32 R2, R0, 0x4, R2 ;  /* 0x0000000400027825 */ /* 0x001fc800078e0002 */
[----:B------:R-:W-:-:S07]  /*2750*/  VIADD R14, R14, 0xc00 ;  /* 0x00000c000e0e7836 */ /* 0x000fce0000000000 */
.L_x_52:
[----:B------:R-:W0:Y:S01]  /*2760*/  @!P0 LDC.64 R8, c[0x0][0x3d8] ;  /* 0x0000f600ff088b82 */ /* 0x000e220000000a00 */
[----:B-1----:R-:W-:Y:S01]  /*2770*/  CS2R R4, SRZ ;  /* 0x0000000000047805 */ /* 0x002fe2000001ff00 */
[----:B------:R-:W1:Y:S04]  /*2780*/  LDS R19, [R14+-0xc00] ;  /* 0xfff400000e137984 */ /* 0x000e680000000800 */
[----:B------:R-:W2:Y:S04]  /*2790*/  LDS R21, [R14+-0x600] ;  /* 0xfffa00000e157984 */ /* 0x000ea80000000800 */
[----:B0-----:R-:W3:Y:S01]  /*27a0*/  @!P0 LDG.E.64 R4, desc[UR18][R8.64] ;  /* 0x0000001208048981 */ /* 0x001ee2000c1e1b00 */
[----:B------:R-:W-:-:S13]  /*27b0*/  PLOP3.LUT P0, PT, PT, PT, UP0, 0x80, 0x8 ;  /* 0x000000000008781c */ /* 0x000fda0003f0f008 */
[----:B------:R-:W0:Y:S01]  /*27c0*/  @!P0 LDC.64 R10, c[0x0][0x3d8] ;  /* 0x0000f600ff0a8b82 */ /* 0x000e220000000a00 */
[----:B---3--:R-:W-:-:S04]  /*27d0*/  LEA R7, P1, R4, R15, 0x2 ;  /* 0x0000000f04077211 */ /* 0x008fc800078210ff */
[----:B------:R-:W-:Y:S02]  /*27e0*/  LEA.HI.X R5, R4, R17, R5, 0x2, P1 ;  /* 0x0000001104057211 */ /* 0x000fe400008f1405 */
[----:B------:R-:W-:-:S05]  /*27f0*/  IADD3 R6, P1, PT, R2, R7, RZ ;  /* 0x0000000702067210 */ /* 0x000fca0007f3e0ff */
[----:B------:R-:W-:Y:S01]  /*2800*/  IMAD.X R7, R3, 0x1, R5, P1 ;  /* 0x0000000103077824 */ /* 0x000fe200008e0605 */
[----:B------:R-:W-:-:S04]  /*2810*/  CS2R R4, SRZ ;  /* 0x0000000000047805 */ /* 0x000fc8000001ff00 */
[----:B-1----:R1:W-:Y:S04]  /*2820*/  STG.E desc[UR18][R6.64], R19 ;  /* 0x0000001306007986 */ /* 0x0023e8000c101912 */
[----:B0-----:R-:W3:Y:S01]  /*2830*/  @!P0 LDG.E.64 R4, desc[UR18][R10.64] ;  /* 0x000000120a048981 */ /* 0x001ee2000c1e1b00 */
[----:B------:R-:W0:Y:S03]  /*2840*/  @!P0 LDC.64 R12, c[0x0][0x3d8] ;  /* 0x0000f600ff0c8b82 */ /* 0x000e260000000a00 */
[----:B------:R-:W4:Y:S01]  /*2850*/  LDS R19, [R14] ;  /* 0x000000000e137984 */ /* 0x000f220000000800 */
[----:B---3--:R-:W-:-:S04]  /*2860*/  LEA R9, P1, R4, R15, 0x2 ;  /* 0x0000000f04097211 */ /* 0x008fc800078210ff */
[----:B------:R-:W-:Y:S02]  /*2870*/  LEA.HI.X R5, R4, R17, R5, 0x2, P1 ;  /* 0x0000001104057211 */ /* 0x000fe400008f1405 */
[----:B------:R-:W-:-:S05]  /*2880*/  IADD3 R8, P1, PT, R2, R9, RZ ;  /* 0x0000000902087210 */ /* 0x000fca0007f3e0ff */
[----:B------:R-:W-:Y:S01]  /*2890*/  IMAD.X R9, R3, 0x1, R5, P1 ;  /* 0x0000000103097824 */ /* 0x000fe200008e0605 */
[----:B------:R-:W-:-:S04]  /*28a0*/  CS2R R4, SRZ ;  /* 0x0000000000047805 */ /* 0x000fc8000001ff00 */
[----:B--2---:R-:W-:Y:S04]  /*28b0*/  STG.E desc[UR18][R8.64+0x600], R21 ;  /* 0x0006001508007986 */ /* 0x004fe8000c101912 */
[----:B0-----:R-:W1:Y:S01]  /*28c0*/  @!P0 LDG.E.64 R4, desc[UR18][R12.64] ;  /* 0x000000120c048981 */ /* 0x001e62000c1e1b00 */
[----:B------:R-:W0:Y:S03]  /*28d0*/  @!P0 LDC.64 R10, c[0x0][0x3d8] ;  /* 0x0000f600ff0a8b82 */ /* 0x000e260000000a00 */
[----:B------:R2:W3:Y:S01]  /*28e0*/  LDS R21, [R14+0x600] ;  /* 0x000600000e157984 */ /* 0x0004e20000000800 */
[----:B-1----:R-:W-:-:S04]  /*28f0*/  LEA R7, P1, R4, R15, 0x2 ;  /* 0x0000000f04077211 */ /* 0x002fc800078210ff */
[----:B------:R-:W-:Y:S02]  /*2900*/  LEA.HI.X R5, R4, R17, R5, 0x2, P1 ;  /* 0x0000001104057211 */ /* 0x000fe400008f1405 */
[----:B------:R-:W-:-:S05]  /*2910*/  IADD3 R6, P1, PT, R2, R7, RZ ;  /* 0x0000000702067210 */ /* 0x000fca0007f3e0ff */
[----:B------:R-:W-:Y:S01]  /*2920*/  IMAD.X R7, R3, 0x1, R5, P1 ;  /* 0x0000000103077824 */ /* 0x000fe200008e0605 */
[----:B------:R-:W-:-:S04]  /*2930*/  CS2R R4, SRZ ;  /* 0x0000000000047805 */ /* 0x000fc8000001ff00 */
[----:B----4-:R1:W-:Y:S04]  /*2940*/  STG.E desc[UR18][R6.64+0xc00], R19 ;  /* 0x000c001306007986 */ /* 0x0103e8000c101912 */
[----:B0-----:R-:W4:Y:S01]  /*2950*/  @!P0 LDG.E.64 R4, desc[UR18][R10.64] ;  /* 0x000000120a048981 */ /* 0x001f22000c1e1b00 */
[----:B------:R-:W-:Y:S02]  /*2960*/  VIADD R0, R0, 0x600 ;  /* 0x0000060000007836 */ /* 0x000fe40000000000 */
[----:B--2---:R-:W-:Y:S01]  /*2970*/  VIADD R14, R14, 0x1800 ;  /* 0x000018000e0e7836 */ /* 0x004fe20000000000 */
[----:B----4-:R-:W-:Y:S02]  /*2980*/  LEA R9, P1, R4, R15, 0x2 ;  /* 0x0000000f04097211 */ /* 0x010fe400078210ff */
[----:B------:R-:W-:-:S02]  /*2990*/  IADD3 R15, P2, PT, R15, 0x1800, RZ ;  /* 0x000018000f0f7810 */ /* 0x000fc40007f5e0ff */
[----:B------:R-:W-:Y:S02]  /*29a0*/  LEA.HI.X R5, R4, R17, R5, 0x2, P1 ;  /* 0x0000001104057211 */ /* 0x000fe400008f1405 */
[----:B------:R-:W-:Y:S01]  /*29b0*/  IADD3 R4, P1, PT, R2, R9, RZ ;  /* 0x0000000902047210 */ /* 0x000fe20007f3e0ff */
[----:B------:R-:W-:-:S04]  /*29c0*/  IMAD.X R17, RZ, RZ, R17, P2 ;  /* 0x000000ffff117224 */ /* 0x000fc800010e0611 */
[----:B------:R-:W-:Y:S01]  /*29d0*/  IMAD.X R5, R3, 0x1, R5, P1 ;  /* 0x0000000103057824 */ /* 0x000fe200008e0605 */
[----:B------:R-:W-:-:S04]  /*29e0*/  ISETP.GE.AND P1, PT, R0, UR16, PT ;  /* 0x0000001000007c0c */ /* 0x000fc8000bf26270 */
[----:B---3--:R1:W-:Y:S09]  /*29f0*/  STG.E desc[UR18][R4.64+0x1200], R21 ;  /* 0x0012001504007986 */ /* 0x0083f2000c101912 */
[----:B------:R-:W-:Y:S05]  /*2a00*/  @!P1 BRA `(.L_x_52) ;  /* 0xfffffffc00549947 */ /* 0x000fea000383ffff */
[----:B------:R-:W-:Y:S05]  /*2a10*/  EXIT ;  /* 0x000000000000794d */ /* 0x000fea0003800000 */
.L_x_1:
[----:B------:R-:W0:Y:S01]  /*2a20*/  S2R R44, SR_TID.X ;  /* 0x00000000002c7919 */ /* 0x000e220000002100 */
[----:B------:R-:W1:Y:S01]  /*2a30*/  LDC.64 R2, c[0x0][0x3d0] ;  /* 0x0000f400ff027b82 */ /* 0x000e620000000a00 */
[----:B------:R-:W2:Y:S01]  /*2a40*/  LDCU.U8 UR6, c[0x0][0x3c0] ;  /* 0x00007800ff0677ac */ /* 0x000ea20008000000 */
[----:B------:R-:W3:Y:S01]  /*2a50*/  LDCU.64 UR12, c[0x0][0x380] ;  /* 0x00007000ff0c77ac */ /* 0x000ee20008000a00 */
[----:B--2---:R-:W-:Y:S01]  /*2a60*/  ISETP.NE.AND P0, PT, RZ, UR6, PT ;  /* 0x00000006ff007c0c */ /* 0x004fe2000bf05270 */
[----:B------:R-:W-:-:S03]  /*2a70*/  USHF.R.S32.HI UR6, URZ, 0x1f, UR8 ;  /* 0x0000001fff067899 */ /* 0x000fc60008011408 */
[----:B-1----:R-:W-:Y:S02]  /*2a80*/  SEL R2, R2, RZ, !P0 ;  /* 0x000000ff02027207 */ /* 0x002fe40004000000 */
[C---:B0-----:R-:W-:Y:S02]  /*2a90*/  LOP3.LUT R0, R44.reuse, 0x1f, RZ, 0xc0, !PT ;  /* 0x0000001f2c007812 */ /* 0x041fe400078ec0ff */
[----:B------:R-:W-:-:S05]  /*2aa0*/  LOP3.LUT R5, R44, 0x3e0, RZ, 0xc0, !PT ;  /* 0x000003e02c057812 */ /* 0x000fca00078ec0ff */
[----:B------:R-:W-:Y:S01]  /*2ab0*/  IMAD R5, R5, 0xf, R0 ;  /* 0x0000000f05057824 */ /* 0x000fe200078e0200 */
[----:B------:R-:W-:-:S04]  /*2ac0*/  SEL R0, R3, RZ, !P0 ;  /* 0x000000ff03007207 */ /* 0x000fc80004000000 */
[----:B------:R-:W-:-:S04]  /*2ad0*/  IADD3 R5, P1, P2, R5, UR8, R2 ;  /* 0x0000000805057c10 */ /* 0x000fc8000fa3e002 */
[----:B------:R-:W-:Y:S02]  /*2ae0*/  IADD3.X R0, PT, PT, RZ, UR6, R0, P1, P2 ;  /* 0x00000006ff007c10 */ /* 0x000fe40008fe4400 */
[----:B---3--:R-:W-:-:S04]  /*2af0*/  LEA R2, P0, R5, UR12, 0x2 ;  /* 0x0000000c05027c11 */ /* 0x008fc8000f8010ff */
[----:B------:R-:W-:-:S05]  /*2b00*/  LEA.HI.X R3, R5, UR13, R0, 0x2, P0 ;  /* 0x0000000d05037c11 */ /* 0x000fca00080f1400 */
[----:B------:R-:W2:Y:S04]  /*2b10*/  LDG.E R0, desc[UR18][R2.64] ;  /* 0x0000001202007981 */ /* 0x000ea8000c1e1900 */
[----:B------:R-:W3:Y:S04]  /*2b20*/  LDG.E R4, desc[UR18][R2.64+0x80] ;  /* 0x0000801202047981 */ /* 0x000ee8000c1e1900 */
[----:B------:R-:W4:Y:S04]  /*2b30*/  LDG.E R5, desc[UR18][R2.64+0x100] ;  /* 0x0001001202057981 */ /* 0x000f28000c1e1900 */
        /* <DEDUP_REMOVED lines=14> */
[----:B------:R-:W-:Y:S01]  /*2c20*/  UMOV UR6, 0x400 ;  /* 0x0000040000067882 */ /* 0x000fe20000000000 */
[----:B------:R-:W1:Y:S01]  /*2c30*/  S2R R43, SR_LANEID ;  /* 0x00000000002b7919 */ /* 0x000e620000000000 */
[----:B0-----:R-:W-:Y:S01]  /*2c40*/  ULEA UR6, UR7, UR6, 0x18 ;  /* 0x0000000607067291 */ /* 0x001fe2000f8ec0ff */
[----:B------:R-:W0:Y:S01]  /*2c50*/  LDCU UR7, c[0x0][0x3ac] ;  /* 0x00007580ff0777ac */ /* 0x000e220008000800 */
[----:B-1----:R-:W-:-:S05]  /*2c60*/  IMAD R18, R46, 0x1e0, R43 ;  /* 0x000001e02e127824 */ /* 0x002fca00078e022b */
[----:B------:R-:W-:-:S05]  /*2c70*/  LEA R18, R18, UR6, 0x2 ;  /* 0x0000000612127c11 */ /* 0x000fca000f8e10ff */
[----:B------:R-:W-:Y:S01]  /*2c80*/  IMAD R19, R43, 0x38, R18 ;  /* 0x000000382b137824 */ /* 0x000fe200078e0212 */
[----:B--2---:R-:W-:Y:S04]  /*2c90*/  STS [R18], R0 ;  /* 0x0000000012007388 */ /* 0x004fe80000000800 */
[----:B---3--:R-:W-:Y:S04]  /*2ca0*/  STS [R18+0x80], R4 ;  /* 0x0000800412007388 */ /* 0x008fe80000000800 */
[----:B----4-:R-:W-:Y:S04]  /*2cb0*/  STS [R18+0x100], R5 ;  /* 0x0001000512007388 */ /* 0x010fe80000000800 */
[----:B-----5:R-:W-:Y:S04]  /*2cc0*/  STS [R18+0x180], R6 ;  /* 0x0001800612007388 */ /* 0x020fe80000000800 */
[----:B------:R-:W-:Y:S04]  /*2cd0*/  STS [R18+0x200], R7 ;  /* 0x0002000712007388 */ /* 0x000fe80000000800 */
[----:B------:R-:W-:Y:S04]  /*2ce0*/  STS [R18+0x280], R8 ;  /* 0x0002800812007388 */ /* 0x000fe80000000800 */
[----:B------:R-:W-:Y:S04]  /*2cf0*/  STS [R18+0x300], R9 ;  /* 0x0003000912007388 */ /* 0x000fe80000000800 */
[----:B------:R-:W-:Y:S04]  /*2d00*/  STS [R18+0x380], R10 ;  /* 0x0003800a12007388 */ /* 0x000fe80000000800 */
[----:B------:R1:W-:Y:S04]  /*2d10*/  STS [R18+0x400], R11 ;  /* 0x0004000b12007388 */ /* 0x0003e80000000800 */
[----:B------:R-:W-:Y:S04]  /*2d20*/  STS [R18+0x480], R12 ;  /* 0x0004800c12007388 */ /* 0x000fe80000000800 */
[----:B------:R-:W-:Y:S01]  /*2d30*/  STS [R18+0x500], R13 ;  /* 0x0005000d12007388 */ /* 0x000fe20000000800 */
[----:B-1----:R-:W-:-:S03]  /*2d40*/  IMAD.MOV.U32 R11, RZ, RZ, 0x2 ;  /* 0x00000002ff0b7424 */ /* 0x002fc600078e00ff */
[----:B------:R-:W-:Y:S04]  /*2d50*/  STS [R18+0x580], R14 ;  /* 0x0005800e12007388 */ /* 0x000fe80000000800 */
[----:B------:R-:W-:Y:S04]  /*2d60*/  STS [R18+0x600], R15 ;  /* 0x0006000f12007388 */ /* 0x000fe80000000800 */
[----:B------:R-:W-:Y:S04]  /*2d70*/  STS [R18+0x680], R16 ;  /* 0x0006801012007388 */ /* 0x000fe80000000800 */
[----:B------:R-:W-:Y:S01]  /*2d80*/  STS [R18+0x700], R17 ;  /* 0x0007001112007388 */ /* 0x000fe20000000800 */
[----:B------:R-:W-:-:S03]  /*2d90*/  NOP ;  /* 0x0000000000007918 */ /* 0x000fc60000000000 */
[----:B------:R-:W1:Y:S04]  /*2da0*/  LDS R42, [R19] ;  /* 0x00000000132a7984 */ /* 0x000e680000000800 */
[----:B------:R-:W2:Y:S04]  /*2db0*/  LDS R41, [R19+0x4] ;  /* 0x0000040013297984 */ /* 0x000ea80000000800 */
[----:B------:R-:W3:Y:S04]  /*2dc0*/  LDS R40, [R19+0x8] ;  /* 0x0000080013287984 */ /* 0x000ee80000000800 */
[----:B------:R-:W4:Y:S04]  /*2dd0*/  LDS R39, [R19+0xc] ;  /* 0x00000c0013277984 */ /* 0x000f280000000800 */
[----:B------:R-:W5:Y:S04]  /*2de0*/  LDS R38, [R19+0x10] ;  /* 0x0000100013267984 */ /* 0x000f680000000800 */
[----:B------:R-:W5:Y:S04]  /*2df0*/  LDS R0, [R19+0x14] ;  /* 0x0000140013007984 */ /* 0x000f680000000800 */
[----:B------:R-:W5:Y:S04]  /*2e00*/  LDS R2, [R19+0x18] ;  /* 0x0000180013027984 */ /* 0x000f680000000800 */
[----:B------:R-:W5:Y:S04]  /*2e10*/  LDS R5, [R19+0x1c] ;  /* 0x00001c0013057984 */ /* 0x000f680000000800 */
[----:B------:R-:W5:Y:S04]  /*2e20*/  LDS R7, [R19+0x20] ;  /* 0x0000200013077984 */ /* 0x000f680000000800 */
[----:B------:R-:W5:Y:S01]  /*2e30*/  LDS R25, [R19+0x2c] ;  /* 0x00002c0013197984 */ /* 0x000f620000000800 */
[----:B-1----:R-:W-:-:S03]  /*2e40*/  SHF.R.U32.HI R3, RZ, UR5, R42 ;  /* 0x00000005ff037c19 */ /* 0x002fc6000801162a */
[----:B------:R-:W1:Y:S01]  /*2e50*/  LDS R27, [R19+0x30] ;  /* 0x00003000131b7984 */ /* 0x000e620000000800 */
[----:B--2---:R-:W-:-:S03]  /*2e60*/  SHF.R.U32.HI R4, RZ, UR5, R41 ;  /* 0x00000005ff047c19 */ /* 0x004fc60008011629 */
[----:B------:R-:W2:Y:S01]  /*2e70*/  LDS R29, [R19+0x34] ;  /* 0x00003400131d7984 */ /* 0x000ea20000000800 */
[----:B------:R-:W-:Y:S02]  /*2e80*/  LOP3.LUT R3, R3, 0xff, RZ, 0xc0, !PT ;  /* 0x000000ff03037812 */ /* 0x000fe400078ec0ff */
[----:B------:R-:W-:Y:S01]  /*2e90*/  LOP3.LUT R4, R4, 0xff, RZ, 0xc0, !PT ;  /* 0x000000ff04047812 */ /* 0x000fe200078ec0ff */
[----:B------:R-:W2:Y:S01]  /*2ea0*/  LDS R31, [R19+0x38] ;  /* 0x00003800131f7984 */ /* 0x000ea20000000800 */
[----:B---3--:R-:W-:Y:S02]  /*2eb0*/  SHF.R.U32.HI R6, RZ, UR5, R40 ;  /* 0x00000005ff067c19 */ /* 0x008fe40008011628 */
[----:B0-----:R-:W-:Y:S02]  /*2ec0*/  ISETP.NE.AND P0, PT, R3, UR7, PT ;  /* 0x0000000703007c0c */ /* 0x001fe4000bf05270 */
[----:B------:R-:W-:Y:S02]  /*2ed0*/  ISETP.NE.AND P1, PT, R4, UR7, PT ;  /* 0x0000000704007c0c */ /* 0x000fe4000bf25270 */
[----:B------:R-:W-:-:S02]  /*2ee0*/  LOP3.LUT R6, R6, 0xff, RZ, 0xc0, !PT ;  /* 0x000000ff06067812 */ /* 0x000fc400078ec0ff */
[----:B------:R-:W-:Y:S02]  /*2ef0*/  SEL R9, RZ, 0x1, P0 ;  /* 0x00000001ff097807 */ /* 0x000fe40000000000 */
[----:B------:R-:W-:Y:S02]  /*2f00*/  ISETP.NE.AND P2, PT, R6, UR7, PT ;  /* 0x0000000706007c0c */ /* 0x000fe4000bf45270 */
[----:B----4-:R-:W-:Y:S02]  /*2f10*/  SHF.R.U32.HI R8, RZ, UR5, R39 ;  /* 0x00000005ff087c19 */ /* 0x010fe40008011627 */
[----:B-----5:R-:W-:Y:S01]  /*2f20*/  SHF.R.U32.HI R10, RZ, UR5, R38 ;  /* 0x00000005ff0a7c19 */ /* 0x020fe20008011626 */
[----:B------:R-:W-:Y:S01]  /*2f30*/  @P0 IMAD.MOV R11, RZ, RZ, 0x1 ;  /* 0x00000001ff0b0424 */ /* 0x000fe200078e02ff */
[----:B------:R-:W-:Y:S01]  /*2f40*/  LOP3.LUT R8, R8, 0xff, RZ, 0xc0, !PT ;  /* 0x000000ff08087812 */ /* 0x000fe200078ec0ff */
[----:B------:R-:W-:Y:S01]  /*2f50*/  @P1 IMAD.MOV R11, RZ, RZ, R9 ;  /* 0x000000ffff0b1224 */ /* 0x000fe200078e0209 */
[----:B------:R-:W-:Y:S01]  /*2f60*/  LOP3.LUT R10, R10, 0xff, RZ, 0xc0, !PT ;  /* 0x000000ff0a0a7812 */ /* 0x000fe200078ec0ff */
[----:B------:R-:W0:Y:S01]  /*2f70*/  LDS R9, [R19+0x24] ;  /* 0x0000240013097984 */ /* 0x000e220000000800 */
[----:B------:R-:W-:Y:S01]  /*2f80*/  ISETP.NE.AND P0, PT, R8, UR7, PT ;  /* 0x0000000708007c0c */ /* 0x000fe2000bf05270 */
[----:B------:R-:W-:Y:S01]  /*2f90*/  VIADD R12, R11, 0x1 ;  /* 0x000000010b0c7836 */ /* 0x000fe20000000000 */
[----:B------:R-:W-:Y:S01]  /*2fa0*/  ISETP.NE.AND P1, PT, R10, UR7, PT ;  /* 0x000000070a007c0c */ /* 0x000fe2000bf25270 */
[----:B------:R-:W-:Y:S01]  /*2fb0*/  @P2 IMAD.MOV R12, RZ, RZ, R11 ;  /* 0x000000ffff0c2224 */ /* 0x000fe200078e020b */
[----:B------:R-:W-:Y:S01]  /*2fc0*/  SHF.R.U32.HI R24, RZ, UR5, R0 ;  /* 0x00000005ff187c19 */ /* 0x000fe20008011600 */
[----:B------:R-:W3:Y:S01]  /*2fd0*/  LDS R11, [R19+0x28] ;  /* 0x00002800130b7984 */ /* 0x000ee20000000800 */
[----:B------:R-:W-:Y:S01]  /*2fe0*/  SHF.R.U32.HI R26, RZ, UR5, R2 ;  /* 0x00000005ff1a7c19 */ /* 0x000fe20008011602 */
[----:B------:R-:W-:Y:S01]  /*2ff0*/  VIADD R13, R12, 0x1 ;  /* 0x000000010c0d7836 */ /* 0x000fe20000000000 */
[----:B------:R-:W-:Y:S01]  /*3000*/  LOP3.LUT R24, R24, 0xff, RZ, 0xc0, !PT ;  /* 0x000000ff18187812 */ /* 0x000fe200078ec0ff */
[----:B------:R-:W-:Y:S01]  /*3010*/  BAR.SYNC.DEFER_BLOCKING 0x0 ;  /* 0x0000000000007b1d */ /* 0x000fe20000010000 */
[----:B------:R-:W-:-:S02]  /*3020*/  LOP3.LUT R26, R26, 0xff, RZ, 0xc0, !PT ;  /* 0x000000ff1a1a7812 */ /* 0x000fc400078ec0ff */
[----:B------:R-:W-:Y:S01]  /*3030*/  SHF.R.U32.HI R28, RZ, UR5, R5 ;  /* 0x00000005ff1c7c19 */ /* 0x000fe20008011605 */
[----:B------:R-:W-:Y:S01]  /*3040*/  @P0 IMAD.MOV R13, RZ, RZ, R12 ;  /* 0x000000ffff0d0224 */ /* 0x000fe200078e020c */
[----:B------:R-:W-:Y:S02]  /*3050*/  ISETP.NE.AND P0, PT, R24, UR7, PT ;  /* 0x0000000718007c0c */ /* 0x000fe4000bf05270 */
[----:B------:R-:W-:Y:S01]  /*3060*/  LOP3.LUT R28, R28, 0xff, RZ, 0xc0, !PT ;  /* 0x000000ff1c1c7812 */ /* 0x000fe200078ec0ff */
[----:B------:R-:W-:Y:S01]  /*3070*/  VIADD R12, R13, 0x1 ;  /* 0x000000010d0c7836 */ /* 0x000fe20000000000 */
[----:B------:R-:W-:Y:S01]  /*3080*/  SHF.R.U32.HI R30, RZ, UR5, R7 ;  /* 0x00000005ff1e7c19 */ /* 0x000fe20008011607 */
[----:B------:R-:W-:Y:S01]  /*3090*/  @P1 IMAD.MOV R12, RZ, RZ, R13 ;  /* 0x000000ffff0c1224 */ /* 0x000fe200078e020d */
[----:B------:R-:W-:Y:S02]  /*30a0*/  ISETP.NE.AND P1, PT, R26, UR7, PT ;  /* 0x000000071a007c0c */ /* 0x000fe4000bf25270 */
[----:B------:R-:W-:Y:S01]  /*30b0*/  LOP3.LUT R30, R30, 0xff, RZ, 0xc0, !PT ;  /* 0x000000ff1e1e7812 */ /* 0x000fe200078ec0ff */
[----:B------:R-:W-:Y:S01]  /*30c0*/  VIADD R13, R12, 0x1 ;  /* 0x000000010c0d7836 */ /* 0x000fe20000000000 */
[----:B------:R-:W-:-:S02]  /*30d0*/  SHF.R.U32.HI R34, RZ, UR5, R25 ;  /* 0x00000005ff227c19 */ /* 0x000fc40008011619 */
[----:B-1----:R-:W-:Y:S01]  /*30e0*/  SHF.R.U32.HI R35, RZ, UR5, R27 ;  /* 0x00000005ff237c19 */ /* 0x002fe2000801161b */
[----:B------:R-:W-:Y:S01]  /*30f0*/  @P0 IMAD.MOV R13, RZ, RZ, R12 ;  /* 0x000000ffff0d0224 */ /* 0x000fe200078e020c */
[----:B------:R-:W-:Y:S02]  /*3100*/  ISETP.NE.AND P0, PT, R28, UR7, PT ;  /* 0x000000071c007c0c */ /* 0x000fe4000bf05270 */
[----:B------:R-:W-:Y:S01]  /*3110*/  LOP3.LUT R34, R34, 0xff, RZ, 0xc0, !PT ;  /* 0x000000ff22227812 */ /* 0x000fe200078ec0ff */
[----:B------:R-:W-:Y:S01]  /*3120*/  VIADD R12, R13, 0x1 ;  /* 0x000000010d0c7836 */ /* 0x000fe20000000000 */
[----:B------:R-:W-:Y:S01]  /*3130*/  LOP3.LUT R35, R35, 0xff, RZ, 0xc0, !PT ;  /* 0x000000ff23237812 */ /* 0x000fe200078ec0ff */
[----:B------:R-:W-:Y:S01]  /*3140*/  @P1 IMAD.MOV R12, RZ, RZ, R13 ;  /* 0x000000ffff0c1224 */ /* 0x000fe200078e020d */
[----:B------:R-:W-:Y:S02]  /*3150*/  ISETP.NE.AND P1, PT, R30, UR7, PT ;  /* 0x000000071e007c0c */ /* 0x000fe4000bf25270 */
[----:B--2---:R-:W-:Y:S01]  /*3160*/  SHF.R.U32.HI R36, RZ, UR5, R29 ;  /* 0x00000005ff247c19 */ /* 0x004fe2000801161d */
[----:B------:R-:W-:Y:S01]  /*3170*/  VIADD R13, R12, 0x1 ;  /* 0x000000010c0d7836 */ /* 0x000fe20000000000 */
[----:B------:R-:W-:-:S02]  /*3180*/  SHF.R.U32.HI R37, RZ, UR5, R31 ;  /* 0x00000005ff257c19 */ /* 0x000fc4000801161f */
[----:B0-----:R-:W-:Y:S01]  /*3190*/  SHF.R.U32.HI R32, RZ, UR5, R9 ;  /* 0x00000005ff207c19 */ /* 0x001fe20008011609 */
[----:B------:R-:W-:Y:S01]  /*31a0*/  @P0 IMAD.MOV R13, RZ, RZ, R12 ;  /* 0x000000ffff0d0224 */ /* 0x000fe200078e020c */
[----:B------:R-:W-:Y:S02]  /*31b0*/  LOP3.LUT R36, R36, 0xff, RZ, 0xc0, !PT ;  /* 0x000000ff24247812 */ /* 0x000fe400078ec0ff */
[----:B------:R-:W-:Y:S01]  /*31c0*/  LOP3.LUT R32, R32, 0xff, RZ, 0xc0, !PT ;  /* 0x000000ff20207812 */ /* 0x000fe200078ec0ff */
[----:B------:R-:W-:Y:S01]  /*31d0*/  VIADD R12, R13, 0x1 ;  /* 0x000000010d0c7836 */ /* 0x000fe20000000000 */
[----:B---3--:R-:W-:Y:S01]  /*31e0*/  SHF.R.U32.HI R33, RZ, UR5, R11 ;  /* 0x00000005ff217c19 */ /* 0x008fe2000801160b */
[----:B------:R-:W-:Y:S01]  /*31f0*/  @P1 IMAD.MOV R12, RZ, RZ, R13 ;  /* 0x000000ffff0c1224 */ /* 0x000fe200078e020d */
[----:B------:R-:W-:Y:S02]  /*3200*/  ISETP.NE.AND P0, PT, R32, UR7, PT ;  /* 0x0000000720007c0c */ /* 0x000fe4000bf05270 */
[----:B------:R-:W-:Y:S01]  /*3210*/  LOP3.LUT R33, R33, 0xff, RZ, 0xc0, !PT ;  /* 0x000000ff21217812 */ /* 0x000fe200078ec0ff */
[----:B------:R-:W-:Y:S01]  /*3220*/  VIADD R13, R12, 0x1 ;  /* 0x000000010c0d7836 */ /* 0x000fe20000000000 */
[----:B------:R-:W-:-:S02]  /*3230*/  LOP3.LUT R37, R37, 0xff, RZ, 0xc0, !PT ;  /* 0x000000ff25257812 */ /* 0x000fc400078ec0ff */
[----:B------:R-:W-:Y:S02]  /*3240*/  ISETP.NE.AND P1, PT, R33, UR7, PT ;  /* 0x0000000721007c0c */ /* 0x000fe4000bf25270 */
[----:B------:R-:W-:-:S05]  /*3250*/  ISETP.NE.AND P2, PT, R43, RZ, PT ;  /* 0x000000ff2b00720c */ /* 0x000fca0003f45270 */
[----:B------:R-:W-:Y:S01]  /*3260*/  @P0 IMAD.MOV R13, RZ, RZ, R12 ;  /* 0x000000ffff0d0224 */ /* 0x000fe200078e020c */
[----:B------:R-:W-:-:S03]  /*3270*/  ISETP.NE.AND P0, PT, R34, UR7, PT ;  /* 0x0000000722007c0c */ /* 0x000fc6000bf05270 */
[----:B------:R-:W-:Y:S02]  /*3280*/  VIADD R12, R13, 0x1 ;  /* 0x000000010d0c7836 */ /* 0x000fe40000000000 */
[----:B------:R-:W-:Y:S01]  /*3290*/  @P1 IMAD.MOV R12, RZ, RZ, R13 ;  /* 0x000000ffff0c1224 */ /* 0x000fe200078e020d */
[----:B------:R-:W-:-:S03]  /*32a0*/  ISETP.NE.AND P1, PT, R35, UR7, PT ;  /* 0x0000000723007c0c */ /* 0x000fc6000bf25270 */
[----:B------:R-:W-:-:S04]  /*32b0*/  VIADD R13, R12, 0x1 ;  /* 0x000000010c0d7836 */ /* 0x000fc80000000000 */
[----:B------:R-:W-:Y:S01]  /*32c0*/  @P0 IMAD.MOV R13, RZ, RZ, R12 ;  /* 0x000000ffff0d0224 */ /* 0x000fe200078e020c */
[----:B------:R-:W-:-:S03]  /*32d0*/  ISETP.NE.AND P0, PT, R36, UR7, PT ;  /* 0x0000000724007c0c */ /* 0x000fc6000bf05270 */
[----:B------:R-:W-:Y:S02]  /*32e0*/  VIADD R12, R13, 0x1 ;  /* 0x000000010d0c7836 */ /* 0x000fe40000000000 */
[----:B------:R-:W-:Y:S01]  /*32f0*/  @P1 IMAD.MOV R12, RZ, RZ, R13 ;  /* 0x000000ffff0c1224 */ /* 0x000fe200078e020d */
[----:B------:R-:W-:-:S03]  /*3300*/  ISETP.NE.AND P1, PT, R37, UR7, PT ;  /* 0x0000000725007c0c */ /* 0x000fc6000bf25270 */
[----:B------:R-:W-:-:S04]  /*3310*/  VIADD R13, R12, 0x1 ;  /* 0x000000010c0d7836 */ /* 0x000fc80000000000 */
[----:B------:R-:W-:-:S04]  /*3320*/  @P0 IMAD.MOV R13, RZ, RZ, R12 ;  /* 0x000000ffff0d0224 */ /* 0x000fc800078e020c */
[----:B------:R-:W-:Y:S02]  /*3330*/  VIADD R45, R13, 0x1 ;  /* 0x000000010d2d7836 */ /* 0x000fe40000000000 */
[----:B------:R-:W-:Y:S01]  /*3340*/  @P1 IMAD.MOV R45, RZ, RZ, R13 ;  /* 0x000000ffff2d1224 */ /* 0x000fe200078e020d */
[----:B------:R-:W-:-:S04]  /*3350*/  ISETP.NE.AND P1, PT, R43, 0x1f, PT ;  /* 0x0000001f2b00780c */ /* 0x000fc80003f25270 */
[----:B------:R-:W0:Y:S09]  /*3360*/  SHFL.UP P0, R12, R45, 0x1, RZ ;  /* 0x042000002d0c7989 */ /* 0x000e3200000000ff */
[----:B------:R-:W-:Y:S01]  /*3370*/  @!P1 LEA R47, R46, UR6, 0x2 ;  /* 0x000000062e2f9c11 */ /* 0x000fe2000f8e10ff */
[----:B0-----:R-:W-:-:S05]  /*3380*/  @P0 IMAD.IADD R12, R12, 0x1, R45 ;  /* 0x000000010c0c0824 */ /* 0x001fca00078e022d */
[----:B------:R-:W0:Y:S02]  /*3390*/  SHFL.UP P0, R13, R12, 0x2, RZ ;  /* 0x044000000c0d7989 */ /* 0x000e2400000000ff */
[----:B0-----:R-:W-:-:S05]  /*33a0*/  @P0 IMAD.IADD R13, R12, 0x1, R13 ;  /* 0x000000010c0d0824 */ /* 0x001fca00078e020d */
[----:B------:R-:W0:Y:S02]  /*33b0*/  SHFL.UP P0, R20, R13, 0x4, RZ ;  /* 0x048000000d147989 */ /* 0x000e2400000000ff */
[----:B0-----:R-:W-:-:S05]  /*33c0*/  @P0 IMAD.IADD R20, R13, 0x1, R20 ;  /* 0x000000010d140824 */ /* 0x001fca00078e0214 */
[----:B------:R-:W0:Y:S02]  /*33d0*/  SHFL.UP P0, R21, R20, 0x8, RZ ;  /* 0x0500000014157989 */ /* 0x000e2400000000ff */
[----:B0-----:R-:W-:-:S05]  /*33e0*/  @P0 IMAD.IADD R21, R20, 0x1, R21 ;  /* 0x0000000114150824 */ /* 0x001fca00078e0215 */
[----:B------:R-:W0:Y:S02]  /*33f0*/  SHFL.UP P0, R48, R21, 0x10, RZ ;  /* 0x0600000015307989 */ /* 0x000e2400000000ff */
[----:B0-----:R-:W-:Y:S01]  /*3400*/  @P0 IMAD.IADD R48, R21, 0x1, R48 ;  /* 0x0000000115300824 */ /* 0x001fe200078e0230 */
[----:B------:R-:W-:-:S04]  /*3410*/  ISETP.NE.AND P0, PT, R46, 0x2, PT ;  /* 0x000000022e00780c */ /* 0x000fc80003f05270 */
[----:B------:R-:W-:Y:S01]  /*3420*/  @!P1 STS [R47], R48 ;  /* 0x000000302f009388 */ /* 0x000fe20000000800 */
[----:B------:R-:W-:Y:S01]  /*3430*/  BAR.SYNC.DEFER_BLOCKING 0x0 ;  /* 0x0000000000007b1d */ /* 0x000fe20000010000 */
[----:B------:R-:W-:-:S05]  /*3440*/  ISETP.NE.AND P1, PT, R46, 0x9, PT ;  /* 0x000000092e00780c */ /* 0x000fca0003f25270 */
[----:B------:R-:W0:Y:S04]  /*3450*/  LDS.128 R12, [UR6] ;  /* 0x00000006ff0c7984 */ /* 0x000e280008000c00 */
[----:B------:R-:W1:Y:S04]  /*3460*/  LDS.128 R16, [UR6+0x10] ;  /* 0x00001006ff107984 */ /* 0x000e680008000c00 */
[----:B------:R-:W2:Y:S01]  /*3470*/  LDS.128 R20, [UR6+0x20] ;  /* 0x00002006ff147984 */ /* 0x000ea20008000c00 */
[----:B0-----:R-:W-:-:S04]  /*3480*/  IMAD.IADD R13, R12, 0x1, R13 ;  /* 0x000000010c0d7824 */ /* 0x001fc800078e020d */
[----:B------:R-:W-:Y:S01]  /*3490*/  IMAD.IADD R14, R14, 0x1, R13 ;  /* 0x000000010e0e7824 */ /* 0x000fe200078e020d */
[----:B------:R-:W-:Y:S02]  /*34a0*/  SEL R12, R13, R12, !P0 ;  /* 0x0000000c0d0c7207 */ /* 0x000fe40004000000 */
[----:B------:R-:W-:Y:S01]  /*34b0*/  ISETP.NE.AND P0, PT, R46, 0x3, PT ;  /* 0x000000032e00780c */ /* 0x000fe20003f05270 */
[----:B------:R-:W-:-:S03]  /*34c0*/  IMAD.IADD R15, R15, 0x1, R14 ;  /* 0x000000010f0f7824 */ /* 0x000fc600078e020e */
[----:B------:R-:W-:Y:S01]  /*34d0*/  SEL R12, R14, R12, !P0 ;  /* 0x0000000c0e0c7207 */ /* 0x000fe20004000000 */
[----:B-1----:R-:W-:Y:S01]  /*34e0*/  IMAD.IADD R16, R15, 0x1, R16 ;  /* 0x000000010f107824 */ /* 0x002fe200078e0210 */
[----:B------:R-:W-:-:S03]  /*34f0*/  ISETP.NE.AND P0, PT, R46, 0x4, PT ;  /* 0x000000042e00780c */ /* 0x000fc60003f05270 */
[----:B------:R-:W-:Y:S01]  /*3500*/  IMAD.IADD R17, R17, 0x1, R16 ;  /* 0x0000000111117824 */ /* 0x000fe200078e0210 */
[----:B------:R-:W-:Y:S02]  /*3510*/  SEL R12, R15, R12, !P0 ;  /* 0x0000000c0f0c7207 */ /* 0x000fe40004000000 */
[----:B------:R-:W-:Y:S01]  /*3520*/  ISETP.NE.AND P0, PT, R46, 0x5, PT ;  /* 0x000000052e00780c */ /* 0x000fe20003f05270 */
[----:B------:R-:W-:-:S03]  /*3530*/  IMAD.IADD R18, R18, 0x1, R17 ;  /* 0x0000000112127824 */ /* 0x000fc600078e0211 */
[----:B------:R-:W-:Y:S01]  /*3540*/  SEL R12, R16, R12, !P0 ;  /* 0x0000000c100c7207 */ /* 0x000fe20004000000 */
[----:B------:R-:W-:Y:S01]  /*3550*/  IMAD.IADD R19, R19, 0x1, R18 ;  /* 0x0000000113137824 */ /* 0x000fe200078e0212 */
[----:B------:R-:W-:-:S03]  /*3560*/  ISETP.NE.AND P0, PT, R46, 0x6, PT ;  /* 0x000000062e00780c */ /* 0x000fc60003f05270 */
[----:B--2---:R-:W-:Y:S01]  /*3570*/  IMAD.IADD R20, R19, 0x1, R20 ;  /* 0x0000000113147824 */ /* 0x004fe200078e0214 */
[----:B------:R-:W-:Y:S02]  /*3580*/  SEL R12, R17, R12, !P0 ;  /* 0x0000000c110c7207 */ /* 0x000fe40004000000 */
[----:B------:R-:W-:Y:S01]  /*3590*/  ISETP.NE.AND P0, PT, R46, 0x7, PT ;  /* 0x000000072e00780c */ /* 0x000fe20003f05270 */
[----:B------:R-:W-:-:S03]  /*35a0*/  IMAD.IADD R21, R21, 0x1, R20 ;  /* 0x0000000115157824 */ /* 0x000fc600078e0214 */
[----:B------:R-:W-:Y:S01]  /*35b0*/  SEL R12, R18, R12, !P0 ;  /* 0x0000000c120c7207 */ /* 0x000fe20004000000 */
[----:B------:R-:W-:Y:S01]  /*35c0*/  IMAD.IADD R22, R22, 0x1, R21 ;  /* 0x0000000116167824 */ /* 0x000fe200078e0215 */
[----:B------:R-:W-:Y:S01]  /*35d0*/  ISETP.NE.AND P0, PT, R46, 0x8, PT ;  /* 0x000000082e00780c */ /* 0x000fe20003f05270 */
[----:B------:R-:W-:Y:S02]  /*35e0*/  IMAD.IADD R18, R48, 0x1, -R45 ;  /* 0x0000000130127824 */ /* 0x000fe400078e0a2d */
[----:B------:R-:W-:Y:S01]  /*35f0*/  IMAD.IADD R23, R23, 0x1, R22 ;  /* 0x0000000117177824 */ /* 0x000fe200078e0216 */
[----:B------:R-:W-:Y:S02]  /*3600*/  SEL R12, R19, R12, !P0 ;  /* 0x0000000c130c7207 */ /* 0x000fe40004000000 */
[----:B------:R-:W-:Y:S02]  /*3610*/  ISETP.NE.AND P0, PT, R46, 0xa, PT ;  /* 0x0000000a2e00780c */ /* 0x000fe40003f05270 */
[----:B------:R-:W-:-:S02]  /*3620*/  SEL R12, R20, R12, !P1 ;  /* 0x0000000c140c7207 */ /* 0x000fc40004800000 */
[----:B------:R-:W-:Y:S02]  /*3630*/  ISETP.NE.AND P1, PT, R46, 0xb, PT ;  /* 0x0000000b2e00780c */ /* 0x000fe40003f25270 */
[----:B------:R-:W-:Y:S02]  /*3640*/  SEL R12, R21, R12, !P0 ;  /* 0x0000000c150c7207 */ /* 0x000fe40004000000 */
[----:B------:R-:W-:Y:S02]  /*3650*/  SEL R13, R18, RZ, P2 ;  /* 0x000000ff120d7207 */ /* 0x000fe40001000000 */
[----:B------:R-:W-:Y:S02]  /*3660*/  SEL R12, R22, R12, !P1 ;  /* 0x0000000c160c7207 */ /* 0x000fe40004800000 */
[C---:B------:R-:W-:Y:S02]  /*3670*/  ISETP.GT.U32.AND P1, PT, R44.reuse, 0x1f, PT ;  /* 0x0000001f2c00780c */ /* 0x040fe40003f24070 */
[----:B------:R-:W-:Y:S01]  /*3680*/  ISETP.GE.U32.AND P0, PT, R44, 0x20, PT ;  /* 0x000000202c00780c */ /* 0x000fe20003f06070 */
[----:B------:R-:W-:-:S05]  /*3690*/  IMAD.IADD R13, R12, 0x1, R13 ;  /* 0x000000010c0d7824 */ /* 0x000fca00078e020d */
[----:B------:R-:W-:-:S05]  /*36a0*/  SEL R18, R18, R13, !P0 ;  /* 0x0000000d12127207 */ /* 0x000fca0004000000 */
[----:B------:R-:W-:Y:S05]  /*36b0*/  @P1 BRA `(.L_x_53) ;  /* 0x0000000800e81947 */ /* 0x000fea0003800000 */
[----:B------:R-:W0:Y:S01]  /*36c0*/  LDC.64 R16, c[0x0][0x3a0] ;  /* 0x0000e800ff107b82 */ /* 0x000e220000000a00 */
[----:B------:R-:W-:Y:S01]  /*36d0*/  ISETP.NE.AND P0, PT, R44, RZ, PT ;  /* 0x000000ff2c00720c */ /* 0x000fe20003f05270 */
[----:B------:R-:W-:Y:S01]  /*36e0*/  IMAD.U32 R19, RZ, RZ, UR4 ;  /* 0x00000004ff137e24 */ /* 0x000fe2000f8e00ff */
[----:B------:R-:W-:-:S05]  /*36f0*/  LOP3.LUT R12, RZ, R44, RZ, 0x33, !PT ;  /* 0x0000002cff0c7212 */ /* 0x000fca00078e33ff */
[----:B------:R-:W-:-:S06]  /*3700*/  IMAD.IADD R13, R19, 0x1, R12 ;  /* 0x00000001130d7824 */ /* 0x000fcc00078e020c */
[----:B------:R-:W-:Y:S01]  /*3710*/  @!P0 IMAD.MOV.U32 R22, RZ, RZ, 0x64 ;  /* 0x00000064ff168424 */ /* 0x000fe200078e00ff */
[----:B------:R1:W-:Y:S01]  /*3720*/  @!P0 STS [UR6+0x4c], R23 ;  /* 0x00004c17ff008988 */ /* 0x0003e20008000806 */
[----:B0-----:R-:W-:-:S04]  /*3730*/  IMAD.WIDE R48, R19, 0x8, R16 ;  /* 0x0000000813307825 */ /* 0x001fc800078e0210 */
[----:B------:R-:W-:Y:S01]  /*3740*/  IMAD.WIDE R16, R13, 0x8, R16 ;  /* 0x000000080d107825 */ /* 0x000fe200078e0210 */
[----:B------:R1:W-:Y:S01]  /*3750*/  @!P0 ST.E.64.STRONG.GPU desc[UR18][R48.64+0x100], R22 ;  /* 0x0001001630008985 */ /* 0x0003e2000c10fb12 */
[----:B------:R-:W-:Y:S05]  /*3760*/  NANOSLEEP 0x249 ;  /* 0x000002490000795d */ /* 0x000fea0003800000 */
[----:B------:R-:W2:Y:S01]  /*3770*/  LD.E.64.STRONG.GPU R12, desc[UR18][R16.64+0x100] ;  /* 0x00010012100c7980 */ /* 0x000ea2000c10fb00 */
[----:B------:R-:W-:Y:S01]  /*3780*/  UMOV UR5, 0xffffffff ;  /* 0xffffffff00057882 */ /* 0x000fe20000000000 */
[----:B--2---:R-:W-:Y:S02]  /*3790*/  ISETP.NE.AND P0, PT, R12, 0x63, PT ;  /* 0x000000630c00780c */ /* 0x004fe40003f05270 */
[----:B-1----:R-:W-:Y:S11]  /*37a0*/  BRA.DIV UR5, `(.L_x_54) ;  /* 0x0000008a05707947 */ /* 0x002ff6000b800000 */
[----:B------:R-:W-:-:S13]  /*37b0*/  VOTE.ANY P0, !P0 ;  /* 0x0000000000ff7806 */ /* 0x000fda0004000100 */
.L_x_233:
[----:B------:R-:W-:Y:S05]  /*37c0*/  @!P0 BRA `(.L_x_55) ;  /* 0x00000000007c8947 */ /* 0x000fea0003800000 */
[----:B------:R-:W-:-:S07]  /*37d0*/  IMAD.MOV.U32 R15, RZ, RZ, 0x2f2 ;  /* 0x000002f2ff0f7424 */ /* 0x000fce00078e00ff */
.L_x_57:
[----:B------:R-:W-:Y:S01]  /*37e0*/  SHF.R.U32.HI R14, RZ, 0x1, R15 ;  /* 0x00000001ff0e7819 */ /* 0x000fe2000001160f */
[----:B------:R-:W-:-:S03]  /*37f0*/  IMAD R19, R19, 0x41a7, RZ ;  /* 0x000041a713137824 */ /* 0x000fc600078e02ff */
[----:B------:R-:W-:Y:S02]  /*3800*/  IADD3 R20, PT, PT, R15, 0x1, -R14 ;  /* 0x000000010f147810 */ /* 0x000fe40007ffe80e */
[----:B------:R-:W-:Y:S02]  /*3810*/  LOP3.LUT R19, R19, 0x7fffffff, RZ, 0xc0, !PT ;  /* 0x7fffffff13137812 */ /* 0x000fe400078ec0ff */
[----:B------:R-:W0:Y:S01]  /*3820*/  I2F.U32.RP R15, R20 ;  /* 0x00000014000f7306 */ /* 0x000e220000209000 */
[----:B------:R-:W-:Y:S01]  /*3830*/  IMAD.MOV R21, RZ, RZ, -R20 ;  /* 0x000000ffff157224 */ /* 0x000fe200078e0a14 */
[----:B------:R-:W-:-:S06]  /*3840*/  ISETP.NE.U32.AND P1, PT, R20, RZ, PT ;  /* 0x000000ff1400720c */ /* 0x000fcc0003f25070 */
[----:B0-----:R-:W0:Y:S02]  /*3850*/  MUFU.RCP R15, R15 ;  /* 0x0000000f000f7308 */ /* 0x001e240000001000 */
[----:B0-----:R-:W-:-:S06]  /*3860*/  VIADD R12, R15, 0xffffffe ;  /* 0x0ffffffe0f0c7836 */ /* 0x001fcc0000000000 */
[----:B------:R0:W1:Y:S02]  /*3870*/  F2I.FTZ.U32.TRUNC.NTZ R13, R12 ;  /* 0x0000000c000d7305 */ /* 0x000064000021f000 */
[----:B0-----:R-:W-:Y:S02]  /*3880*/  IMAD.MOV.U32 R12, RZ, RZ, RZ ;  /* 0x000000ffff0c7224 */ /* 0x001fe400078e00ff */
[----:B-1----:R-:W-:-:S04]  /*3890*/  IMAD R21, R21, R13, RZ ;  /* 0x0000000d15157224 */ /* 0x002fc800078e02ff */
[----:B------:R-:W-:-:S06]  /*38a0*/  IMAD.HI.U32 R22, R13, R21, R12 ;  /* 0x000000150d167227 */ /* 0x000fcc00078e000c */
[----:B------:R-:W-:-:S04]  /*38b0*/  IMAD.HI.U32 R22, R22, R19, RZ ;  /* 0x0000001316167227 */ /* 0x000fc800078e00ff */
[----:B------:R-:W-:-:S04]  /*38c0*/  IMAD.MOV R22, RZ, RZ, -R22 ;  /* 0x000000ffff167224 */ /* 0x000fc800078e0a16 */
[----:B------:R-:W-:-:S05]  /*38d0*/  IMAD R13, R20, R22, R19 ;  /* 0x00000016140d7224 */ /* 0x000fca00078e0213 */
[----:B------:R-:W-:-:S13]  /*38e0*/  ISETP.GE.U32.AND P0, PT, R13, R20, PT ;  /* 0x000000140d00720c */ /* 0x000fda0003f06070 */
[----:B------:R-:W-:-:S05]  /*38f0*/  @P0 IMAD.IADD R13, R13, 0x1, -R20 ;  /* 0x000000010d0d0824 */ /* 0x000fca00078e0a14 */
[----:B------:R-:W-:-:S13]  /*3900*/  ISETP.GE.U32.AND P0, PT, R13, R20, PT ;  /* 0x000000140d00720c */ /* 0x000fda0003f06070 */
[----:B------:R-:W-:Y:S01]  /*3910*/  @P0 IMAD.IADD R13, R13, 0x1, -R20 ;  /* 0x000000010d0d0824 */ /* 0x000fe200078e0a14 */
[----:B------:R-:W-:-:S05]  /*3920*/  @!P1 LOP3.LUT R13, RZ, R20, RZ, 0x33, !PT ;  /* 0x00000014ff0d9212 */ /* 0x000fca00078e33ff */
[----:B------:R-:W-:-:S04]  /*3930*/  IMAD.IADD R13, R14, 0x1, R13 ;  /* 0x000000010e0d7824 */ /* 0x000fc800078e020d */
[----:B------:R-:W-:Y:S05]  /*3940*/  NANOSLEEP R13 ;  /* 0x0000000d0000735d */ /* 0x000fea0003800000 */
[----:B------:R-:W2:Y:S01]  /*3950*/  LD.E.64.STRONG.GPU R12, desc[UR18][R16.64+0x100] ;  /* 0x00010012100c7980 */ /* 0x000ea2000c10fb00 */
[----:B------:R-:W-:Y:S01]  /*3960*/  UMOV UR5, 0xffffffff ;  /* 0xffffffff00057882 */ /* 0x000fe20000000000 */
[----:B------:R-:W-:Y:S01]  /*3970*/  IMAD.MOV.U32 R15, RZ, RZ, R14 ;  /* 0x000000ffff0f7224 */ /* 0x000fe200078e000e */
[----:B--2---:R-:W-:Y:S01]  /*3980*/  ISETP.NE.AND P0, PT, R12, 0x63, PT ;  /* 0x000000630c00780c */ /* 0x004fe20003f05270 */
[----:B------:R-:W-:-:S12]  /*3990*/  BRA.DIV UR5, `(.L_x_56) ;  /* 0x0000008a05147947 */ /* 0x000fd8000b800000 */
[----:B------:R-:W-:-:S13]  /*39a0*/  VOTE.ANY P0, !P0 ;  /* 0x0000000000ff7806 */ /* 0x000fda0004000100 */
.L_x_236:
[----:B------:R-:W-:Y:S05]  /*39b0*/  @P0 BRA `(.L_x_57) ;  /* 0xfffffffc00880947 */ /* 0x000fea000383ffff */
.L_x_55:
[----:B------:R-:W0:Y:S01]  /*39c0*/  LDCU UR5, c[0x0][0x374] ;  /* 0x00006e80ff0577ac */ /* 0x000e220008000800 */
[----:B------:R-:W-:Y:S02]  /*39d0*/  LOP3.LUT R45, RZ, R44, RZ, 0x33, !PT ;  /* 0x0000002cff2d7212 */ /* 0x000fe400078e33ff */
[----:B------:R-:W-:Y:S01]  /*39e0*/  ISETP.NE.AND P0, PT, R12, 0x65, PT ;  /* 0x000000650c00780c */ /* 0x000fe20003f05270 */
[----:B0-----:R-:W-:-:S06]  /*39f0*/  UIMAD UR5, UR9, UR5, UR10 ;  /* 0x00000005090572a4 */ /* 0x001fcc000f8e020a */
[----:B------:R-:W-:Y:S01]  /*3a00*/  VIADD R45, R45, UR5 ;  /* 0x000000052d2d7c36 */ /* 0x000fe20008000000 */
[----:B------:R-:W-:-:S03]  /*3a10*/  UMOV UR5, 0xffffffff ;  /* 0xffffffff00057882 */ /* 0x000fc60000000000 */
[----:B------:R-:W-:Y:S05]  /*3a20*/  BRA.DIV UR5, `(.L_x_58) ;  /* 0x0000008a05107947 */ /* 0x000fea000b800000 */
[----:B------:R-:W0:Y:S01]  /*3a30*/  S2R R20, SR_GEMASK ;  /* 0x0000000000147919 */ /* 0x000e220000003c00 */
[----:B------:R-:W-:Y:S01]  /*3a40*/  VOTE.ANY R14, PT, !P0 ;  /* 0x00000000000e7806 */ /* 0x000fe200040e0100 */
[----:B------:R-:W-:Y:S01]  /*3a50*/  VIADD R21, R43, 0x2 ;  /* 0x000000022b157836 */ /* 0x000fe20000000000 */
[----:B------:R-:W-:Y:S02]  /*3a60*/  ISETP.NE.AND P1, PT, R12, 0x65, PT ;  /* 0x000000650c00780c */ /* 0x000fe40003f25270 */
[----:B0-----:R-:W-:-:S05]  /*3a70*/  LOP3.LUT R14, R14, 0x80000000, R20, 0xec, !PT ;  /* 0x800000000e0e7812 */ /* 0x001fca00078eec14 */
[----:B------:R-:W-:-:S05]  /*3a80*/  VIADD R15, R14, 0xffffffff ;  /* 0xffffffff0e0f7836 */ /* 0x000fca0000000000 */
[----:B------:R-:W-:-:S04]  /*3a90*/  LOP3.LUT R15, R14, R15, RZ, 0xc, !PT ;  /* 0x0000000f0e0f7212 */ /* 0x000fc800078e0cff */
[----:B------:R0:W1:Y:S02]  /*3aa0*/  POPC R50, R15 ;  /* 0x0000000f00327309 */ /* 0x0000640000000000 */
[C---:B0-----:R-:W-:Y:S01]  /*3ab0*/  VIADD R15, R43.reuse, 0x4 ;  /* 0x000000042b0f7836 */ /* 0x041fe20000000000 */
[----:B-1----:R-:W0:Y:S01]  /*3ac0*/  SHFL.DOWN PT, R17, R13, 0x1, R50 ;  /* 0x082000000d117989 */ /* 0x002e2200000e0032 */
[----:B------:R-:W-:-:S04]  /*3ad0*/  ISETP.GE.AND P0, PT, R43, R50, PT ;  /* 0x000000322b00720c */ /* 0x000fc80003f06270 */
[----:B0-----:R-:W-:Y:S02]  /*3ae0*/  SEL R14, R17, RZ, !P0 ;  /* 0x000000ff110e7207 */ /* 0x001fe40004000000 */
[----:B------:R-:W-:-:S03]  /*3af0*/  ISETP.GT.AND P0, PT, R21, R50, PT ;  /* 0x000000321500720c */ /* 0x000fc60003f04270 */
[----:B------:R-:W-:Y:S02]  /*3b00*/  IMAD.IADD R47, R14, 0x1, R13 ;  /* 0x000000010e2f7824 */ /* 0x000fe400078e020d */
[----:B------:R-:W-:-:S03]  /*3b10*/  VIADD R13, R43, 0x8 ;  /* 0x000000082b0d7836 */ /* 0x000fc60000000000 */
[----:B------:R-:W0:Y:S02]  /*3b20*/  SHFL.DOWN PT, R17, R47, 0x2, R50 ;  /* 0x084000002f117989 */ /* 0x000e2400000e0032 */
[----:B0-----:R-:W-:Y:S02]  /*3b30*/  SEL R14, R17, RZ, !P0 ;  /* 0x000000ff110e7207 */ /* 0x001fe40004000000 */
[----:B------:R-:W-:-:S03]  /*3b40*/  ISETP.GT.AND P0, PT, R15, R50, PT ;  /* 0x000000320f00720c */ /* 0x000fc60003f04270 */
[----:B------:R-:W-:-:S05]  /*3b50*/  IMAD.IADD R53, R47, 0x1, R14 ;  /* 0x000000012f357824 */ /* 0x000fca00078e020e */
[----:B------:R-:W0:Y:S02]  /*3b60*/  SHFL.DOWN PT, R17, R53, 0x4, R50 ;  /* 0x0880000035117989 */ /* 0x000e2400000e0032 */
[----:B0-----:R-:W-:Y:S02]  /*3b70*/  SEL R14, R17, RZ, !P0 ;  /* 0x000000ff110e7207 */ /* 0x001fe40004000000 */
[-C--:B------:R-:W-:Y:S01]  /*3b80*/  ISETP.GT.AND P0, PT, R13, R50.reuse, PT ;  /* 0x000000320d00720c */ /* 0x080fe20003f04270 */
[----:B------:R-:W-:Y:S02]  /*3b90*/  VIADD R13, R43, 0x10 ;  /* 0x000000102b0d7836 */ /* 0x000fe40000000000 */
[----:B------:R-:W-:Y:S02]  /*3ba0*/  IMAD.IADD R22, R53, 0x1, R14 ;  /* 0x0000000135167824 */ /* 0x000fe400078e020e */
[----:B------:R-:W0:Y:S01]  /*3bb0*/  LDC.64 R14, c[0x0][0x3a0] ;  /* 0x0000e800ff0e7b82 */ /* 0x000e220000000a00 */
[----:B------:R-:W-:-:S02]  /*3bc0*/  ISETP.GT.AND P2, PT, R13, R50, PT ;  /* 0x000000320d00720c */ /* 0x000fc40003f44270 */
[----:B------:R-:W1:Y:S02]  /*3bd0*/  SHFL.DOWN PT, R17, R22, 0x8, R50 ;  /* 0x0900000016117989 */ /* 0x000e6400000e0032 */
[----:B-1----:R-:W-:Y:S02]  /*3be0*/  SEL R17, R17, RZ, !P0 ;  /* 0x000000ff11117207 */ /* 0x002fe40004000000 */
[----:B------:R-:W-:-:S03]  /*3bf0*/  VOTE.ALL P0, P1 ;  /* 0x0000000000ff7806 */ /* 0x000fc60000800000 */
[----:B------:R-:W-:Y:S01]  /*3c00*/  IMAD.IADD R51, R22, 0x1, R17 ;  /* 0x0000000116337824 */ /* 0x000fe200078e0211 */
[----:B0-----:R-:W-:-:S04]  /*3c10*/  IADD3 R22, P1, PT, R14, 0x100, RZ ;  /* 0x000001000e167810 */ /* 0x001fc80007f3e0ff */
[----:B------:R-:W0:Y:S01]  /*3c20*/  SHFL.DOWN PT, R17, R51, 0x10, R50 ;  /* 0x0a00000033117989 */ /* 0x000e2200000e0032 */
[----:B------:R-:W-:Y:S01]  /*3c30*/  IMAD.X R47, RZ, RZ, R15, P1 ;  /* 0x000000ffff2f7224 */ /* 0x000fe200008e060f */
[----:B0-----:R-:W-:-:S05]  /*3c40*/  SEL R46, R17, RZ, !P2 ;  /* 0x000000ff112e7207 */ /* 0x001fca0005000000 */
[----:B------:R-:W-:-:S07]  /*3c50*/  IMAD.IADD R46, R51, 0x1, R46 ;  /* 0x00000001332e7824 */ /* 0x000fce00078e022e */
.L_x_245:
[----:B------:R-:W-:Y:S05]  /*3c60*/  @!P0 BRA `(.L_x_59) ;  /* 0x00000004003c8947 */ /* 0x000fea0003800000 */
[----:B------:R-:W-:Y:S02]  /*3c70*/  IMAD.MOV.U32 R50, RZ, RZ, R45 ;  /* 0x000000ffff327224 */ /* 0x000fe400078e002d */
[----:B------:R-:W-:-:S07]  /*3c80*/  IMAD.MOV.U32 R45, RZ, RZ, 0x2f2 ;  /* 0x000002f2ff2d7424 */ /* 0x000fce00078e00ff */
.L_x_65:
[----:B------:R-:W-:Y:S02]  /*3c90*/  IMAD.MOV.U32 R12, RZ, RZ, R22 ;  /* 0x000000ffff0c7224 */ /* 0x000fe400078e0016 */
[----:B------:R-:W-:Y:S02]  /*3ca0*/  IMAD.MOV.U32 R13, RZ, RZ, R47 ;  /* 0x000000ffff0d7224 */ /* 0x000fe400078e002f */
[----:B------:R-:W-:-:S05]  /*3cb0*/  IMAD.WIDE R16, R50, 0x8, R12 ;  /* 0x0000000832107825 */ /* 0x000fca00078e020c */
[----:B------:R-:W2:Y:S01]  /*3cc0*/  LD.E.64.STRONG.GPU R12, desc[UR18][R16.64+-0x100] ;  /* 0xffff0012100c7980 */ /* 0x000ea2000c10fb00 */
[----:B------:R-:W-:Y:S05]  /*3cd0*/  YIELD ;  /* 0x0000000000007946 */ /* 0x000fea0003800000 */
[----:B------:R-:W-:Y:S01]  /*3ce0*/  UMOV UR5, 0xffffffff ;  /* 0xffffffff00057882 */ /* 0x000fe20000000000 */
[----:B------:R-:W-:Y:S02]  /*3cf0*/  SHF.R.U32.HI R45, RZ, 0x1, R45 ;  /* 0x00000001ff2d7819 */ /* 0x000fe4000001162d */
[----:B--2---:R-:W-:Y:S01]  /*3d00*/  ISETP.NE.AND P0, PT, R12, 0x63, PT ;  /* 0x000000630c00780c */ /* 0x004fe20003f05270 */
[----:B------:R-:W-:-:S12]  /*3d10*/  BRA.DIV UR5, `(.L_x_60) ;  /* 0x0000008a055c7947 */ /* 0x000fd8000b800000 */
[----:B------:R-:W-:-:S13]  /*3d20*/  VOTE.ANY P0, !P0 ;  /* 0x0000000000ff7806 */ /* 0x000fda0004000100 */
.L_x_248:
[----:B------:R-:W-:Y:S05]  /*3d30*/  @!P0 BRA `(.L_x_61) ;  /* 0x00000000007c8947 */ /* 0x000fea0003800000 */
[----:B------:R-:W-:-:S07]  /*3d40*/  IMAD.MOV.U32 R15, RZ, RZ, R45 ;  /* 0x000000ffff0f7224 */ /* 0x000fce00078e002d */
.L_x_63:
        /* <DEDUP_REMOVED lines=29> */
.L_x_251:
[----:B------:R-:W-:Y:S05]  /*3f20*/  @P0 BRA `(.L_x_63) ;  /* 0xfffffffc00880947 */ /* 0x000fea000383ffff */
.L_x_61:
[----:B------:R-:W-:Y:S01]  /*3f30*/  UMOV UR5, 0xffffffff ;  /* 0xffffffff00057882 */ /* 0x000fe20000000000 */
[----:B------:R-:W-:Y:S02]  /*3f40*/  ISETP.NE.AND P0, PT, R12, 0x65, PT ;  /* 0x000000650c00780c */ /* 0x000fe40003f05270 */
[----:B------:R-:W-:Y:S11]  /*3f50*/  BRA.DIV UR5, `(.L_x_64) ;  /* 0x0000008a050c7947 */ /* 0x000ff6000b800000 */
[----:B------:R-:W-:Y:S01]  /*3f60*/  VOTE.ANY R14, PT, !P0 ;  /* 0x00000000000e7806 */ /* 0x000fe200040e0100 */
[----:B------:R-:W-:-:S03]  /*3f70*/  VIADD R50, R50, 0xffffffe0 ;  /* 0xffffffe032327836 */ /* 0x000fc60000000000 */
[----:B------:R-:W-:-:S05]  /*3f80*/  LOP3.LUT R14, R14, 0x80000000, R20, 0xec, !PT ;  /* 0x800000000e0e7812 */ /* 0x000fca00078eec14 */
[----:B------:R-:W-:-:S05]  /*3f90*/  VIADD R15, R14, 0xffffffff ;  /* 0xffffffff0e0f7836 */ /* 0x000fca0000000000 */
[----:B------:R-:W-:Y:S01]  /*3fa0*/  LOP3.LUT R15, R14, R15, RZ, 0xc, !PT ;  /* 0x0000000f0e0f7212 */ /* 0x000fe200078e0cff */
[----:B------:R-:W-:-:S05]  /*3fb0*/  VIADD R14, R43, 0x4 ;  /* 0x000000042b0e7836 */ /* 0x000fca0000000000 */
[----:B------:R-:W0:Y:S02]  /*3fc0*/  POPC R15, R15 ;  /* 0x0000000f000f7309 */ /* 0x000e240000000000 */
[----:B0-----:R-:W0:Y:S01]  /*3fd0*/  SHFL.DOWN PT, R17, R13, 0x1, R15 ;  /* 0x082000000d117989 */ /* 0x001e2200000e000f */
[----:B------:R-:W-:-:S04]  /*3fe0*/  ISETP.GE.AND P0, PT, R43, R15, PT ;  /* 0x0000000f2b00720c */ /* 0x000fc80003f06270 */
[----:B0-----:R-:W-:Y:S02]  /*3ff0*/  SEL R52, R17, RZ, !P0 ;  /* 0x000000ff11347207 */ /* 0x001fe40004000000 */
[----:B------:R-:W-:-:S03]  /*4000*/  ISETP.GT.AND P0, PT, R21, R15, PT ;  /* 0x0000000f1500720c */ /* 0x000fc60003f04270 */
[----:B------:R-:W-:-:S05]  /*4010*/  IMAD.IADD R52, R52, 0x1, R13 ;  /* 0x0000000134347824 */ /* 0x000fca00078e020d */
[----:B------:R-:W0:Y:S02]  /*4020*/  SHFL.DOWN PT, R17, R52, 0x2, R15 ;  /* 0x0840000034117989 */ /* 0x000e2400000e000f */
[----:B0-----:R-:W-:Y:S02]  /*4030*/  SEL R17, R17, RZ, !P0 ;  /* 0x000000ff11117207 */ /* 0x001fe40004000000 */
[----:B------:R-:W-:-:S03]  /*4040*/  ISETP.GT.AND P0, PT, R14, R15, PT ;  /* 0x0000000f0e00720c */ /* 0x000fc60003f04270 */
[----:B------:R-:W-:-:S05]  /*4050*/  IMAD.IADD R51, R52, 0x1, R17 ;  /* 0x0000000134337824 */ /* 0x000fca00078e0211 */
[----:B------:R-:W0:Y:S02]  /*4060*/  SHFL.DOWN PT, R17, R51, 0x4, R15 ;  /* 0x0880000033117989 */ /* 0x000e2400000e000f */
[----:B0-----:R-:W-:-:S05]  /*4070*/  SEL R14, R17, RZ, !P0 ;  /* 0x000000ff110e7207 */ /* 0x001fca0004000000 */
[----:B------:R-:W-:Y:S02]  /*4080*/  IMAD.IADD R53, R51, 0x1, R14 ;  /* 0x0000000133357824 */ /* 0x000fe400078e020e */
[----:B------:R-:W-:-:S03]  /*4090*/  VIADD R14, R43, 0x8 ;  /* 0x000000082b0e7836 */ /* 0x000fc60000000000 */
[----:B------:R-:W0:Y:S02]  /*40a0*/  SHFL.DOWN PT, R17, R53, 0x8, R15 ;  /* 0x0900000035117989 */ /* 0x000e2400000e000f */
[----:B------:R-:W-:-:S04]  /*40b0*/  ISETP.GT.AND P0, PT, R14, R15, PT ;  /* 0x0000000f0e00720c */ /* 0x000fc80003f04270 */
[----:B0-----:R-:W-:Y:S02]  /*40c0*/  SEL R52, R17, RZ, !P0 ;  /* 0x000000ff11347207 */ /* 0x001fe40004000000 */
[----:B------:R-:W-:Y:S01]  /*40d0*/  ISETP.NE.AND P0, PT, R12, 0x65, PT ;  /* 0x000000650c00780c */ /* 0x000fe20003f05270 */
[----:B------:R-:W-:Y:S02]  /*40e0*/  VIADD R12, R43, 0x10 ;  /* 0x000000102b0c7836 */ /* 0x000fe40000000000 */
[----:B------:R-:W-:-:S03]  /*40f0*/  IMAD.IADD R52, R53, 0x1, R52 ;  /* 0x0000000135347824 */ /* 0x000fc600078e0234 */
[----:B------:R-:W-:Y:S02]  /*4100*/  ISETP.GT.AND P1, PT, R12, R15, PT ;  /* 0x0000000f0c00720c */ /* 0x000fe40003f24270 */
[----:B------:R-:W0:Y:S05]  /*4110*/  SHFL.DOWN PT, R17, R52, 0x10, R15 ;  /* 0x0a00000034117989 */ /* 0x000e2a00000e000f */
[----:B------:R-:W-:Y:S02]  /*4120*/  VOTE.ALL P0, P0 ;  /* 0x0000000000ff7806 */ /* 0x000fe40000000000 */
[----:B0-----:R-:W-:-:S04]  /*4130*/  SEL R17, R17, RZ, !P1 ;  /* 0x000000ff11117207 */ /* 0x001fc80004800000 */
[----:B------:R-:W-:-:S07]  /*4140*/  IADD3 R46, PT, PT, R52, R17, R46 ;  /* 0x00000011342e7210 */ /* 0x000fce0007ffe02e */
.L_x_260:
[----:B------:R-:W-:Y:S05]  /*4150*/  @P0 BRA `(.L_x_65) ;  /* 0xfffffff800cc0947 */ /* 0x000fea000383ffff */
.L_x_59:
[----:B------:R-:W-:Y:S02]  /*4160*/  ISETP.NE.AND P1, PT, R44, RZ, PT ;  /* 0x000000ff2c00720c */ /* 0x000fe40003f25270 */
[----:B------:R-:W-:-:S11]  /*4170*/  ISETP.NE.AND P0, PT, R43, RZ, PT ;  /* 0x000000ff2b00720c */ /* 0x000fd60003f05270 */
[----:B------:R-:W0:Y:S01]  /*4180*/  @!P1 S2R R13, SR_CgaCtaId ;  /* 0x00000000000d9919 */ /* 0x000e220000008800 */
[----:B------:R-:W-:Y:S01]  /*4190*/  @!P1 MOV R12, 0x400 ;  /* 0x00000400000c9802 */ /* 0x000fe20000000f00 */
[----:B------:R-:W-:Y:S01]  /*41a0*/  @!P1 IMAD.IADD R23, R23, 0x1, R46 ;  /* 0x0000000117179824 */ /* 0x000fe200078e022e */
[----:B------:R-:W-:Y:S01]  /*41b0*/  @!P0 MOV R14, 0x400 ;  /* 0x00000400000e8802 */ /* 0x000fe20000000f00 */
[----:B------:R-:W1:Y:S01]  /*41c0*/  @!P0 S2R R15, SR_CgaCtaId ;  /* 0x00000000000f8919 */ /* 0x000e620000008800 */
[----:B------:R-:W-:-:S05]  /*41d0*/  @!P1 IMAD.MOV.U32 R22, RZ, RZ, 0x65 ;  /* 0x00000065ff169424 */ /* 0x000fca00078e00ff */
[----:B------:R2:W-:Y:S01]  /*41e0*/  @!P1 ST.E.64.STRONG.GPU desc[UR18][R48.64+0x100], R22 ;  /* 0x0001001630009985 */ /* 0x0005e2000c10fb12 */
[----:B0-----:R-:W-:Y:S01]  /*41f0*/  @!P1 LEA R12, R13, R12, 0x18 ;  /* 0x0000000c0d0c9211 */ /* 0x001fe200078ec0ff */
[----:B------:R-:W-:Y:S02]  /*4200*/  IMAD.MOV.U32 R13, RZ, RZ, R18 ;  /* 0x000000ffff0d7224 */ /* 0x000fe400078e0012 */
[----:B------:R-:W-:Y:S01]  /*4210*/  @!P0 IMAD.MOV.U32 R13, RZ, RZ, R46 ;  /* 0x000000ffff0d8224 */ /* 0x000fe200078e002e */
[----:B-1----:R-:W-:Y:S01]  /*4220*/  @!P0 LEA R15, R15, R14, 0x18 ;  /* 0x0000000e0f0f8211 */ /* 0x002fe200078ec0ff */
[----:B------:R2:W-:Y:S04]  /*4230*/  @!P1 STS [R12+0x48], R23 ;  /* 0x000048170c009388 */ /* 0x0005e80000000800 */
[----:B------:R2:W-:Y:S04]  /*4240*/  @!P1 STS [R12+0x44], R46 ;  /* 0x0000442e0c009388 */ /* 0x0005e80000000800 */
[----:B------:R2:W-:Y:S02]  /*4250*/  @!P0 STS [R15+0x3c], R46 ;  /* 0x00003c2e0f008388 */ /* 0x0005e40000000800 */
.L_x_53:
[----:B------:R-:W-:Y:S05]  /*4260*/  WARPSYNC.ALL ;  /* 0x0000000000007948 */ /* 0x000fea0003800000 */
[----:B------:R-:W0:Y:S08]  /*4270*/  S2UR UR5, SR_CgaCtaId ;  /* 0x00000000000579c3 */ /* 0x000e300000008800 */
[----:B------:R-:W-:Y:S01]  /*4280*/  BAR.SYNC.DEFER_BLOCKING 0x0 ;  /* 0x0000000000007b1d */ /* 0x000fe20000010000 */
[----:B------:R-:W-:-:S05]  /*4290*/  ISETP.NE.AND P1, PT, R44, RZ, PT ;  /* 0x000000ff2c00720c */ /* 0x000fca0003f25270 */
[----:B------:R-:W-:Y:S02]  /*42a0*/  UMOV UR4, 0x400 ;  /* 0x0000040000047882 */ /* 0x000fe40000000000 */
[----:B0-----:R-:W-:Y:S01]  /*42b0*/  ULEA UR4, UR5, UR4, 0x18 ;  /* 0x0000000405047291 */ /* 0x001fe2000f8ec0ff */
[----:B------:R-:W0:Y:S08]  /*42c0*/  LDCU UR5, c[0x0][0x3ac] ;  /* 0x00007580ff0577ac */ /* 0x000e300008000800 */
[----:B--2---:R-:W1:Y:S01]  /*42d0*/  LDS R12, [UR4+0x3c] ;  /* 0x00003c04ff0c7984 */ /* 0x004e620008000800 */
[----:B0-----:R-:W-:-:S02]  /*42e0*/  ISETP.NE.AND P2, PT, R4, UR5, PT ;  /* 0x0000000504007c0c */ /* 0x001fc4000bf45270 */
[----:B------:R-:W-:-:S04]  /*42f0*/  ISETP.NE.AND P0, PT, R3, UR5, PT ;  /* 0x0000000503007c0c */ /* 0x000fc8000bf05270 */
[----:B------:R-:W-:-:S05]  /*4300*/  SEL R48, RZ, 0x1, P0 ;  /* 0x00000001ff307807 */ /* 0x000fca0000000000 */
[----:B------:R-:W-:Y:S02]  /*4310*/  VIADD R14, R48, 0x1 ;  /* 0x00000001300e7836 */ /* 0x000fe40000000000 */
[----:B------:R-:W-:Y:S01]  /*4320*/  @P2 IMAD.MOV R14, RZ, RZ, R48 ;  /* 0x000000ffff0e2224 */ /* 0x000fe200078e0230 */
[----:B------:R-:W-:Y:S02]  /*4330*/  ISETP.NE.AND P2, PT, R8, UR5, PT ;  /* 0x0000000508007c0c */ /* 0x000fe4000bf45270 */
[----:B-1----:R-:W-:Y:S02]  /*4340*/  SEL R12, R12, RZ, P1 ;  /* 0x000000ff0c0c7207 */ /* 0x002fe40000800000 */
[----:B------:R-:W-:-:S03]  /*4350*/  ISETP.NE.AND P1, PT, R6, UR5, PT ;  /* 0x0000000506007c0c */ /* 0x000fc6000bf25270 */
[----:B------:R-:W-:Y:S02]  /*4360*/  IMAD.IADD R49, R12, 0x1, R13 ;  /* 0x000000010c317824 */ /* 0x000fe400078e020d */
[----:B------:R-:W0:Y:S02]  /*4370*/  LDS R13, [UR4+0x4c] ;  /* 0x00004c04ff0d7984 */ /* 0x000e240008000800 */
[----:B------:R-:W-:Y:S02]  /*4380*/  IMAD.IADD R47, R49, 0x1, R14 ;  /* 0x00000001312f7824 */ /* 0x000fe400078e020e */
[----:B------:R-:W1:Y:S01]  /*4390*/  LDS R12, [UR4+0x44] ;  /* 0x00004404ff0c7984 */ /* 0x000e620008000800 */
[----:B------:R-:W-:Y:S02]  /*43a0*/  IMAD.IADD R14, R48, 0x1, R49 ;  /* 0x00000001300e7824 */ /* 0x000fe400078e0231 */
[----:B------:R-:W-:Y:S02]  /*43b0*/  VIADD R46, R47, 0x1 ;  /* 0x000000012f2e7836 */ /* 0x000fe40000000000 */
        /* <DEDUP_REMOVED lines=31> */
[----:B0-----:R-:W-:-:S03]  /*45b0*/  ISETP.GT.AND P1, PT, R13, 0x180, PT ;  /* 0x000001800d00780c */ /* 0x001fc60003f24270 */
[----:B------:R-:W-:Y:S02]  /*45c0*/  VIADD R15, R16, 0x1 ;  /* 0x00000001100f7836 */ /* 0x000fe40000000000 */
[----:B------:R-:W-:-:S08]  /*45d0*/  @P2 IMAD.MOV R15, RZ, RZ, R16 ;  /* 0x000000ffff0f2224 */ /* 0x000fd000078e0210 */
[----:B-1----:R-:W-:Y:S05]  /*45e0*/  @P1 BRA `(.L_x_66) ;  /* 0x0000000c00801947 */ /* 0x002fea0003800000 */
[----:B------:R-:W0:Y:S01]  /*45f0*/  LDCU.U8 UR4, c[0x0][0x3c0] ;  /* 0x00007800ff0477ac */ /* 0x000e220008000000 */
[----:B------:R-:W-:Y:S04]  /*4600*/  BSSY.RECONVERGENT B0, `(.L_x_67) ;  /* 0x000000d000007945 */ /* 0x000fe80003800200 */
[----:B------:R-:W-:Y:S05]  /*4610*/  @P0 BRA `(.L_x_68) ;  /* 0x00000000002c0947 */ /* 0x000fea0003800000 */
[----:B0-----:R-:W-:Y:S01]  /*4620*/  UISETP.NE.AND UP0, UPT, UR4, URZ, UPT ;  /* 0x000000ff0400728c */ /* 0x001fe2000bf05270 */
[----:B------:R-:W-:Y:S01]  /*4630*/  CS2R R12, SRZ ;  /* 0x00000000000c7805 */ /* 0x000fe2000001ff00 */
[----:B------:R-:W0:Y:S07]  /*4640*/  LDCU.64 UR6, c[0x0][0x390] ;  /* 0x00007200ff0677ac */ /* 0x000e2e0008000a00 */
[----:B------:R-:W-:Y:S05]  /*4650*/  BRA.U UP0, `(.L_x_69) ;  /* 0x0000000100087547 */ /* 0x000fea000b800000 */
[----:B------:R-:W1:Y:S02]  /*4660*/  LDC.64 R12, c[0x0][0x3d8] ;  /* 0x0000f600ff0c7b82 */ /* 0x000e640000000a00 */
[----:B-1----:R-:W5:Y:S02]  /*4670*/  LDG.E.64 R12, desc[UR18][R12.64] ;  /* 0x000000120c0c7981 */ /* 0x002f64000c1e1b00 */
.L_x_69:
[----:B-----5:R-:W-:-:S04]  /*4680*/  IADD3 R3, P0, PT, R49, R12, RZ ;  /* 0x0000000c31037210 */ /* 0x020fc80007f1e0ff */
[----:B------:R-:W-:Y:S02]  /*4690*/  LEA.HI.X.SX32 R44, R49, R13, 0x1, P0 ;  /* 0x0000000d312c7211 */ /* 0x000fe400000f0eff */
[----:B0-----:R-:W-:-:S04]  /*46a0*/  LEA R12, P0, R3, UR6, 0x2 ;  /* 0x00000006030c7c11 */ /* 0x001fc8000f8010ff */
[----:B------:R-:W-:-:S05]  /*46b0*/  LEA.HI.X R13, R3, UR7, R44, 0x2, P0 ;  /* 0x00000007030d7c11 */ /* 0x000fca00080f142c */
[----:B------:R1:W-:Y:S04]  /*46c0*/  STG.E desc[UR18][R12.64], R42 ;  /* 0x0000002a0c007986 */ /* 0x0003e8000c101912 */
.L_x_68:
[----:B0-----:R-:W-:Y:S05]  /*46d0*/  BSYNC.RECONVERGENT B0 ;  /* 0x0000000000007941 */ /* 0x001fea0003800200 */
.L_x_67:
[----:B------:R-:W-:Y:S01]  /*46e0*/  ISETP.NE.AND P0, PT, R4, UR5, PT ;  /* 0x0000000504007c0c */ /* 0x000fe2000bf05270 */
[----:B------:R-:W-:-:S12]  /*46f0*/  BSSY.RECONVERGENT B0, `(.L_x_70) ;  /* 0x000000d000007945 */ /* 0x000fd80003800200 */
[----:B------:R-:W-:Y:S05]  /*4700*/  @P0 BRA `(.L_x_71) ;  /* 0x00000000002c0947 */ /* 0x000fea0003800000 */
[----:B------:R-:W-:Y:S01]  /*4710*/  UISETP.NE.AND UP0, UPT, UR4, URZ, UPT ;  /* 0x000000ff0400728c */ /* 0x000fe2000bf05270 */
[----:B-1----:R-:W-:Y:S01]  /*4720*/  CS2R R12, SRZ ;  /* 0x00000000000c7805 */ /* 0x002fe2000001ff00 */
[----:B------:R-:W0:Y:S07]  /*4730*/  LDCU.64 UR6, c[0x0][0x390] ;  /* 0x00007200ff0677ac */ /* 0x000e2e0008000a00 */
[----:B------:R-:W-:Y:S05]  /*4740*/  BRA.U UP0, `(.L_x_72) ;  /* 0x0000000100087547 */ /* 0x000fea000b800000 */
[----:B------:R-:W1:Y:S02]  /*4750*/  LDC.64 R12, c[0x0][0x3d8] ;  /* 0x0000f600ff0c7b82 */ /* 0x000e640000000a00 */
[----:B-1----:R-:W5:Y:S02]  /*4760*/  LDG.E.64 R12, desc[UR18][R12.64] ;  /* 0x000000120c0c7981 */ /* 0x002f64000c1e1b00 */
.L_x_72:
[----:B-----5:R-:W-:-:S04]  /*4770*/  IADD3 R3, P0, PT, R14, R12, RZ ;  /* 0x0000000c0e037210 */ /* 0x020fc80007f1e0ff */
[----:B------:R-:W-:Y:S02]  /*4780*/  LEA.HI.X.SX32 R14, R14, R13, 0x1, P0 ;  /* 0x0000000d0e0e7211 */ /* 0x000fe400000f0eff */
[----:B0-----:R-:W-:-:S04]  /*4790*/  LEA R12, P0, R3, UR6, 0x2 ;  /* 0x00000006030c7c11 */ /* 0x001fc8000f8010ff */
[----:B------:R-:W-:-:S05]  /*47a0*/  LEA.HI.X R13, R3, UR7, R14, 0x2, P0 ;  /* 0x00000007030d7c11 */ /* 0x000fca00080f140e */
[----:B------:R0:W-:Y:S04]  /*47b0*/  STG.E desc[UR18][R12.64], R41 ;  /* 0x000000290c007986 */ /* 0x0001e8000c101912 */
.L_x_71:
[----:B------:R-:W-:Y:S05]  /*47c0*/  BSYNC.RECONVERGENT B0 ;  /* 0x0000000000007941 */ /* 0x000fea0003800200 */
.L_x_70:
        /* <DEDUP_REMOVED lines=9> */
.L_x_75:
[----:B-----5:R-:W-:-:S04]  /*4860*/  IADD3 R3, P0, PT, R47, R12, RZ ;  /* 0x0000000c2f037210 */ /* 0x020fc80007f1e0ff */
[----:B------:R-:W-:Y:S02]  /*4870*/  LEA.HI.X.SX32 R4, R47, R13, 0x1, P0 ;  /* 0x0000000d2f047211 */ /* 0x000fe400000f0eff */
[----:B0-----:R-:W-:-:S04]  /*4880*/  LEA R12, P0, R3, UR6, 0x2 ;  /* 0x00000006030c7c11 */ /* 0x001fc8000f8010ff */
[----:B------:R-:W-:-:S05]  /*4890*/  LEA.HI.X R13, R3, UR7, R4, 0x2, P0 ;  /* 0x00000007030d7c11 */ /* 0x000fca00080f1404 */
[----:B------:R2:W-:Y:S04]  /*48a0*/  STG.E desc[UR18][R12.64], R40 ;  /* 0x000000280c007986 */ /* 0x0005e8000c101912 */
.L_x_74:
[----:B------:R-:W-:Y:S05]  /*48b0*/  BSYNC.RECONVERGENT B0 ;  /* 0x0000000000007941 */ /* 0x000fea0003800200 */
.L_x_73:
        /* <DEDUP_REMOVED lines=9> */
.L_x_78:
[----:B-----5:R-:W-:-:S04]  /*4950*/  IADD3 R3, P0, PT, R46, R12, RZ ;  /* 0x0000000c2e037210 */ /* 0x020fc80007f1e0ff */
[----:B------:R-:W-:Y:S02]  /*4960*/  LEA.HI.X.SX32 R46, R46, R13, 0x1, P0 ;  /* 0x0000000d2e2e7211 */ /* 0x000fe400000f0eff */
[----:B0-----:R-:W-:-:S04]  /*4970*/  LEA R12, P0, R3, UR6, 0x2 ;  /* 0x00000006030c7c11 */ /* 0x001fc8000f8010ff */
[----:B------:R-:W-:-:S05]  /*4980*/  LEA.HI.X R13, R3, UR7, R46, 0x2, P0 ;  /* 0x00000007030d7c11 */ /* 0x000fca00080f142e */
[----:B------:R3:W-:Y:S04]  /*4990*/  STG.E desc[UR18][R12.64], R39 ;  /* 0x000000270c007986 */ /* 0x0007e8000c101912 */
.L_x_77:
[----:B------:R-:W-:Y:S05]  /*49a0*/  BSYNC.RECONVERGENT B0 ;  /* 0x0000000000007941 */ /* 0x000fea0003800200 */
.L_x_76:
[----:B------:R-:W-:Y:S01]  /*49b0*/  ISETP.NE.AND P0, PT, R10, UR5, PT ;  /* 0x000000050a007c0c */ /* 0x000fe2000bf05270 */
[----:B------:R-:W-:-:S12]  /*49c0*/  BSSY.RECONVERGENT B0, `(.L_x_79) ;  /* 0x000000d000007945 */ /* 0x000fd80003800200 */
[----:B------:R-:W-:Y:S05]  /*49d0*/  @P0 BRA `(.L_x_80) ;  /* 0x00000000002c0947 */ /* 0x000fea0003800000 */
[----:B------:R-:W-:Y:S01]  /*49e0*/  UISETP.NE.AND UP0, UPT, UR4, URZ, UPT ;  /* 0x000000ff0400728c */ /* 0x000fe2000bf05270 */
[----:B0123--:R-:W-:Y:S01]  /*49f0*/  CS2R R12, SRZ ;  /* 0x00000000000c7805 */ /* 0x00ffe2000001ff00 */
[----:B------:R-:W0:Y:S07]  /*4a00*/  LDCU.64 UR6, c[0x0][0x390] ;  /* 0x00007200ff0677ac */ /* 0x000e2e0008000a00 */
[----:B------:R-:W-:Y:S05]  /*4a10*/  BRA.U UP0, `(.L_x_81) ;  /* 0x0000000100087547 */ /* 0x000fea000b800000 */
[----:B------:R-:W1:Y:S02]  /*4a20*/  LDC.64 R12, c[0x0][0x3d8] ;  /* 0x0000f600ff0c7b82 */ /* 0x000e640000000a00 */
[----:B-1----:R-:W5:Y:S02]  /*4a30*/  LDG.E.64 R12, desc[UR18][R12.64] ;  /* 0x000000120c0c7981 */ /* 0x002f64000c1e1b00 */
.L_x_81:
[----:B-----5:R-:W-:-:S04]  /*4a40*/  IADD3 R3, P0, PT, R45, R12, RZ ;  /* 0x0000000c2d037210 */ /* 0x020fc80007f1e0ff */
[----:B------:R-:W-:Y:S02]  /*4a50*/  LEA.HI.X.SX32 R4, R45, R13, 0x1, P0 ;  /* 0x0000000d2d047211 */ /* 0x000fe400000f0eff */
[----:B0-----:R-:W-:-:S04]  /*4a60*/  LEA R12, P0, R3, UR6, 0x2 ;  /* 0x00000006030c7c11 */ /* 0x001fc8000f8010ff */
[----:B------:R-:W-:-:S05]  /*4a70*/  LEA.HI.X R13, R3, UR7, R4, 0x2, P0 ;  /* 0x00000007030d7c11 */ /* 0x000fca00080f1404 */
[----:B------:R4:W-:Y:S04]  /*4a80*/  STG.E desc[UR18][R12.64], R38 ;  /* 0x000000260c007986 */ /* 0x0009e8000c101912 */
.L_x_80:
[----:B------:R-:W-:Y:S05]  /*4a90*/  BSYNC.RECONVERGENT B0 ;  /* 0x0000000000007941 */ /* 0x000fea0003800200 */
.L_x_79:
[----:B------:R-:W-:Y:S01]  /*4aa0*/  ISETP.NE.AND P0, PT, R24, UR5, PT ;  /* 0x0000000518007c0c */ /* 0x000fe2000bf05270 */
[----:B------:R-:W-:-:S12]  /*4ab0*/  BSSY.RECONVERGENT B0, `(.L_x_82) ;  /* 0x000000d000007945 */ /* 0x000fd80003800200 */
[----:B------:R-:W-:Y:S05]  /*4ac0*/  @P0 BRA `(.L_x_83) ;  /* 0x00000000002c0947 */ /* 0x000fea0003800000 */
[----:B------:R-:W-:Y:S01]  /*4ad0*/  UISETP.NE.AND UP0, UPT, UR4, URZ, UPT ;  /* 0x000000ff0400728c */ /* 0x000fe2000bf05270 */
[----:B01234-:R-:W-:Y:S01]  /*4ae0*/  CS2R R12, SRZ ;  /* 0x00000000000c7805 */ /* 0x01ffe2000001ff00 */
[----:B------:R-:W0:Y:S07]  /*4af0*/  LDCU.64 UR6, c[0x0][0x390] ;  /* 0x00007200ff0677ac */ /* 0x000e2e0008000a00 */
[----:B------:R-:W-:Y:S05]  /*4b00*/  BRA.U UP0, `(.L_x_84) ;  /* 0x0000000100087547 */ /* 0x000fea000b800000 */
[----:B------:R-:W1:Y:S02]  /*4b10*/  LDC.64 R12, c[0x0][0x3d8] ;  /* 0x0000f600ff0c7b82 */ /* 0x000e640000000a00 */
[----:B-1----:R-:W5:Y:S02]  /*4b20*/  LDG.E.64 R12, desc[UR18][R12.64] ;  /* 0x000000120c0c7981 */ /* 0x002f64000c1e1b00 */
.L_x_84:
[----:B-----5:R-:W-:-:S04]  /*4b30*/  IADD3 R3, P0, PT, R43, R12, RZ ;  /* 0x0000000c2b037210 */ /* 0x020fc80007f1e0ff */
[----:B------:R-:W-:Y:S02]  /*4b40*/  LEA.HI.X.SX32 R4, R43, R13, 0x1, P0 ;  /* 0x0000000d2b047211 */ /* 0x000fe400000f0eff */
[----:B0-----:R-:W-:-:S04]  /*4b50*/  LEA R12, P0, R3, UR6, 0x2 ;  /* 0x00000006030c7c11 */ /* 0x001fc8000f8010ff */
[----:B------:R-:W-:-:S05]  /*4b60*/  LEA.HI.X R13, R3, UR7, R4, 0x2, P0 ;  /* 0x00000007030d7c11 */ /* 0x000fca00080f1404 */
[----:B------:R0:W-:Y:S04]  /*4b70*/  STG.E desc[UR18][R12.64], R0 ;  /* 0x000000000c007986 */ /* 0x0001e8000c101912 */
.L_x_83:
[----:B------:R-:W-:Y:S05]  /*4b80*/  BSYNC.RECONVERGENT B0 ;  /* 0x0000000000007941 */ /* 0x000fea0003800200 */
.L_x_82:
        /* <DEDUP_REMOVED lines=9> */
.L_x_87:
[----:B-----5:R-:W-:-:S04]  /*4c20*/  IADD3 R0, P0, PT, R23, R12, RZ ;  /* 0x0000000c17007210 */ /* 0x020fc80007f1e0ff */
[----:B------:R-:W-:Y:S02]  /*4c30*/  LEA.HI.X.SX32 R13, R23, R13, 0x1, P0 ;  /* 0x0000000d170d7211 */ /* 0x000fe400000f0eff */
[----:B0-----:R-:W-:-:S04]  /*4c40*/  LEA R12, P0, R0, UR6, 0x2 ;  /* 0x00000006000c7c11 */ /* 0x001fc8000f8010ff */
[----:B------:R-:W-:-:S05]  /*4c50*/  LEA.HI.X R13, R0, UR7, R13, 0x2, P0 ;  /* 0x00000007000d7c11 */ /* 0x000fca00080f140d */
[----:B------:R0:W-:Y:S04]  /*4c60*/  STG.E desc[UR18][R12.64], R2 ;  /* 0x000000020c007986 */ /* 0x0001e8000c101912 */
.L_x_86:
[----:B------:R-:W-:Y:S05]  /*4c70*/  BSYNC.RECONVERGENT B0 ;  /* 0x0000000000007941 */ /* 0x000fea0003800200 */
.L_x_85:
[----:B------:R-:W-:Y:S01]  /*4c80*/  ISETP.NE.AND P0, PT, R28, UR5, PT ;  /* 0x000000051c007c0c */ /* 0x000fe2000bf05270 */
[----:B------:R-:W-:-:S12]  /*4c90*/  BSSY.RECONVERGENT B0, `(.L_x_88) ;  /* 0x000000d000007945 */ /* 0x000fd80003800200 */
[----:B------:R-:W-:Y:S05]  /*4ca0*/  @P0 BRA `(.L_x_89) ;  /* 0x00000000002c0947 */ /* 0x000fea0003800000 */
[----:B------:R-:W-:Y:S01]  /*4cb0*/  UISETP.NE.AND UP0, UPT, UR4, URZ, UPT ;  /* 0x000000ff0400728c */ /* 0x000fe2000bf05270 */
[----:B0-----:R-:W-:Y:S01]  /*4cc0*/  CS2R R2, SRZ ;  /* 0x0000000000027805 */ /* 0x001fe2000001ff00 */
[----:B------:R-:W0:Y:S07]  /*4cd0*/  LDCU.64 UR6, c[0x0][0x390] ;  /* 0x00007200ff0677ac */ /* 0x000e2e0008000a00 */
[----:B------:R-:W-:Y:S05]  /*4ce0*/  BRA.U UP0, `(.L_x_90) ;  /* 0x0000000100087547 */ /* 0x000fea000b800000 */
[----:B------:R-:W1:Y:S02]  /*4cf0*/  LDC.64 R2, c[0x0][0x3d8] ;  /* 0x0000f600ff027b82 */ /* 0x000e640000000a00 */
[----:B-1----:R-:W5:Y:S02]  /*4d00*/  LDG.E.64 R2, desc[UR18][R2.64] ;  /* 0x0000001202027981 */ /* 0x002f64000c1e1b00 */
.L_x_90:
[----:B-----5:R-:W-:-:S04]  /*4d10*/  IADD3 R0, P0, PT, R22, R2, RZ ;  /* 0x0000000216007210 */ /* 0x020fc80007f1e0ff */
[----:B------:R-:W-:Y:S02]  /*4d20*/  LEA.HI.X.SX32 R3, R22, R3, 0x1, P0 ;  /* 0x0000000316037211 */ /* 0x000fe400000f0eff */
[----:B0-----:R-:W-:-:S04]  /*4d30*/  LEA R2, P0, R0, UR6, 0x2 ;  /* 0x0000000600027c11 */ /* 0x001fc8000f8010ff */
[----:B------:R-:W-:-:S05]  /*4d40*/  LEA.HI.X R3, R0, UR7, R3, 0x2, P0 ;  /* 0x0000000700037c11 */ /* 0x000fca00080f1403 */
[----:B------:R0:W-:Y:S04]  /*4d50*/  STG.E desc[UR18][R2.64], R5 ;  /* 0x0000000502007986 */ /* 0x0001e8000c101912 */
.L_x_89:
[----:B------:R-:W-:Y:S05]  /*4d60*/  BSYNC.RECONVERGENT B0 ;  /* 0x0000000000007941 */ /* 0x000fea0003800200 */
.L_x_88:
        /* <DEDUP_REMOVED lines=9> */
.L_x_93:
[----:B-----5:R-:W-:-:S04]  /*4e00*/  IADD3 R0, P0, PT, R21, R2, RZ ;  /* 0x0000000215007210 */ /* 0x020fc80007f1e0ff */
[----:B------:R-:W-:Y:S02]  /*4e10*/  LEA.HI.X.SX32 R3, R21, R3, 0x1, P0 ;  /* 0x0000000315037211 */ /* 0x000fe400000f0eff */
[----:B0-----:R-:W-:-:S04]  /*4e20*/  LEA R2, P0, R0, UR6, 0x2 ;  /* 0x0000000600027c11 */ /* 0x001fc8000f8010ff */
[----:B------:R-:W-:-:S05]  /*4e30*/  LEA.HI.X R3, R0, UR7, R3, 0x2, P0 ;  /* 0x0000000700037c11 */ /* 0x000fca00080f1403 */
[----:B------:R0:W-:Y:S04]  /*4e40*/  STG.E desc[UR18][R2.64], R7 ;  /* 0x0000000702007986 */ /* 0x0001e8000c101912 */
.L_x_92:
[----:B------:R-:W-:Y:S05]  /*4e50*/  BSYNC.RECONVERGENT B0 ;  /* 0x0000000000007941 */ /* 0x000fea0003800200 */
.L_x_91:
        /* <DEDUP_REMOVED lines=9> */
.L_x_96:
[----:B-----5:R-:W-:-:S04]  /*4ef0*/  IADD3 R0, P0, PT, R20, R2, RZ ;  /* 0x0000000214007210 */ /* 0x020fc80007f1e0ff */
[----:B------:R-:W-:Y:S02]  /*4f00*/  LEA.HI.X.SX32 R3, R20, R3, 0x1, P0 ;  /* 0x0000000314037211 */ /* 0x000fe400000f0eff */
[----:B0-----:R-:W-:-:S04]  /*4f10*/  LEA R2, P0, R0, UR6, 0x2 ;  /* 0x0000000600027c11 */ /* 0x001fc8000f8010ff */
[----:B------:R-:W-:-:S05]  /*4f20*/  LEA.HI.X R3, R0, UR7, R3, 0x2, P0 ;  /* 0x0000000700037c11 */ /* 0x000fca00080f1403 */
[----:B------:R0:W-:Y:S04]  /*4f30*/  STG.E desc[UR18][R2.64], R9 ;  /* 0x0000000902007986 */ /* 0x0001e8000c101912 */
.L_x_95:
[----:B------:R-:W-:Y:S05]  /*4f40*/  BSYNC.RECONVERGENT B0 ;  /* 0x0000000000007941 */ /* 0x000fea0003800200 */
.L_x_94:
        /* <DEDUP_REMOVED lines=9> */
.L_x_99:
[----:B-----5:R-:W-:-:S04]  /*4fe0*/  IADD3 R0, P0, PT, R19, R2, RZ ;  /* 0x0000000213007210 */ /* 0x020fc80007f1e0ff */
[----:B------:R-:W-:Y:S02]  /*4ff0*/  LEA.HI.X.SX32 R3, R19, R3, 0x1, P0 ;  /* 0x0000000313037211 */ /* 0x000fe400000f0eff */
[----:B0-----:R-:W-:-:S04]  /*5000*/  LEA R2, P0, R0, UR6, 0x2 ;  /* 0x0000000600027c11 */ /* 0x001fc8000f8010ff */
[----:B------:R-:W-:-:S05]  /*5010*/  LEA.HI.X R3, R0, UR7, R3, 0x2, P0 ;  /* 0x0000000700037c11 */ /* 0x000fca00080f1403 */
[----:B------:R0:W-:Y:S04]  /*5020*/  STG.E desc[UR18][R2.64], R11 ;  /* 0x0000000b02007986 */ /* 0x0001e8000c101912 */
.L_x_98:
[----:B------:R-:W-:Y:S05]  /*5030*/  BSYNC.RECONVERGENT B0 ;  /* 0x0000000000007941 */ /* 0x000fea0003800200 */
.L_x_97:
        /* <DEDUP_REMOVED lines=9> */
.L_x_102:
[----:B-----5:R-:W-:-:S04]  /*50d0*/  IADD3 R0, P0, PT, R18, R2, RZ ;  /* 0x0000000212007210 */ /* 0x020fc80007f1e0ff */
[----:B------:R-:W-:Y:S02]  /*50e0*/  LEA.HI.X.SX32 R3, R18, R3, 0x1, P0 ;  /* 0x0000000312037211 */ /* 0x000fe400000f0eff */
[----:B0-----:R-:W-:-:S04]  /*50f0*/  LEA R2, P0, R0, UR6, 0x2 ;  /* 0x0000000600027c11 */ /* 0x001fc8000f8010ff */
[----:B------:R-:W-:-:S05]  /*5100*/  LEA.HI.X R3, R0, UR7, R3, 0x2, P0 ;  /* 0x0000000700037c11 */ /* 0x000fca00080f1403 */
[----:B------:R0:W-:Y:S04]  /*5110*/  STG.E desc[UR18][R2.64], R25 ;  /* 0x0000001902007986 */ /* 0x0001e8000c101912 */
.L_x_101:
[----:B------:R-:W-:Y:S05]  /*5120*/  BSYNC.RECONVERGENT B0 ;  /* 0x0000000000007941 */ /* 0x000fea0003800200 */
.L_x_100:
        /* <DEDUP_REMOVED lines=9> */
.L_x_105:
[----:B-----5:R-:W-:-:S04]  /*51c0*/  IADD3 R0, P0, PT, R17, R2, RZ ;  /* 0x0000000211007210 */ /* 0x020fc80007f1e0ff */
[----:B------:R-:W-:Y:S02]  /*51d0*/  LEA.HI.X.SX32 R3, R17, R3, 0x1, P0 ;  /* 0x0000000311037211 */ /* 0x000fe400000f0eff */
[----:B0-----:R-:W-:-:S04]  /*51e0*/  LEA R2, P0, R0, UR6, 0x2 ;  /* 0x0000000600027c11 */ /* 0x001fc8000f8010ff */
[----:B------:R-:W-:-:S05]  /*51f0*/  LEA.HI.X R3, R0, UR7, R3, 0x2, P0 ;  /* 0x0000000700037c11 */ /* 0x000fca00080f1403 */
[----:B------:R0:W-:Y:S04]  /*5200*/  STG.E desc[UR18][R2.64], R27 ;  /* 0x0000001b02007986 */ /* 0x0001e8000c101912 */
.L_x_104:
[----:B------:R-:W-:Y:S05]  /*5210*/  BSYNC.RECONVERGENT B0 ;  /* 0x0000000000007941 */ /* 0x000fea0003800200 */
.L_x_103:
        /* <DEDUP_REMOVED lines=9> */
.L_x_108:
[----:B-----5:R-:W-:-:S04]  /*52b0*/  IADD3 R0, P0, PT, R16, R2, RZ ;  /* 0x0000000210007210 */ /* 0x020fc80007f1e0ff */
[----:B------:R-:W-:Y:S02]  /*52c0*/  LEA.HI.X.SX32 R3, R16, R3, 0x1, P0 ;  /* 0x0000000310037211 */ /* 0x000fe400000f0eff */
[----:B0-----:R-:W-:-:S04]  /*52d0*/  LEA R2, P0, R0, UR6, 0x2 ;  /* 0x0000000600027c11 */ /* 0x001fc8000f8010ff */
[----:B------:R-:W-:-:S05]  /*52e0*/  LEA.HI.X R3, R0, UR7, R3, 0x2, P0 ;  /* 0x0000000700037c11 */ /* 0x000fca00080f1403 */
[----:B------:R0:W-:Y:S04]  /*52f0*/  STG.E desc[UR18][R2.64], R29 ;  /* 0x0000001d02007986 */ /* 0x0001e8000c101912 */
.L_x_107:
[----:B------:R-:W-:Y:S05]  /*5300*/  BSYNC.RECONVERGENT B0 ;  /* 0x0000000000007941 */ /* 0x000fea0003800200 */
.L_x_106:
[----:B------:R-:W-:-:S13]  /*5310*/  ISETP.NE.AND P0, PT, R37, UR5, PT ;  /* 0x0000000525007c0c */ /* 0x000fda000bf05270 */
[----:B------:R-:W-:Y:S05]  /*5320*/  @P0 EXIT ;  /* 0x000000000000094d */ /* 0x000fea0003800000 */
[----:B------:R-:W-:Y:S01]  /*5330*/  UISETP.NE.AND UP0, UPT, UR4, URZ, UPT ;  /* 0x000000ff0400728c */ /* 0x000fe2000bf05270 */
[----:B0-----:R-:W-:-:S08]  /*5340*/  CS2R R2, SRZ ;  /* 0x0000000000027805 */ /* 0x001fd0000001ff00 */
[----:B------:R-:W-:Y:S05]  /*5350*/  BRA.U UP0, `(.L_x_109) ;  /* 0x0000000100087547 */ /* 0x000fea000b800000 */
[----:B------:R-:W0:Y:S02]  /*5360*/  LDC.64 R2, c[0x0][0x3d8] ;  /* 0x0000f600ff027b82 */ /* 0x000e240000000a00 */
[----:B0-----:R-:W5:Y:S02]  /*5370*/  LDG.E.64 R2, desc[UR18][R2.64] ;  /* 0x0000001202027981 */ /* 0x001f64000c1e1b00 */
.L_x_109:
[----:B------:R-:W0:Y:S01]  /*5380*/  LDCU.64 UR4, c[0x0][0x390] ;  /* 0x00007200ff0477ac */ /* 0x000e220008000a00 */
[----:B-----5:R-:W-:-:S04]  /*5390*/  IADD3 R0, P0, PT, R15, R2, RZ ;  /* 0x000000020f007210 */ /* 0x020fc80007f1e0ff */
[----:B------:R-:W-:Y:S02]  /*53a0*/  LEA.HI.X.SX32 R3, R15, R3, 0x1, P0 ;  /* 0x000000030f037211 */ /* 0x000fe400000f0eff */
[----:B0-----:R-:W-:-:S04]  /*53b0*/  LEA R2, P0, R0, UR4, 0x2 ;  /* 0x0000000400027c11 */ /* 0x001fc8000f8010ff */
[----:B------:R-:W-:-:S05]  /*53c0*/  LEA.HI.X R3, R0, UR5, R3, 0x2, P0 ;  /* 0x0000000500037c11 */ /* 0x000fca00080f1403 */
[----:B------:R-:W-:Y:S01]  /*53d0*/  STG.E desc[UR18][R2.64], R31 ;  /* 0x0000001f02007986 */ /* 0x000fe2000c101912 */
[----:B------:R-:W-:Y:S05]  /*53e0*/  EXIT ;  /* 0x000000000000794d */ /* 0x000fea0003800000 */
.L_x_66:
[----:B------:R-:W-:Y:S01]  /*53f0*/  BAR.SYNC.DEFER_BLOCKING 0x0 ;  /* 0x0000000000007b1d */ /* 0x000fe20000010000 */
[----:B------:R-:W-:Y:S02]  /*5400*/  ISETP.NE.AND P1, PT, R3, UR5, PT ;  /* 0x0000000503007c0c */ /* 0x000fe4000bf25270 */
[----:B------:R-:W-:Y:S02]  /*5410*/  ISETP.NE.AND P0, PT, R4, UR5, PT ;  /* 0x0000000504007c0c */ /* 0x000fe4000bf05270 */
[----:B------:R-:W-:Y:S02]  /*5420*/  ISETP.NE.AND P4, PT, R6, UR5, PT ;  /* 0x0000000506007c0c */ /* 0x000fe4000bf85270 */
[----:B------:R-:W-:Y:S02]  /*5430*/  ISETP.NE.AND P3, PT, R8, UR5, PT ;  /* 0x0000000508007c0c */ /* 0x000fe4000bf65270 */
[----:B------:R-:W-:Y:S02]  /*5440*/  ISETP.NE.AND P6, PT, R10, UR5, PT ;  /* 0x000000050a007c0c */ /* 0x000fe4000bfc5270 */
[----:B------:R-:W-:-:S02]  /*5450*/  ISETP.NE.AND P5, PT, R24, UR5, PT ;  /* 0x0000000518007c0c */ /* 0x000fc4000bfa5270 */
[----:B------:R-:W-:Y:S01]  /*5460*/  ISETP.NE.AND P2, PT, R26, UR5, PT ;  /* 0x000000051a007c0c */ /* 0x000fe2000bf45270 */
[--C-:B------:R-:W-:Y:S02]  /*5470*/  @!P1 IMAD.IADD R49, R49, 0x1, -R12.reuse ;  /* 0x0000000131319824 */ /* 0x100fe400078e0a0c */
[--C-:B------:R-:W-:Y:S02]  /*5480*/  @!P0 IMAD.IADD R14, R14, 0x1, -R12.reuse ;  /* 0x000000010e0e8824 */ /* 0x100fe400078e0a0c */
[--C-:B------:R-:W-:Y:S01]  /*5490*/  @!P4 IMAD.IADD R47, R47, 0x1, -R12.reuse ;  /* 0x000000012f2fc824 */ /* 0x100fe200078e0a0c */
[----:B------:R-:W-:Y:S01]  /*54a0*/  @!P1 LEA R49, R49, UR4, 0x2 ;  /* 0x0000000431319c11 */ /* 0x000fe2000f8e10ff */
[--C-:B------:R-:W-:Y:S01]  /*54b0*/  @!P3 IMAD.IADD R46, R46, 0x1, -R12.reuse ;  /* 0x000000012e2eb824 */ /* 0x100fe200078e0a0c */
[----:B------:R-:W-:Y:S01]  /*54c0*/  @!P0 LEA R14, R14, UR4, 0x2 ;  /* 0x000000040e0e8c11 */ /* 0x000fe2000f8e10ff */
[--C-:B------:R-:W-:Y:S01]  /*54d0*/  @!P6 IMAD.IADD R45, R45, 0x1, -R12.reuse ;  /* 0x000000012d2de824 */ /* 0x100fe200078e0a0c */
[----:B------:R-:W-:Y:S01]  /*54e0*/  @!P4 LEA R47, R47, UR4, 0x2 ;  /* 0x000000042f2fcc11 */ /* 0x000fe2000f8e10ff */
[----:B------:R-:W-:Y:S01]  /*54f0*/  @!P1 STS [R49], R42 ;  /* 0x0000002a31009388 */ /* 0x000fe20000000800 */
[----:B------:R-:W-:Y:S01]  /*5500*/  ISETP.NE.AND P1, PT, R28, UR5, PT ;  /* 0x000000051c007c0c */ /* 0x000fe2000bf25270 */
[--C-:B------:R-:W-:Y:S01]  /*5510*/  @!P5 IMAD.IADD R43, R43, 0x1, -R12.reuse ;  /* 0x000000012b2bd824 */ /* 0x100fe200078e0a0c */
[----:B------:R-:W-:Y:S01]  /*5520*/  @!P3 LEA R46, R46, UR4, 0x2 ;  /* 0x000000042e2ebc11 */ /* 0x000fe2000f8e10ff */
[----:B------:R-:W-:Y:S01]  /*5530*/  @!P2 IMAD.IADD R23, R23, 0x1, -R12 ;  /* 0x000000011717a824 */ /* 0x000fe200078e0a0c */
[----:B------:R-:W-:Y:S01]  /*5540*/  @!P6 LEA R45, R45, UR4, 0x2 ;  /* 0x000000042d2dec11 */ /* 0x000fe2000f8e10ff */
[----:B------:R-:W-:Y:S01]  /*5550*/  @!P0 STS [R14], R41 ;  /* 0x000000290e008388 */ /* 0x000fe20000000800 */
[----:B------:R-:W-:-:S02]  /*5560*/  @!P5 LEA R43, R43, UR4, 0x2 ;  /* 0x000000042b2bdc11 */ /* 0x000fc4000f8e10ff */
[----:B------:R-:W-:Y:S01]  /*5570*/  @!P2 LEA R23, R23, UR4, 0x2 ;  /* 0x000000041717ac11 */ /* 0x000fe2000f8e10ff */
[----:B------:R-:W-:Y:S01]  /*5580*/  @!P4 STS [R47], R40 ;  /* 0x000000282f00c388 */ /* 0x000fe20000000800 */
[----:B------:R-:W-:Y:S02]  /*5590*/  ISETP.NE.AND P0, PT, R30, UR5, PT ;  /* 0x000000051e007c0c */ /* 0x000fe4000bf05270 */
[----:B------:R-:W-:Y:S01]  /*55a0*/  ISETP.NE.AND P4, PT, R32, UR5, PT ;  /* 0x0000000520007c0c */ /* 0x000fe2000bf85270 */
[----:B------:R-:W-:Y:S01]  /*55b0*/  @!P1 IMAD.IADD R22, R22, 0x1, -R12 ;  /* 0x0000000116169824 */ /* 0x000fe200078e0a0c */
[----:B------:R-:W-:Y:S01]  /*55c0*/  @!P3 STS [R46], R39 ;  /* 0x000000272e00b388 */ /* 0x000fe20000000800 */
[----:B------:R-:W-:-:S03]  /*55d0*/  ISETP.NE.AND P3, PT, R33, UR5, PT ;  /* 0x0000000521007c0c */ /* 0x000fc6000bf65270 */
[----:B------:R-:W-:Y:S01]  /*55e0*/  @!P1 LEA R22, R22, UR4, 0x2 ;  /* 0x0000000416169c11 */ /* 0x000fe2000f8e10ff */
[----:B------:R-:W-:Y:S01]  /*55f0*/  @!P6 STS [R45], R38 ;  /* 0x000000262d00e388 */ /* 0x000fe20000000800 */
[----:B------:R-:W-:-:S03]  /*5600*/  ISETP.NE.AND P6, PT, R34, UR5, PT ;  /* 0x0000000522007c0c */ /* 0x000fc6000bfc5270 */
[----:B------:R0:W-:Y:S01]  /*5610*/  @!P5 STS [R43], R0 ;  /* 0x000000002b00d388 */ /* 0x0001e20000000800 */
[----:B------:R-:W-:Y:S01]  /*5620*/  ISETP.NE.AND P5, PT, R35, UR5, PT ;  /* 0x0000000523007c0c */ /* 0x000fe2000bfa5270 */
[--C-:B------:R-:W-:Y:S02]  /*5630*/  @!P0 IMAD.IADD R21, R21, 0x1, -R12.reuse ;  /* 0x0000000115158824 */ /* 0x100fe400078e0a0c */
[----:B------:R1:W-:Y:S01]  /*5640*/  @!P2 STS [R23], R2 ;  /* 0x000000021700a388 */ /* 0x0003e20000000800 */
[----:B------:R-:W-:Y:S01]  /*5650*/  ISETP.NE.AND P2, PT, R36, UR5, PT ;  /* 0x0000000524007c0c */ /* 0x000fe2000bf45270 */
[--C-:B------:R-:W-:Y:S01]  /*5660*/  @!P4 IMAD.IADD R20, R20, 0x1, -R12.reuse ;  /* 0x000000011414c824 */ /* 0x100fe200078e0a0c */
[----:B------:R-:W-:Y:S01]  /*5670*/  @!P0 LEA R4, R21, UR4, 0x2 ;  /* 0x0000000415048c11 */ /* 0x000fe2000f8e10ff */
[----:B------:R2:W-:Y:S01]  /*5680*/  @!P1 STS [R22], R5 ;  /* 0x0000000516009388 */ /* 0x0005e20000000800 */
[----:B------:R-:W-:Y:S01]  /*5690*/  ISETP.NE.AND P1, PT, R37, UR5, PT ;  /* 0x0000000525007c0c */ /* 0x000fe2000bf25270 */
[--C-:B------:R-:W-:Y:S01]  /*56a0*/  @!P3 IMAD.IADD R19, R19, 0x1, -R12.reuse ;  /* 0x000000011313b824 */ /* 0x100fe200078e0a0c */
[----:B------:R-:W-:Y:S01]  /*56b0*/  @!P4 LEA R20, R20, UR4, 0x2 ;  /* 0x000000041414cc11 */ /* 0x000fe2000f8e10ff */
[--C-:B------:R-:W-:Y:S01]  /*56c0*/  @!P6 IMAD.IADD R18, R18, 0x1, -R12.reuse ;  /* 0x000000011212e824 */ /* 0x100fe200078e0a0c */
[----:B------:R2:W-:Y:S01]  /*56d0*/  @!P0 STS [R4], R7 ;  /* 0x0000000704008388 */ /* 0x0005e20000000800 */
[----:B------:R-:W-:Y:S01]  /*56e0*/  @!P5 IMAD.IADD R17, R17, 0x1, -R12 ;  /* 0x000000011111d824 */ /* 0x000fe200078e0a0c */
[----:B0-----:R-:W-:-:S02]  /*56f0*/  @!P3 LEA R0, R19, UR4, 0x2 ;  /* 0x000000041300bc11 */ /* 0x001fc4000f8e10ff */
[----:B------:R-:W-:Y:S01]  /*5700*/  @!P6 LEA R18, R18, UR4, 0x2 ;  /* 0x000000041212ec11 */ /* 0x000fe2000f8e10ff */
[--C-:B------:R-:W-:Y:S01]  /*5710*/  @!P2 IMAD.IADD R16, R16, 0x1, -R12.reuse ;  /* 0x000000011010a824 */ /* 0x100fe200078e0a0c */
[----:B-1----:R-:W-:Y:S01]  /*5720*/  @!P5 LEA R2, R17, UR4, 0x2 ;  /* 0x000000041102dc11 */ /* 0x002fe2000f8e10ff */
[----:B------:R2:W-:Y:S01]  /*5730*/  @!P4 STS [R20], R9 ;  /* 0x000000091400c388 */ /* 0x0005e20000000800 */
[----:B------:R-:W-:Y:S01]  /*5740*/  ISETP.GE.AND P0, PT, R44, R13, PT ;  /* 0x0000000d2c00720c */ /* 0x000fe20003f06270 */
[----:B------:R-:W-:Y:S01]  /*5750*/  @!P1 IMAD.IADD R15, R15, 0x1, -R12 ;  /* 0x000000010f0f9824 */ /* 0x000fe200078e0a0c */
[----:B------:R-:W-:Y:S01]  /*5760*/  @!P2 LEA R16, R16, UR4, 0x2 ;  /* 0x000000041010ac11 */ /* 0x000fe2000f8e10ff */
[----:B------:R2:W-:Y:S03]  /*5770*/  @!P3 STS [R0], R11 ;  /* 0x0000000b0000b388 */ /* 0x0005e60000000800 */
[----:B------:R-:W-:Y:S01]  /*5780*/  @!P1 LEA R6, R15, UR4, 0x2 ;  /* 0x000000040f069c11 */ /* 0x000fe2000f8e10ff */
[----:B------:R2:W-:Y:S04]  /*5790*/  @!P6 STS [R18], R25 ;  /* 0x000000191200e388 */ /* 0x0005e80000000800 */
[----:B------:R2:W-:Y:S04]  /*57a0*/  @!P5 STS [R2], R27 ;  /* 0x0000001b0200d388 */ /* 0x0005e80000000800 */
[----:B------:R2:W-:Y:S04]  /*57b0*/  @!P2 STS [R16], R29 ;  /* 0x0000001d1000a388 */ /* 0x0005e80000000800 */
[----:B------:R2:W-:Y:S01]  /*57c0*/  @!P1 STS [R6], R31 ;  /* 0x0000001f06009388 */ /* 0x0005e20000000800 */
[----:B------:R-:W-:Y:S06]  /*57d0*/  BAR.SYNC.DEFER_BLOCKING 0x0 ;  /* 0x0000000000007b1d */ /* 0x000fec0000010000 */
[----:B------:R-:W-:Y:S05]  /*57e0*/  @P0 EXIT ;  /* 0x000000000000094d */ /* 0x000fea0003800000 */
[----:B--2---:R-:W-:Y:S01]  /*57f0*/  LOP3.LUT R2, RZ, R44, RZ, 0x33, !PT ;  /* 0x0000002cff027212 */ /* 0x004fe200078e33ff */
[----:B------:R-:W0:Y:S01]  /*5800*/  LDCU.U8 UR5, c[0x0][0x3c0] ;  /* 0x00007800ff0577ac */ /* 0x000e220008000000 */
[----:B------:R-:W-:Y:S03]  /*5810*/  BSSY.RECONVERGENT B0, `(.L_x_110) ;  /* 0x000001e000007945 */ /* 0x000fe60003800200 */
[----:B------:R-:W-:Y:S01]  /*5820*/  IMAD.IADD R2, R2, 0x1, R13 ;  /* 0x0000000102027824 */ /* 0x000fe200078e020d */
[----:B------:R-:W1:Y:S03]  /*5830*/  LDCU.64 UR6, c[0x0][0x390] ;  /* 0x00007200ff0677ac */ /* 0x000e660008000a00 */
[C---:B------:R-:W-:Y:S01]  /*5840*/  IMAD.HI.U32 R0, R2.reuse, -0x55555555, RZ ;  /* 0xaaaaaaab02007827 */ /* 0x040fe200078e00ff */
[----:B------:R-:W-:-:S04]  /*5850*/  ISETP.GE.U32.AND P1, PT, R2, 0x480, PT ;  /* 0x000004800200780c */ /* 0x000fc80003f26070 */
[----:B------:R-:W-:-:S04]  /*5860*/  SHF.R.U32.HI R0, RZ, 0x8, R0 ;  /* 0x00000008ff007819 */ /* 0x000fc80000011600 */
[----:B------:R-:W-:-:S04]  /*5870*/  LOP3.LUT R3, R0, 0x3, RZ, 0xc0, !PT ;  /* 0x0000000300037812 */ /* 0x000fc800078ec0ff */
[----:B------:R-:W-:-:S13]  /*5880*/  ISETP.NE.AND P0, PT, R3, 0x3, PT ;  /* 0x000000030300780c */ /* 0x000fda0003f05270 */
[----:B01----:R-:W-:Y:S05]  /*5890*/  @!P0 BRA `(.L_x_111) ;  /* 0x0000000000548947 */ /* 0x003fea0003800000 */
[----:B------:R-:W-:Y:S01]  /*58a0*/  VIADD R3, R0, 0x1 ;  /* 0x0000000100037836 */ /* 0x000fe20000000000 */
[C---:B------:R-:W-:Y:S01]  /*58b0*/  LEA R0, R44.reuse, UR4, 0x2 ;  /* 0x000000042c007c11 */ /* 0x040fe2000f8e10ff */
[----:B------:R-:W-:Y:S01]  /*58c0*/  IMAD.IADD R7, R44, 0x1, R12 ;  /* 0x000000012c077824 */ /* 0x000fe200078e020c */
[----:B------:R-:W-:Y:S02]  /*58d0*/  ISETP.NE.AND P2, PT, RZ, UR5, PT ;  /* 0x00000005ff007c0c */ /* 0x000fe4000bf45270 */
[----:B------:R-:W-:-:S05]  /*58e0*/  LOP3.LUT R3, R3, 0x3, RZ, 0xc0, !PT ;  /* 0x0000000303037812 */ /* 0x000fca00078ec0ff */
[----:B------:R-:W-:Y:S02]  /*58f0*/  IMAD R44, R3, 0x180, R44 ;  /* 0x00000180032c7824 */ /* 0x000fe400078e022c */
[----:B------:R-:W-:-:S07]  /*5900*/  IMAD.MOV R6, RZ, RZ, -R3 ;  /* 0x000000ffff067224 */ /* 0x000fce00078e0a03 */
.L_x_112:
[----:B0-----:R-:W0:Y:S01]  /*5910*/  @!P2 LDC.64 R4, c[0x0][0x3d8] ;  /* 0x0000f600ff04ab82 */ /* 0x001e220000000a00 */
[----:B------:R-:W-:Y:S01]  /*5920*/  CS2R R2, SRZ ;  /* 0x0000000000027805 */ /* 0x000fe2000001ff00 */
[----:B------:R1:W2:Y:S05]  /*5930*/  LDS R9, [R0] ;  /* 0x0000000000097984 */ /* 0x0002aa0000000800 */
[----:B0-----:R-:W3:Y:S01]  /*5940*/  @!P2 LDG.E.64 R2, desc[UR18][R4.64] ;  /* 0x000000120402a981 */ /* 0x001ee2000c1e1b00 */
[----:B------:R-:W-:Y:S02]  /*5950*/  VIADD R6, R6, 0x1 ;  /* 0x0000000106067836 */ /* 0x000fe40000000000 */
[----:B-1----:R-:W-:Y:S01]  /*5960*/  VIADD R0, R0, 0x600 ;  /* 0x0000060000007836 */ /* 0x002fe20000000000 */
[----:B---3--:R-:W-:-:S04]  /*5970*/  IADD3 R8, P0, PT, R7, R2, RZ ;  /* 0x0000000207087210 */ /* 0x008fc80007f1e0ff */
[C---:B------:R-:W-:Y:S01]  /*5980*/  LEA.HI.X.SX32 R3, R7.reuse, R3, 0x1, P0 ;  /* 0x0000000307037211 */ /* 0x040fe200000f0eff */
[----:B------:R-:W-:Y:S01]  /*5990*/  VIADD R7, R7, 0x180 ;  /* 0x0000018007077836 */ /* 0x000fe20000000000 */
[----:B------:R-:W-:-:S04]  /*59a0*/  LEA R2, P0, R8, UR6, 0x2 ;  /* 0x0000000608027c11 */ /* 0x000fc8000f8010ff */
[----:B------:R-:W-:Y:S02]  /*59b0*/  LEA.HI.X R3, R8, UR7, R3, 0x2, P0 ;  /* 0x0000000708037c11 */ /* 0x000fe400080f1403 */
[----:B------:R-:W-:-:S03]  /*59c0*/  ISETP.NE.AND P0, PT, R6, RZ, PT ;  /* 0x000000ff0600720c */ /* 0x000fc60003f05270 */
[----:B--2---:R0:W-:Y:S10]  /*59d0*/  STG.E desc[UR18][R2.64], R9 ;  /* 0x0000000902007986 */ /* 0x0041f4000c101912 */
[----:B------:R-:W-:Y:S05]  /*59e0*/  @P0 BRA `(.L_x_112) ;  /* 0xfffffffc00c80947 */ /* 0x000fea000383ffff */
.L_x_111:
[----:B------:R-:W-:Y:S05]  /*59f0*/  BSYNC.RECONVERGENT B0 ;  /* 0x0000000000007941 */ /* 0x000fea0003800200 */
.L_x_110:
[----:B------:R-:W-:Y:S05]  /*5a00*/  @!P1 EXIT ;  /* 0x000000000000994d */ /* 0x000fea0003800000 */
[----:B------:R-:W-:Y:S01]  /*5a10*/  UISETP.NE.AND UP0, UPT, UR5, URZ, UPT ;  /* 0x000000ff0500728c */ /* 0x000fe2000bf05270 */
[C---:B------:R-:W-:Y:S01]  /*5a20*/  LEA R0, R44.reuse, UR4, 0x2 ;  /* 0x000000042c007c11 */ /* 0x040fe2000f8e10ff */
[----:B------:R-:W-:Y:S01]  /*5a30*/  IMAD.IADD R15, R44, 0x1, R12 ;  /* 0x000000012c0f7824 */ /* 0x000fe200078e020c */
[----:B------:R-:W1:Y:S03]  /*5a40*/  LDCU.64 UR6, c[0x0][0x390] ;  /* 0x00007200ff0677ac */ /* 0x000e660008000a00 */
[----:B------:R-:W-:Y:S01]  /*5a50*/  PLOP3.LUT P0, PT, PT, PT, UP0, 0x80, 0x8 ;  /* 0x000000000008781c */ /* 0x000fe20003f0f008 */
[----:B------:R-:W-:-:S12]  /*5a60*/  VIADD R0, R0, 0xc00 ;  /* 0x00000c0000007836 */ /* 0x000fd80000000000 */
.L_x_113:
[----:B--2---:R-:W2:Y:S01]  /*5a70*/  @!P0 LDC.64 R6, c[0x0][0x3d8] ;  /* 0x0000f600ff068b82 */ /* 0x004ea20000000a00 */
[----:B0-----:R-:W-:Y:S01]  /*5a80*/  CS2R R2, SRZ ;  /* 0x0000000000027805 */ /* 0x001fe2000001ff00 */
[----:B------:R-:W-:Y:S01]  /*5a90*/  UISETP.NE.AND UP0, UPT, UR5, URZ, UPT ;  /* 0x000000ff0500728c */ /* 0x000fe2000bf05270 */
[----:B------:R-:W0:Y:S01]  /*5aa0*/  LDS R19, [R0+-0xc00] ;  /* 0xfff4000000137984 */ /* 0x000e220000000800 */
[----:B------:R-:W-:-:S03]  /*5ab0*/  SHF.R.S32.HI R17, RZ, 0x1f, R15 ;  /* 0x0000001fff117819 */ /* 0x000fc6000001140f */
[----:B------:R-:W3:Y:S04]  /*5ac0*/  LDS R21, [R0+-0x600] ;  /* 0xfffa000000157984 */ /* 0x000ee80000000800 */
[----:B--2---:R-:W2:Y:S01]  /*5ad0*/  @!P0 LDG.E.64 R2, desc[UR18][R6.64] ;  /* 0x0000001206028981 */ /* 0x004ea2000c1e1b00 */
[----:B------:R-:W-:-:S13]  /*5ae0*/  PLOP3.LUT P0, PT, PT, PT, UP0, 0x80, 0x8 ;  /* 0x000000000008781c */ /* 0x000fda0003f0f008 */
[----:B------:R-:W4:Y:S01]  /*5af0*/  @!P0 LDC.64 R8, c[0x0][0x3d8] ;  /* 0x0000f600ff088b82 */ /* 0x000f220000000a00 */
[----:B--2---:R-:W-:-:S05]  /*5b00*/  IADD3 R2, P1, PT, R15, R2, RZ ;  /* 0x000000020f027210 */ /* 0x004fca0007f3e0ff */
[----:B------:R-:W-:Y:S01]  /*5b10*/  IMAD.X R3, R17, 0x1, R3, P1 ;  /* 0x0000000111037824 */ /* 0x000fe200008e0603 */
[----:B-1----:R-:W-:-:S04]  /*5b20*/  LEA R4, P1, R2, UR6, 0x2 ;  /* 0x0000000602047c11 */ /* 0x002fc8000f8210ff */
[----:B------:R-:W-:Y:S02]  /*5b30*/  LEA.HI.X R5, R2, UR7, R3, 0x2, P1 ;  /* 0x0000000702057c11 */ /* 0x000fe400088f1403 */
[----:B------:R-:W-:-:S03]  /*5b40*/  CS2R R2, SRZ ;  /* 0x0000000000027805 */ /* 0x000fc6000001ff00 */
[----:B0-----:R0:W-:Y:S04]  /*5b50*/  STG.E desc[UR18][R4.64], R19 ;  /* 0x0000001304007986 */ /* 0x0011e8000c101912 */
[----:B----4-:R-:W2:Y:S01]  /*5b60*/  @!P0 LDG.E.64 R2, desc[UR18][R8.64] ;  /* 0x0000001208028981 */ /* 0x010ea2000c1e1b00 */
[----:B------:R-:W1:Y:S03]  /*5b70*/  @!P0 LDC.64 R10, c[0x0][0x3d8] ;  /* 0x0000f600ff0a8b82 */ /* 0x000e660000000a00 */
[----:B------:R-:W4:Y:S01]  /*5b80*/  LDS R19, [R0] ;  /* 0x0000000000137984 */ /* 0x000f220000000800 */
[----:B--2---:R-:W-:-:S05]  /*5b90*/  IADD3 R2, P1, PT, R15, R2, RZ ;  /* 0x000000020f027210 */ /* 0x004fca0007f3e0ff */
[----:B------:R-:W-:Y:S01]  /*5ba0*/  IMAD.X R3, R17, 0x1, R3, P1 ;  /* 0x0000000111037824 */ /* 0x000fe200008e0603 */
[----:B------:R-:W-:-:S04]  /*5bb0*/  LEA R6, P1, R2, UR6, 0x2 ;  /* 0x0000000602067c11 */ /* 0x000fc8000f8210ff */
[----:B------:R-:W-:Y:S02]  /*5bc0*/  LEA.HI.X R7, R2, UR7, R3, 0x2, P1 ;  /* 0x0000000702077c11 */ /* 0x000fe400088f1403 */
[----:B------:R-:W-:-:S03]  /*5bd0*/  CS2R R2, SRZ ;  /* 0x0000000000027805 */ /* 0x000fc6000001ff00 */
[----:B---3--:R-:W-:Y:S04]  /*5be0*/  STG.E desc[UR18][R6.64+0x600], R21 ;  /* 0x0006001506007986 */ /* 0x008fe8000c101912 */
[----:B-1----:R-:W2:Y:S01]  /*5bf0*/  @!P0 LDG.E.64 R2, desc[UR18][R10.64] ;  /* 0x000000120a028981 */ /* 0x002ea2000c1e1b00 */
[----:B------:R-:W1:Y:S03]  /*5c00*/  @!P0 LDC.64 R8, c[0x0][0x3d8] ;  /* 0x0000f600ff088b82 */ /* 0x000e660000000a00 */
[----:B------:R3:W5:Y:S01]  /*5c10*/  LDS R7, [R0+0x600] ;  /* 0x0006000000077984 */ /* 0x0007620000000800 */
[----:B--2---:R-:W-:-:S05]  /*5c20*/  IADD3 R2, P1, PT, R15, R2, RZ ;  /* 0x000000020f027210 */ /* 0x004fca0007f3e0ff */
[----:B------:R-:W-:Y:S01]  /*5c30*/  IMAD.X R3, R17, 0x1, R3, P1 ;  /* 0x0000000111037824 */ /* 0x000fe200008e0603 */
[----:B0-----:R-:W-:-:S04]  /*5c40*/  LEA R4, P1, R2, UR6, 0x2 ;  /* 0x0000000602047c11 */ /* 0x001fc8000f8210ff */
[----:B------:R-:W-:Y:S02]  /*5c50*/  LEA.HI.X R5, R2, UR7, R3, 0x2, P1 ;  /* 0x0000000702057c11 */ /* 0x000fe400088f1403 */
[----:B------:R-:W-:-:S03]  /*5c60*/  CS2R R2, SRZ ;  /* 0x0000000000027805 */ /* 0x000fc6000001ff00 */
[----:B----4-:R2:W-:Y:S04]  /*5c70*/  STG.E desc[UR18][R4.64+0xc00], R19 ;  /* 0x000c001304007986 */ /* 0x0105e8000c101912 */
[----:B-1----:R-:W4:Y:S01]  /*5c80*/  @!P0 LDG.E.64 R2, desc[UR18][R8.64] ;  /* 0x0000001208028981 */ /* 0x002f22000c1e1b00 */
[----:B------:R-:W-:Y:S02]  /*5c90*/  VIADD R44, R44, 0x600 ;  /* 0x000006002c2c7836 */ /* 0x000fe40000000000 */
[----:B---3--:R-:W-:Y:S01]  /*5ca0*/  VIADD R0, R0, 0x1800 ;  /* 0x0000180000007836 */ /* 0x008fe20000000000 */
[C---:B----4-:R-:W-:Y:S01]  /*5cb0*/  IADD3 R6, P1, PT, R15.reuse, R2, RZ ;  /* 0x000000020f067210 */ /* 0x050fe20007f3e0ff */
[----:B------:R-:W-:-:S04]  /*5cc0*/  VIADD R15, R15, 0x600 ;  /* 0x000006000f0f7836 */ /* 0x000fc80000000000 */
[----:B------:R-:W-:Y:S01]  /*5cd0*/  IMAD.X R3, R17, 0x1, R3, P1 ;  /* 0x0000000111037824 */ /* 0x000fe200008e0603 */
[----:B------:R-:W-:-:S04]  /*5ce0*/  LEA R2, P1, R6, UR6, 0x2 ;  /* 0x0000000606027c11 */ /* 0x000fc8000f8210ff */
[----:B------:R-:W-:Y:S02]  /*5cf0*/  LEA.HI.X R3, R6, UR7, R3, 0x2, P1 ;  /* 0x0000000706037c11 */ /* 0x000fe400088f1403 */
[----:B------:R-:W-:-:S03]  /*5d00*/  ISETP.GE.AND P1, PT, R44, R13, PT ;  /* 0x0000000d2c00720c */ /* 0x000fc60003f26270 */
[----:B-----5:R2:W-:Y:S10]  /*5d10*/  STG.E desc[UR18][R2.64+0x1200], R7 ;  /* 0x0012000702007986 */ /* 0x0205f4000c101912 */
[----:B------:R-:W-:Y:S05]  /*5d20*/  @!P1 BRA `(.L_x_113) ;  /* 0xfffffffc00509947 */ /* 0x000fea000383ffff */
[----:B------:R-:W-:Y:S05]  /*5d30*/  EXIT ;  /* 0x000000000000794d */ /* 0x000fea0003800000 */
.L_x_0:
[----:B------:R-:W0:Y:S01]  /*5d40*/  LDCU UR9, c[0x0][0x3b4] ;  /* 0x00007680ff0977ac */ /* 0x000e220008000800 */
[----:B------:R-:W-:Y:S01]  /*5d50*/  ISETP.NE.AND P0, PT, R36, RZ, PT ;  /* 0x000000ff2400720c */ /* 0x000fe20003f05270 */
[----:B------:R-:W-:Y:S01]  /*5d60*/  BSSY.RECONVERGENT B1, `(.L_x_114) ;  /* 0x0000624000017945 */ /* 0x000fe20003800200 */
[----:B0-----:R-:W-:-:S11]  /*5d70*/  UIADD3 UR4, UPT, UPT, -UR8, UR9, URZ ;  /* 0x0000000908047290 */ /* 0x001fd6000fffe1ff */
[----:B------:R-:W-:Y:S05]  /*5d80*/  @P0 BRA `(.L_x_115) ;  /* 0x0000002800b40947 */ /* 0x000fea0003800000 */
[----:B------:R-:W0:Y:S01]  /*5d90*/  S2R R51, SR_TID.X ;  /* 0x0000000000337919 */ /* 0x000e220000002100 */
[----:B------:R-:W1:Y:S01]  /*5da0*/  LDC.64 R4, c[0x0][0x3d0] ;  /* 0x0000f400ff047b82 */ /* 0x000e620000000a00 */
[----:B------:R-:W2:Y:S01]  /*5db0*/  LDCU.U8 UR10, c[0x0][0x3c0] ;  /* 0x00007800ff0a77ac */ /* 0x000ea20008000000 */
[----:B------:R-:W3:Y:S01]  /*5dc0*/  LDCU.64 UR6, c[0x0][0x380] ;  /* 0x00007000ff0677ac */ /* 0x000ee20008000a00 */
[----:B--2---:R-:W-:-:S04]  /*5dd0*/  ISETP.NE.AND P0, PT, RZ, UR10, PT ;  /* 0x0000000aff007c0c */ /* 0x004fc8000bf05270 */
[----:B-1----:R-:W-:Y:S02]  /*5de0*/  SEL R4, R4, RZ, !P0 ;  /* 0x000000ff04047207 */ /* 0x002fe40004000000 */
[----:B------:R-:W-:Y:S02]  /*5df0*/  SEL R5, R5, RZ, !P0 ;  /* 0x000000ff05057207 */ /* 0x000fe40004000000 */
[C---:B0-----:R-:W-:Y:S02]  /*5e00*/  LOP3.LUT R3, R51.reuse, 0x1f, RZ, 0xc0, !PT ;  /* 0x0000001f33037812 */ /* 0x041fe400078ec0ff */
[----:B------:R-:W-:-:S05]  /*5e10*/  LOP3.LUT R14, R51, 0x3e0, RZ, 0xc0, !PT ;  /* 0x000003e0330e7812 */ /* 0x000fca00078ec0ff */
[----:B------:R-:W-:-:S04]  /*5e20*/  IMAD R21, R14, 0xf, R3 ;  /* 0x0000000f0e157824 */ /* 0x000fc800078e0203 */
[C---:B------:R-:W-:Y:S01]  /*5e30*/  VIADD R3, R21.reuse, 0x20 ;  /* 0x0000002015037836 */ /* 0x040fe20000000000 */
[C---:B------:R-:W-:Y:S01]  /*5e40*/  ISETP.GE.AND P3, PT, R21.reuse, UR4, PT ;  /* 0x0000000415007c0c */ /* 0x040fe2000bf66270 */
[C---:B------:R-:W-:Y:S02]  /*5e50*/  VIADD R14, R21.reuse, 0x40 ;  /* 0x00000040150e7836 */ /* 0x040fe40000000000 */
[----:B------:R-:W-:Y:S01]  /*5e60*/  VIADD R20, R21, 0x60 ;  /* 0x0000006015147836 */ /* 0x000fe20000000000 */
[----:B------:R-:W-:Y:S01]  /*5e70*/  ISETP.GE.AND P4, PT, R3, UR4, PT ;  /* 0x0000000403007c0c */ /* 0x000fe2000bf86270 */
[C---:B------:R-:W-:Y:S01]  /*5e80*/  VIADD R22, R21.reuse, 0xa0 ;  /* 0x000000a015167836 */ /* 0x040fe20000000000 */
[C---:B------:R-:W-:Y:S01]  /*5e90*/  IADD3 R3, P0, P1, R21.reuse, UR8, R4 ;  /* 0x0000000815037c10 */ /* 0x040fe2000f91e004 */
[----:B------:R-:W-:Y:S01]  /*5ea0*/  VIADD R23, R21, 0xc0 ;  /* 0x000000c015177836 */ /* 0x000fe20000000000 */
[----:B------:R-:W-:Y:S02]  /*5eb0*/  ISETP.GE.AND P5, PT, R14, UR4, PT ;  /* 0x000000040e007c0c */ /* 0x000fe4000bfa6270 */
[----:B------:R-:W-:-:S02]  /*5ec0*/  IADD3.X R14, PT, PT, RZ, R5, RZ, P0, P1 ;  /* 0x00000005ff0e7210 */ /* 0x000fc400007e24ff */
[----:B---3--:R-:W-:Y:S02]  /*5ed0*/  LEA R4, P1, R3, UR6, 0x2 ;  /* 0x0000000603047c11 */ /* 0x008fe4000f8210ff */
[----:B------:R-:W-:Y:S01]  /*5ee0*/  ISETP.GE.AND P6, PT, R20, UR4, PT ;  /* 0x0000000414007c0c */ /* 0x000fe2000bfc6270 */
[----:B------:R-:W-:Y:S01]  /*5ef0*/  VIADD R20, R21, 0x80 ;  /* 0x0000008015147836 */ /* 0x000fe20000000000 */
[----:B------:R-:W-:Y:S01]  /*5f00*/  LEA.HI.X R5, R3, UR7, R14, 0x2, P1 ;  /* 0x0000000703057c11 */ /* 0x000fe200088f140e */
[C---:B------:R-:W-:Y:S01]  /*5f10*/  VIADD R3, R21.reuse, 0xe0 ;  /* 0x000000e015037836 */ /* 0x040fe20000000000 */
[----:B------:R-:W-:Y:S01]  /*5f20*/  ISETP.GE.AND P1, PT, R22, UR4, PT ;  /* 0x0000000416007c0c */ /* 0x000fe2000bf26270 */
[----:B------:R-:W-:Y:S01]  /*5f30*/  VIADD R14, R21, 0x100 ;  /* 0x00000100150e7836 */ /* 0x000fe20000000000 */
[----:B------:R-:W-:Y:S01]  /*5f40*/  ISETP.GE.AND P0, PT, R20, UR4, PT ;  /* 0x0000000414007c0c */ /* 0x000fe2000bf06270 */
[----:B------:R-:W2:Y:S01]  /*5f50*/  @!P3 LDG.E R0, desc[UR18][R4.64] ;  /* 0x000000120400b981 */ /* 0x000ea2000c1e1900 */
[----:B------:R-:W-:Y:S01]  /*5f60*/  ISETP.GE.AND P3, PT, R3, UR4, PT ;  /* 0x0000000403007c0c */ /* 0x000fe2000bf66270 */
[----:B------:R-:W-:Y:S01]  /*5f70*/  VIADD R3, R21, 0x120 ;  /* 0x0000012015037836 */ /* 0x000fe20000000000 */
[----:B------:R-:W-:Y:S01]  /*5f80*/  ISETP.GE.AND P2, PT, R23, UR4, PT ;  /* 0x0000000417007c0c */ /* 0x000fe2000bf46270 */
[----:B------:R-:W3:Y:S01]  /*5f90*/  @!P4 LDG.E R2, desc[UR18][R4.64+0x80] ;  /* 0x000080120402c981 */ /* 0x000ee2000c1e1900 */
[----:B------:R-:W-:Y:S01]  /*5fa0*/  ISETP.GE.AND P4, PT, R14, UR4, PT ;  /* 0x000000040e007c0c */ /* 0x000fe2000bf86270 */
[----:B------:R-:W-:-:S02]  /*5fb0*/  VIADD R14, R21, 0x140 ;  /* 0x00000140150e7836 */ /* 0x000fc40000000000 */
[----:B------:R-:W4:Y:S01]  /*5fc0*/  @!P5 LDG.E R6, desc[UR18][R4.64+0x100] ;  /* 0x000100120406d981 */ /* 0x000f22000c1e1900 */
[----:B------:R-:W-:Y:S01]  /*5fd0*/  ISETP.GE.AND P5, PT, R3, UR4, PT ;  /* 0x0000000403007c0c */ /* 0x000fe2000bfa6270 */
[C---:B------:R-:W-:Y:S02]  /*5fe0*/  VIADD R3, R21.reuse, 0x160 ;  /* 0x0000016015037836 */ /* 0x040fe40000000000 */
[----:B------:R-:W5:Y:S01]  /*5ff0*/  @!P6 LDG.E R7, desc[UR18][R4.64+0x180] ;  /* 0x000180120407e981 */ /* 0x000f62000c1e1900 */
[----:B------:R-:W-:Y:S01]  /*6000*/  ISETP.GE.AND P6, PT, R14, UR4, PT ;  /* 0x000000040e007c0c */ /* 0x000fe2000bfc6270 */
[----:B------:R-:W-:Y:S02]  /*6010*/  VIADD R14, R21, 0x180 ;  /* 0x00000180150e7836 */ /* 0x000fe40000000000 */
[----:B------:R-:W5:Y:S01]  /*6020*/  @!P0 LDG.E R8, desc[UR18][R4.64+0x200] ;  /* 0x0002001204088981 */ /* 0x000f62000c1e1900 */
[----:B------:R-:W-:Y:S01]  /*6030*/  ISETP.GE.AND P0, PT, R3, UR4, PT ;  /* 0x0000000403007c0c */ /* 0x000fe2000bf06270 */
[----:B------:R-:W-:-:S02]  /*6040*/  VIADD R3, R21, 0x1a0 ;  /* 0x000001a015037836 */ /* 0x000fc40000000000 */
[----:B------:R-:W5:Y:S01]  /*6050*/  @!P1 LDG.E R9, desc[UR18][R4.64+0x280] ;  /* 0x0002801204099981 */ /* 0x000f62000c1e1900 */
[----:B------:R-:W-:Y:S01]  /*6060*/  ISETP.GE.AND P1, PT, R14, UR4, PT ;  /* 0x000000040e007c0c */ /* 0x000fe2000bf26270 */
[----:B------:R-:W-:Y:S02]  /*6070*/  VIADD R14, R21, 0x1c0 ;  /* 0x000001c0150e7836 */ /* 0x000fe40000000000 */
[----:B------:R-:W5:Y:S01]  /*6080*/  @!P2 LDG.E R10, desc[UR18][R4.64+0x300] ;  /* 0x00030012040aa981 */ /* 0x000f62000c1e1900 */
[----:B------:R-:W-:-:S03]  /*6090*/  ISETP.GE.AND P2, PT, R3, UR4, PT ;  /* 0x0000000403007c0c */ /* 0x000fc6000bf46270 */
[----:B------:R-:W5:Y:S01]  /*60a0*/  @!P3 LDG.E R11, desc[UR18][R4.64+0x380] ;  /* 0x00038012040bb981 */ /* 0x000f62000c1e1900 */
[----:B------:R-:W-:-:S03]  /*60b0*/  ISETP.GE.AND P3, PT, R14, UR4, PT ;  /* 0x000000040e007c0c */ /* 0x000fc6000bf66270 */
[----:B------:R-:W5:Y:S04]  /*60c0*/  @!P4 LDG.E R12, desc[UR18][R4.64+0x400] ;  /* 0x00040012040cc981 */ /* 0x000f68000c1e1900 */
[----:B------:R-:W5:Y:S04]  /*60d0*/  @!P5 LDG.E R13, desc[UR18][R4.64+0x480] ;  /* 0x00048012040dd981 */ /* 0x000f68000c1e1900 */
[----:B------:R-:W5:Y:S04]  /*60e0*/  @!P6 LDG.E R15, desc[UR18][R4.64+0x500] ;  /* 0x00050012040fe981 */ /* 0x000f68000c1e1900 */
[----:B------:R-:W5:Y:S04]  /*60f0*/  @!P0 LDG.E R16, desc[UR18][R4.64+0x580] ;  /* 0x0005801204108981 */ /* 0x000f68000c1e1900 */
[----:B------:R-:W5:Y:S04]  /*6100*/  @!P1 LDG.E R17, desc[UR18][R4.64+0x600] ;  /* 0x0006001204119981 */ /* 0x000f68000c1e1900 */
[----:B------:R-:W5:Y:S04]  /*6110*/  @!P2 LDG.E R18, desc[UR18][R4.64+0x680] ;  /* 0x000680120412a981 */ /* 0x000f68000c1e1900 */
[----:B------:R0:W5:Y:S01]  /*6120*/  @!P3 LDG.E R19, desc[UR18][R4.64+0x700] ;  /* 0x000700120413b981 */ /* 0x000162000c1e1900 */
[----:B------:R-:W1:Y:S01]  /*6130*/  S2R R14, SR_LANEID ;  /* 0x00000000000e7919 */ /* 0x000e620000000000 */
[----:B------:R-:W0:Y:S01]  /*6140*/  S2UR UR6, SR_CgaCtaId ;  /* 0x00000000000679c3 */ /* 0x000e220000008800 */
[----:B------:R-:W-:Y:S01]  /*6150*/  SHF.R.U32.HI R3, RZ, 0x5, R51 ;  /* 0x00000005ff037819 */ /* 0x000fe20000011633 */
[----:B------:R-:W-:-:S02]  /*6160*/  UMOV UR5, 0x400 ;  /* 0x0000040000057882 */ /* 0x000fc40000000000 */
[----:B0-----:R-:W-:Y:S01]  /*6170*/  ULEA UR5, UR6, UR5, 0x18 ;  /* 0x0000000506057291 */ /* 0x001fe2000f8ec0ff */
[----:B------:R-:W0:Y:S01]  /*6180*/  LDCU.64 UR6, c[0x0][0x3a8] ;  /* 0x00007500ff0677ac */ /* 0x000e220008000a00 */
[----:B-1----:R-:W-:-:S05]  /*6190*/  IMAD R20, R3, 0x1e0, R14 ;  /* 0x000001e003147824 */ /* 0x002fca00078e020e */
[----:B------:R-:W-:Y:S01]  /*61a0*/  LEA R21, R20, UR5, 0x2 ;  /* 0x0000000514157c11 */ /* 0x000fe2000f8e10ff */
[----:B0-----:R-:W-:-:S04]  /*61b0*/  UIADD3 UR6, UPT, UPT, -UR6, URZ, URZ ;  /* 0x000000ff06067290 */ /* 0x001fc8000fffe1ff */
[----:B------:R-:W-:Y:S01]  /*61c0*/  ULEA UR6, UR6, 0x20, 0x3 ;  /* 0x0000002006067891 */ /* 0x000fe2000f8e18ff */
[----:B------:R-:W-:Y:S01]  /*61d0*/  IMAD R5, R51, 0xf, RZ ;  /* 0x0000000f33057824 */ /* 0x000fe200078e02ff */
[----:B------:R-:W-:Y:S01]  /*61e0*/  LOP3.LUT R31, R31, 0xfffffffd, RZ, 0xc0, !PT ;  /* 0xfffffffd1f1f7812 */ /* 0x000fe200078ec0ff */
[----:B------:R-:W-:Y:S01]  /*61f0*/  IMAD.MOV.U32 R52, RZ, RZ, 0x2 ;  /* 0x00000002ff347424 */ /* 0x000fe200078e00ff */
[----:B--2---:R-:W-:Y:S04]  /*6200*/  STS [R21], R0 ;  /* 0x0000000015007388 */ /* 0x004fe80000000800 */
[----:B---3--:R-:W-:Y:S04]  /*6210*/  STS [R21+0x80], R2 ;  /* 0x0000800215007388 */ /* 0x008fe80000000800 */
[----:B----4-:R-:W-:Y:S04]  /*6220*/  STS [R21+0x100], R6 ;  /* 0x0001000615007388 */ /* 0x010fe80000000800 */
[----:B-----5:R0:W-:Y:S04]  /*6230*/  STS [R21+0x180], R7 ;  /* 0x0001800715007388 */ /* 0x0201e80000000800 */
[----:B------:R-:W-:Y:S01]  /*6240*/  STS [R21+0x200], R8 ;  /* 0x0002000815007388 */ /* 0x000fe20000000800 */
[----:B0-----:R-:W-:-:S03]  /*6250*/  IMAD R7, R14, 0x38, R21 ;  /* 0x000000380e077824 */ /* 0x001fc600078e0215 */
[----:B------:R-:W-:Y:S04]  /*6260*/  STS [R21+0x280], R9 ;  /* 0x0002800915007388 */ /* 0x000fe80000000800 */
        /* <DEDUP_REMOVED lines=8> */
[----:B------:R-:W-:Y:S01]  /*62f0*/  STS [R21+0x700], R19 ;  /* 0x0007001315007388 */ /* 0x000fe20000000800 */
[----:B------:R-:W-:-:S03]  /*6300*/  NOP ;  /* 0x0000000000007918 */ /* 0x000fc60000000000 */
[----:B------:R-:W0:Y:S04]  /*6310*/  LDS R43, [R7+0x4] ;  /* 0x00000400072b7984 */ /* 0x000e280000000800 */
        /* <DEDUP_REMOVED lines=14> */
[----:B------:R-:W-:Y:S02]  /*6400*/  LOP3.LUT R0, R0, 0xff, RZ, 0xc0, !PT ;  /* 0x000000ff00007812 */ /* 0x000fe400078ec0ff */
[----:B------:R-:W-:Y:S02]  /*6410*/  ISETP.NE.AND P1, PT, R2, UR7, PT ;  /* 0x0000000702007c0c */ /* 0x000fe4000bf25270 */
[----:B--2---:R-:W-:Y:S02]  /*6420*/  SHF.R.U32.HI R2, RZ, UR6, R38 ;  /* 0x00000006ff027c19 */ /* 0x004fe40008011626 */
[----:B------:R-:W-:Y:S01]  /*6430*/  ISETP.NE.AND P0, PT, R0, UR7, PT ;  /* 0x0000000700007c0c */ /* 0x000fe2000bf05270 */
[----:B------:R-:W-:Y:S01]  /*6440*/  VIADD R0, R5, 0x1 ;  /* 0x0000000105007836 */ /* 0x000fe20000000000 */
[----:B------:R-:W-:-:S02]  /*6450*/  LOP3.LUT R2, R2, 0xff, RZ, 0xc0, !PT ;  /* 0x000000ff02027812 */ /* 0x000fc400078ec0ff */
[----:B---3--:R-:W-:Y:S02]  /*6460*/  SHF.R.U32.HI R4, RZ, UR6, R36 ;  /* 0x00000006ff047c19 */ /* 0x008fe40008011624 */
[----:B------:R-:W-:Y:S02]  /*6470*/  ISETP.GE.OR P6, PT, R0, UR4, !P1 ;  /* 0x0000000400007c0c */ /* 0x000fe4000cfc6670 */
[----:B------:R-:W-:Y:S01]  /*6480*/  ISETP.NE.AND P2, PT, R2, UR7, PT ;  /* 0x0000000702007c0c */ /* 0x000fe2000bf45270 */
[C---:B------:R-:W-:Y:S01]  /*6490*/  VIADD R2, R5.reuse, 0x2 ;  /* 0x0000000205027836 */ /* 0x040fe20000000000 */
[----:B------:R-:W-:Y:S02]  /*64a0*/  ISETP.GE.OR P0, PT, R5, UR4, !P0 ;  /* 0x0000000405007c0c */ /* 0x000fe4000c706670 */
[----:B------:R-:W-:Y:S02]  /*64b0*/  LOP3.LUT R4, R4, 0xff, RZ, 0xc0, !PT ;  /* 0x000000ff04047812 */ /* 0x000fe400078ec0ff */
[----:B------:R-:W-:-:S02]  /*64c0*/  ISETP.GE.OR P5, PT, R2, UR4, !P2 ;  /* 0x0000000402007c0c */ /* 0x000fc4000d7a6670 */
[----:B------:R-:W-:Y:S01]  /*64d0*/  ISETP.NE.AND P1, PT, R4, UR7, PT ;  /* 0x0000000704007c0c */ /* 0x000fe2000bf25270 */
[----:B------:R-:W-:Y:S01]  /*64e0*/  VIADD R4, R5, 0x3 ;  /* 0x0000000305047836 */ /* 0x000fe20000000000 */
[----:B----4-:R-:W-:Y:S02]  /*64f0*/  SHF.R.U32.HI R2, RZ, UR6, R34 ;  /* 0x00000006ff027c19 */ /* 0x010fe40008011622 */
[----:B------:R-:W-:Y:S02]  /*6500*/  @P6 LOP3.LUT R31, R31, 0x2, RZ, 0xfc, !PT ;  /* 0x000000021f1f6812 */ /* 0x000fe400078efcff */
[----:B------:R-:W-:Y:S01]  /*6510*/  SEL R0, RZ, 0x1, !P0 ;  /* 0x00000001ff007807 */ /* 0x000fe20004000000 */
[----:B------:R-:W-:Y:S01]  /*6520*/  @!P0 IMAD.MOV R52, RZ, RZ, 0x1 ;  /* 0x00000001ff348424 */ /* 0x000fe200078e02ff */
[----:B------:R-:W-:Y:S02]  /*6530*/  ISETP.GE.OR P4, PT, R4, UR4, !P1 ;  /* 0x0000000404007c0c */ /* 0x000fe4000cf86670 */
[----:B------:R-:W-:Y:S01]  /*6540*/  LOP3.LUT R2, R2, 0xff, RZ, 0xc0, !PT ;  /* 0x000000ff02027812 */ /* 0x000fe200078ec0ff */
[----:B------:R-:W-:Y:S01]  /*6550*/  @!P6 IMAD.MOV R52, RZ, RZ, R0 ;  /* 0x000000ffff34e224 */ /* 0x000fe200078e0200 */
[----:B------:R-:W-:Y:S01]  /*6560*/  LOP3.LUT R31, R31, 0xfffffffb, RZ, 0xc0, !PT ;  /* 0xfffffffb1f1f7812 */ /* 0x000fe200078ec0ff */
[----:B------:R-:W-:Y:S01]  /*6570*/  VIADD R0, R5, 0x4 ;  /* 0x0000000405007836 */ /* 0x000fe20000000000 */
[----:B-----5:R-:W-:-:S02]  /*6580*/  SHF.R.U32.HI R4, RZ, UR6, R32 ;  /* 0x00000006ff047c19 */ /* 0x020fc40008011620 */
[----:B------:R-:W-:Y:S02]  /*6590*/  ISETP.NE.AND P1, PT, R2, UR7, PT ;  /* 0x0000000702007c0c */ /* 0x000fe4000bf25270 */
[----:B------:R-:W-:Y:S01]  /*65a0*/  @P5 LOP3.LUT R31, R31, 0x4, RZ, 0xfc, !PT ;  /* 0x000000041f1f5812 */ /* 0x000fe200078efcff */
[----:B------:R-:W-:Y:S01]  /*65b0*/  VIADD R39, R52, 0x1 ;  /* 0x0000000134277836 */ /* 0x000fe20000000000 */
[----:B------:R-:W-:Y:S01]  /*65c0*/  LOP3.LUT R4, R4, 0xff, RZ, 0xc0, !PT ;  /* 0x000000ff04047812 */ /* 0x000fe200078ec0ff */
[----:B------:R-:W-:Y:S01]  /*65d0*/  @!P5 IMAD.MOV R39, RZ, RZ, R52 ;  /* 0x000000ffff27d224 */ /* 0x000fe200078e0234 */
[----:B------:R-:W-:Y:S02]  /*65e0*/  ISETP.GE.OR P2, PT, R0, UR4, !P1 ;  /* 0x0000000400007c0c */ /* 0x000fe4000cf46670 */
[----:B------:R-:W-:Y:S01]  /*65f0*/  SHF.R.U32.HI R2, RZ, UR6, R30 ;  /* 0x00000006ff027c19 */ /* 0x000fe2000801161e */
[----:B------:R-:W-:Y:S01]  /*6600*/  VIADD R0, R5, 0x5 ;  /* 0x0000000505007836 */ /* 0x000fe20000000000 */
[----:B------:R-:W-:-:S02]  /*6610*/  LOP3.LUT R31, R31, 0xfffffff7, RZ, 0xc0, !PT ;  /* 0xfffffff71f1f7812 */ /* 0x000fc400078ec0ff */
[----:B------:R-:W-:Y:S01]  /*6620*/  ISETP.NE.AND P1, PT, R4, UR7, PT ;  /* 0x0000000704007c0c */ /* 0x000fe2000bf25270 */
[----:B------:R-:W-:Y:S01]  /*6630*/  VIADD R37, R39, 0x1 ;  /* 0x0000000127257836 */ /* 0x000fe20000000000 */
[----:B------:R-:W-:Y:S01]  /*6640*/  LOP3.LUT R2, R2, 0xff, RZ, 0xc0, !PT ;  /* 0x000000ff02027812 */ /* 0x000fe200078ec0ff */
[----:B------:R-:W-:Y:S01]  /*6650*/  @!P4 IMAD.MOV R37, RZ, RZ, R39 ;  /* 0x000000ffff25c224 */ /* 0x000fe200078e0227 */
[----:B------:R-:W-:Y:S01]  /*6660*/  @P4 LOP3.LUT R31, R31, 0x8, RZ, 0xfc, !PT ;  /* 0x000000081f1f4812 */ /* 0x000fe200078efcff */
[----:B------:R-:W2:Y:S01]  /*6670*/  LDS R4, [R7+0x30] ;  /* 0x0000300007047984 */ /* 0x000ea20000000800 */
[----:B------:R-:W-:Y:S02]  /*6680*/  ISETP.GE.OR P4, PT, R0, UR4, !P1 ;  /* 0x0000000400007c0c */ /* 0x000fe4000cf86670 */
[----:B------:R-:W-:Y:S02]  /*6690*/  ISETP.NE.AND P1, PT, R2, UR7, PT ;  /* 0x0000000702007c0c */ /* 0x000fe4000bf25270 */
[----:B------:R-:W-:-:S02]  /*66a0*/  LOP3.LUT R31, R31, 0xffffffef, RZ, 0xc0, !PT ;  /* 0xffffffef1f1f7812 */ /* 0x000fc400078ec0ff */
[----:B------:R-:W-:Y:S01]  /*66b0*/  SHF.R.U32.HI R2, RZ, UR6, R28 ;  /* 0x00000006ff027c19 */ /* 0x000fe2000801161c */
[----:B------:R-:W-:Y:S01]  /*66c0*/  VIADD R0, R5, 0x6 ;  /* 0x0000000605007836 */ /* 0x000fe20000000000 */
[----:B------:R-:W-:Y:S02]  /*66d0*/  @P2 LOP3.LUT R31, R31, 0x10, RZ, 0xfc, !PT ;  /* 0x000000101f1f2812 */ /* 0x000fe400078efcff */
[----:B------:R-:W-:Y:S02]  /*66e0*/  LOP3.LUT R2, R2, 0xff, RZ, 0xc0, !PT ;  /* 0x000000ff02027812 */ /* 0x000fe400078ec0ff */
[----:B------:R-:W-:Y:S01]  /*66f0*/  ISETP.GE.OR P3, PT, R0, UR4, !P1 ;  /* 0x0000000400007c0c */ /* 0x000fe2000cf66670 */
[----:B------:R-:W-:Y:S01]  /*6700*/  VIADD R35, R37, 0x1 ;  /* 0x0000000125237836 */ /* 0x000fe20000000000 */
[----:B------:R-:W-:Y:S02]  /*6710*/  LOP3.LUT R31, R31, 0xffffffdf, RZ, 0xc0, !PT ;  /* 0xffffffdf1f1f7812 */ /* 0x000fe400078ec0ff */
[----:B------:R-:W-:Y:S01]  /*6720*/  ISETP.NE.AND P1, PT, R2, UR7, PT ;  /* 0x0000000702007c0c */ /* 0x000fe2000bf25270 */
[----:B------:R-:W-:Y:S01]  /*6730*/  @!P2 IMAD.MOV R35, RZ, RZ, R37 ;  /* 0x000000ffff23a224 */ /* 0x000fe200078e0225 */
[----:B------:R-:W-:Y:S01]  /*6740*/  SHF.R.U32.HI R2, RZ, UR6, R12 ;  /* 0x00000006ff027c19 */ /* 0x000fe2000801160c */
[----:B------:R-:W-:Y:S01]  /*6750*/  VIADD R0, R5, 0x7 ;  /* 0x0000000705007836 */ /* 0x000fe20000000000 */
[----:B------:R-:W-:Y:S01]  /*6760*/  @P4 LOP3.LUT R31, R31, 0x20, RZ, 0xfc, !PT ;  /* 0x000000201f1f4812 */ /* 0x000fe200078efcff */
[----:B------:R-:W-:Y:S01]  /*6770*/  VIADD R33, R35, 0x1 ;  /* 0x0000000123217836 */ /* 0x000fe20000000000 */
[----:B------:R-:W-:Y:S01]  /*6780*/  LOP3.LUT R9, R2, 0xff, RZ, 0xc0, !PT ;  /* 0x000000ff02097812 */ /* 0x000fe200078ec0ff */
[----:B------:R-:W-:Y:S01]  /*6790*/  @!P4 IMAD.MOV R33, RZ, RZ, R35 ;  /* 0x000000ffff21c224 */ /* 0x000fe200078e0223 */
[----:B------:R-:W-:Y:S01]  /*67a0*/  ISETP.GE.OR P2, PT, R0, UR4, !P1 ;  /* 0x0000000400007c0c */ /* 0x000fe2000cf46670 */
[----:B------:R-:W-:Y:S01]  /*67b0*/  VIADD R0, R5, 0x8 ;  /* 0x0000000805007836 */ /* 0x000fe20000000000 */
[----:B------:R-:W-:Y:S01]  /*67c0*/  LOP3.LUT R31, R31, 0xffffffbf, RZ, 0xc0, !PT ;  /* 0xffffffbf1f1f7812 */ /* 0x000fe200078ec0ff */
[----:B------:R-:W3:Y:S01]  /*67d0*/  LDS R2, [R7+0x34] ;  /* 0x0000340007027984 */ /* 0x000ee20000000800 */
[----:B------:R-:W-:Y:S01]  /*67e0*/  ISETP.NE.AND P1, PT, R9, UR7, PT ;  /* 0x0000000709007c0c */ /* 0x000fe2000bf25270 */
[----:B------:R-:W-:Y:S01]  /*67f0*/  VIADD R29, R33, 0x1 ;  /* 0x00000001211d7836 */ /* 0x000fe20000000000 */
[----:B------:R-:W-:Y:S01]  /*6800*/  @P3 LOP3.LUT R31, R31, 0x40, RZ, 0xfc, !PT ;  /* 0x000000401f1f3812 */ /* 0x000fe200078efcff */
[----:B------:R-:W-:Y:S01]  /*6810*/  @!P3 IMAD.MOV R29, RZ, RZ, R33 ;  /* 0x000000ffff1db224 */ /* 0x000fe200078e0221 */
[----:B------:R-:W-:-:S02]  /*6820*/  SHF.R.U32.HI R11, RZ, UR6, R10 ;  /* 0x00000006ff0b7c19 */ /* 0x000fc4000801160a */
[----:B------:R-:W-:Y:S02]  /*6830*/  ISETP.GE.OR P3, PT, R0, UR4, !P1 ;  /* 0x0000000400007c0c */ /* 0x000fe4000cf66670 */
[----:B------:R4:W5:Y:S01]  /*6840*/  LDS R0, [R7+0x38] ;  /* 0x0000380007007984 */ /* 0x0009620000000800 */
[----:B------:R-:W-:Y:S02]  /*6850*/  LOP3.LUT R11, R11, 0xff, RZ, 0xc0, !PT ;  /* 0x000000ff0b0b7812 */ /* 0x000fe400078ec0ff */
[----:B------:R-:W-:Y:S01]  /*6860*/  LOP3.LUT R31, R31, 0xffffff7f, RZ, 0xc0, !PT ;  /* 0xffffff7f1f1f7812 */ /* 0x000fe200078ec0ff */
[----:B------:R-:W-:Y:S01]  /*6870*/  VIADD R9, R5, 0x9 ;  /* 0x0000000905097836 */ /* 0x000fe20000000000 */
[----:B------:R-:W-:Y:S01]  /*6880*/  BAR.SYNC.DEFER_BLOCKING 0x0 ;  /* 0x0000000000007b1d */ /* 0x000fe20000010000 */
[----:B------:R-:W-:Y:S01]  /*6890*/  ISETP.NE.AND P1, PT, R11, UR7, PT ;  /* 0x000000070b007c0c */ /* 0x000fe2000bf25270 */
[----:B------:R-:W-:Y:S01]  /*68a0*/  VIADD R48, R29, 0x1 ;  /* 0x000000011d307836 */ /* 0x000fe20000000000 */
[----:B------:R-:W-:Y:S01]  /*68b0*/  @P2 LOP3.LUT R31, R31, 0x80, RZ, 0xfc, !PT ;  /* 0x000000801f1f2812 */ /* 0x000fe200078efcff */
[----:B------:R-:W-:Y:S01]  /*68c0*/  @!P2 IMAD.MOV R48, RZ, RZ, R29 ;  /* 0x000000ffff30a224 */ /* 0x000fe200078e021d */
[----:B------:R-:W-:-:S02]  /*68d0*/  ISETP.GE.OR P2, PT, R9, UR4, !P1 ;  /* 0x0000000409007c0c */ /* 0x000fc4000cf46670 */
[----:B------:R-:W-:Y:S01]  /*68e0*/  LOP3.LUT R31, R31, 0xfffffeff, RZ, 0xc0, !PT ;  /* 0xfffffeff1f1f7812 */ /* 0x000fe200078ec0ff */
[----:B------:R-:W-:Y:S01]  /*68f0*/  VIADD R46, R48, 0x1 ;  /* 0x00000001302e7836 */ /* 0x000fe20000000000 */
[----:B0-----:R-:W-:Y:S02]  /*6900*/  SHF.R.U32.HI R11, RZ, UR6, R6 ;  /* 0x00000006ff0b7c19 */ /* 0x001fe40008011606 */
[----:B------:R-:W-:Y:S01]  /*6910*/  @P3 LOP3.LUT R31, R31, 0x100, RZ, 0xfc, !PT ;  /* 0x000001001f1f3812 */ /* 0x000fe200078efcff */
[----:B------:R-:W-:Y:S01]  /*6920*/  @!P3 IMAD.MOV R46, RZ, RZ, R48 ;  /* 0x000000ffff2eb224 */ /* 0x000fe200078e0230 */
[----:B-1----:R-:W-:Y:S02]  /*6930*/  SHF.R.U32.HI R13, RZ, UR6, R8 ;  /* 0x00000006ff0d7c19 */ /* 0x002fe40008011608 */
[----:B------:R-:W-:Y:S02]  /*6940*/  LOP3.LUT R31, R31, 0xfffffffe, RZ, 0xc0, !PT ;  /* 0xfffffffe1f1f7812 */ /* 0x000fe400078ec0ff */
[----:B------:R-:W-:Y:S01]  /*6950*/  LOP3.LUT R11, R11, 0xff, RZ, 0xc0, !PT ;  /* 0x000000ff0b0b7812 */ /* 0x000fe200078ec0ff */
[----:B------:R-:W-:Y:S01]  /*6960*/  VIADD R44, R46, 0x1 ;  /* 0x000000012e2c7836 */ /* 0x000fe20000000000 */
[----:B------:R-:W-:Y:S01]  /*6970*/  @P2 LOP3.LUT R31, R31, 0x1, RZ, 0xfc, !PT ;  /* 0x000000011f1f2812 */ /* 0x000fe200078efcff */
[----:B----4-:R-:W-:Y:S01]  /*6980*/  VIADD R7, R5, 0xb ;  /* 0x0000000b05077836 */ /* 0x010fe20000000000 */
[----:B------:R-:W-:Y:S01]  /*6990*/  LOP3.LUT R13, R13, 0xff, RZ, 0xc0, !PT ;  /* 0x000000ff0d0d7812 */ /* 0x000fe200078ec0ff */
[----:B------:R-:W-:Y:S01]  /*69a0*/  @!P2 IMAD.MOV R44, RZ, RZ, R46 ;  /* 0x000000ffff2ca224 */ /* 0x000fe200078e022e */
[----:B------:R-:W-:Y:S01]  /*69b0*/  ISETP.NE.AND P2, PT, R11, UR7, PT ;  /* 0x000000070b007c0c */ /* 0x000fe2000bf45270 */
[----:B------:R-:W-:Y:S01]  /*69c0*/  VIADD R9, R5, 0xa ;  /* 0x0000000a05097836 */ /* 0x000fe20000000000 */
[----:B------:R-:W-:-:S02]  /*69d0*/  ISETP.NE.AND P1, PT, R13, UR7, PT ;  /* 0x000000070d007c0c */ /* 0x000fc4000bf25270 */
[----:B------:R-:W-:Y:S02]  /*69e0*/  ISETP.GE.OR P2, PT, R7, UR4, !P2 ;  /* 0x0000000407007c0c */ /* 0x000fe4000d746670 */
[----:B--2---:R-:W-:Y:S02]  /*69f0*/  SHF.R.U32.HI R7, RZ, UR6, R4 ;  /* 0x00000006ff077c19 */ /* 0x004fe40008011604 */
[----:B------:R-:W-:Y:S02]  /*6a00*/  ISETP.GE.OR P1, PT, R9, UR4, !P1 ;  /* 0x0000000409007c0c */ /* 0x000fe4000cf26670 */
[----:B------:R-:W-:Y:S01]  /*6a10*/  LOP3.LUT R7, R7, 0xff, RZ, 0xc0, !PT ;  /* 0x000000ff07077812 */ /* 0x000fe200078ec0ff */
[----:B------:R-:W-:Y:S01]  /*6a20*/  VIADD R11, R5, 0xc ;  /* 0x0000000c050b7836 */ /* 0x000fe20000000000 */
[----:B---3--:R-:W-:Y:S02]  /*6a30*/  SHF.R.U32.HI R9, RZ, UR6, R2 ;  /* 0x00000006ff097c19 */ /* 0x008fe40008011602 */
[----:B------:R-:W-:-:S02]  /*6a40*/  ISETP.NE.AND P3, PT, R7, UR7, PT ;  /* 0x0000000707007c0c */ /* 0x000fc4000bf65270 */
[----:B------:R-:W-:Y:S02]  /*6a50*/  LOP3.LUT R9, R9, 0xff, RZ, 0xc0, !PT ;  /* 0x000000ff09097812 */ /* 0x000fe400078ec0ff */
[----:B-----5:R-:W-:Y:S02]  /*6a60*/  SHF.R.U32.HI R7, RZ, UR6, R0 ;  /* 0x00000006ff077c19 */ /* 0x020fe40008011600 */
[----:B------:R-:W-:Y:S01]  /*6a70*/  ISETP.GE.OR P3, PT, R11, UR4, !P3 ;  /* 0x000000040b007c0c */ /* 0x000fe2000df66670 */
[----:B------:R-:W-:Y:S01]  /*6a80*/  VIADD R11, R5, 0xd ;  /* 0x0000000d050b7836 */ /* 0x000fe20000000000 */
[----:B------:R-:W-:Y:S01]  /*6a90*/  ISETP.NE.AND P4, PT, R9, UR7, PT ;  /* 0x0000000709007c0c */ /* 0x000fe2000bf85270 */
[----:B------:R-:W-:Y:S01]  /*6aa0*/  VIADD R50, R44, 0x1 ;  /* 0x000000012c327836 */ /* 0x000fe20000000000 */
[----:B------:R-:W-:Y:S01]  /*6ab0*/  LOP3.LUT R7, R7, 0xff, RZ, 0xc0, !PT ;  /* 0x000000ff07077812 */ /* 0x000fe200078ec0ff */
[----:B------:R-:W-:Y:S01]  /*6ac0*/  @!P1 IMAD.MOV R50, RZ, RZ, R44 ;  /* 0x000000ffff329224 */ /* 0x000fe200078e022c */
[----:B------:R-:W-:Y:S01]  /*6ad0*/  ISETP.GE.OR P4, PT, R11, UR4, !P4 ;  /* 0x000000040b007c0c */ /* 0x000fe2000e786670 */
[----:B------:R-:W-:Y:S01]  /*6ae0*/  VIADD R5, R5, 0xe ;  /* 0x0000000e05057836 */ /* 0x000fe20000000000 */
[----:B------:R-:W-:Y:S01]  /*6af0*/  ISETP.NE.AND P5, PT, R7, UR7, PT ;  /* 0x0000000707007c0c */ /* 0x000fe2000bfa5270 */
[----:B------:R-:W-:-:S02]  /*6b00*/  VIADD R13, R50, 0x1 ;  /* 0x00000001320d7836 */ /* 0x000fc40000000000 */
[----:B------:R-:W-:Y:S01]  /*6b10*/  @!P2 IMAD.MOV R13, RZ, RZ, R50 ;  /* 0x000000ffff0da224 */ /* 0x000fe200078e0232 */
[----:B------:R-:W-:-:S03]  /*6b20*/  ISETP.GE.OR P5, PT, R5, UR4, !P5 ;  /* 0x0000000405007c0c */ /* 0x000fc6000efa6670 */
[----:B------:R-:W-:Y:S02]  /*6b30*/  VIADD R42, R13, 0x1 ;  /* 0x000000010d2a7836 */ /* 0x000fe40000000000 */
[----:B------:R-:W-:-:S04]  /*6b40*/  @!P3 IMAD.MOV R42, RZ, RZ, R13 ;  /* 0x000000ffff2ab224 */ /* 0x000fc800078e020d */
[----:B------:R-:W-:Y:S02]  /*6b50*/  VIADD R40, R42, 0x1 ;  /* 0x000000012a287836 */ /* 0x000fe40000000000 */
[----:B------:R-:W-:-:S04]  /*6b60*/  @!P4 IMAD.MOV R40, RZ, RZ, R42 ;  /* 0x000000ffff28c224 */ /* 0x000fc800078e022a */
[----:B------:R-:W-:Y:S02]  /*6b70*/  VIADD R5, R40, 0x1 ;  /* 0x0000000128057836 */ /* 0x000fe40000000000 */
[----:B------:R-:W-:-:S05]  /*6b80*/  @!P5 IMAD.MOV R5, RZ, RZ, R40 ;  /* 0x000000ffff05d224 */ /* 0x000fca00078e0228 */
[----:B------:R-:W0:Y:S02]  /*6b90*/  SHFL.UP P6, R16, R5, 0x1, RZ ;  /* 0x0420000005107989 */ /* 0x000e2400000c00ff */
        /* <DEDUP_REMOVED lines=9> */
[----:B------:R-:W-:-:S13]  /*6c30*/  ISETP.NE.AND P6, PT, R14, 0x1f, PT ;  /* 0x0000001f0e00780c */ /* 0x000fda0003fc5270 */
[----:B------:R-:W-:-:S05]  /*6c40*/  @!P6 LEA R11, R3, UR5, 0x2 ;  /* 0x00000005030bec11 */ /* 0x000fca000f8e10ff */
[----:B------:R-:W-:Y:S01]  /*6c50*/  @!P6 STS [R11], R20 ;  /* 0x000000140b00e388 */ /* 0x000fe20000000800 */
[----:B------:R-:W-:Y:S01]  /*6c60*/  BAR.SYNC.DEFER_BLOCKING 0x0 ;  /* 0x0000000000007b1d */ /* 0x000fe20000010000 */
[----:B------:R-:W-:-:S05]  /*6c70*/  IMAD.IADD R49, R20, 0x1, -R5 ;  /* 0x0000000114317824 */ /* 0x000fca00078e0a05 */
[----:B------:R-:W0:Y:S04]  /*6c80*/  LDS.128 R24, [UR5] ;  /* 0x00000005ff187984 */ /* 0x000e280008000c00 */
[----:B------:R-:W1:Y:S01]  /*6c90*/  LDS.128 R20, [UR5+0x10] ;  /* 0x00001005ff147984 */ /* 0x000e620008000c00 */
[----:B------:R-:W-:-:S03]  /*6ca0*/  ISETP.NE.AND P6, PT, R14, RZ, PT ;  /* 0x000000ff0e00720c */ /* 0x000fc60003fc5270 */
[----:B------:R-:W2:Y:S01]  /*6cb0*/  LDS.128 R16, [UR5+0x20] ;  /* 0x00002005ff107984 */ /* 0x000ea20008000c00 */
[----:B------:R-:W-:Y:S02]  /*6cc0*/  SEL R49, R49, RZ, P6 ;  /* 0x000000ff31317207 */ /* 0x000fe40003000000 */
[----:B------:R-:W-:Y:S01]  /*6cd0*/  ISETP.NE.AND P6, PT, R3, 0x2, PT ;  /* 0x000000020300780c */ /* 0x000fe20003fc5270 */
[----:B0-----:R-:W-:-:S04]  /*6ce0*/  IMAD.IADD R5, R24, 0x1, R25 ;  /* 0x0000000118057824 */ /* 0x001fc800078e0219 */
[----:B------:R-:W-:Y:S01]  /*6cf0*/  IMAD.IADD R14, R26, 0x1, R5 ;  /* 0x000000011a0e7824 */ /* 0x000fe200078e0205 */
[----:B------:R-:W-:Y:S02]  /*6d00*/  SEL R7, R5, R24, !P6 ;  /* 0x0000001805077207 */ /* 0x000fe40007000000 */
[----:B------:R-:W-:-:S04]  /*6d10*/  ISETP.NE.AND P6, PT, R3, 0x3, PT ;  /* 0x000000030300780c */ /* 0x000fc80003fc5270 */
[----:B------:R-:W-:Y:S01]  /*6d20*/  SEL R7, R14, R7, !P6 ;  /* 0x000000070e077207 */ /* 0x000fe20007000000 */
[----:B------:R-:W-:Y:S01]  /*6d30*/  IMAD.IADD R14, R27, 0x1, R14 ;  /* 0x000000011b0e7824 */ /* 0x000fe200078e020e */
[----:B------:R-:W-:-:S04]  /*6d40*/  ISETP.NE.AND P6, PT, R3, 0x4, PT ;  /* 0x000000040300780c */ /* 0x000fc80003fc5270 */
[C---:B------:R-:W-:Y:S01]  /*6d50*/  SEL R7, R14.reuse, R7, !P6 ;  /* 0x000000070e077207 */ /* 0x040fe20007000000 */
[----:B-1----:R-:W-:Y:S01]  /*6d60*/  IMAD.IADD R14, R14, 0x1, R20 ;  /* 0x000000010e0e7824 */ /* 0x002fe200078e0214 */
[----:B------:R-:W-:-:S04]  /*6d70*/  ISETP.NE.AND P6, PT, R3, 0x5, PT ;  /* 0x000000050300780c */ /* 0x000fc80003fc5270 */
[----:B------:R-:W-:Y:S01]  /*6d80*/  SEL R7, R14, R7, !P6 ;  /* 0x000000070e077207 */ /* 0x000fe20007000000 */
[----:B------:R-:W-:Y:S01]  /*6d90*/  IMAD.IADD R14, R21, 0x1, R14 ;  /* 0x00000001150e7824 */ /* 0x000fe200078e020e */
[----:B------:R-:W-:-:S04]  /*6da0*/  ISETP.NE.AND P6, PT, R3, 0x6, PT ;  /* 0x000000060300780c */ /* 0x000fc80003fc5270 */
[----:B------:R-:W-:Y:S01]  /*6db0*/  SEL R7, R14, R7, !P6 ;  /* 0x000000070e077207 */ /* 0x000fe20007000000 */
[----:B------:R-:W-:Y:S01]  /*6dc0*/  IMAD.IADD R14, R22, 0x1, R14 ;  /* 0x00000001160e7824 */ /* 0x000fe200078e020e */
[----:B------:R-:W-:-:S04]  /*6dd0*/  ISETP.NE.AND P6, PT, R3, 0x7, PT ;  /* 0x000000070300780c */ /* 0x000fc80003fc5270 */
[----:B------:R-:W-:Y:S01]  /*6de0*/  SEL R7, R14, R7, !P6 ;  /* 0x000000070e077207 */ /* 0x000fe20007000000 */
[----:B------:R-:W-:Y:S01]  /*6df0*/  IMAD.IADD R14, R23, 0x1, R14 ;  /* 0x00000001170e7824 */ /* 0x000fe200078e020e */
[----:B------:R-:W-:-:S04]  /*6e00*/  ISETP.NE.AND P6, PT, R3, 0x8, PT ;  /* 0x000000080300780c */ /* 0x000fc80003fc5270 */
[C---:B------:R-:W-:Y:S01]  /*6e10*/  SEL R7, R14.reuse, R7, !P6 ;  /* 0x000000070e077207 */ /* 0x040fe20007000000 */
[----:B--2---:R-:W-:Y:S01]  /*6e20*/  IMAD.IADD R14, R14, 0x1, R16 ;  /* 0x000000010e0e7824 */ /* 0x004fe200078e0210 */
[----:B------:R-:W-:-:S04]  /*6e30*/  ISETP.NE.AND P6, PT, R3, 0x9, PT ;  /* 0x000000090300780c */ /* 0x000fc80003fc5270 */
[----:B------:R-:W-:Y:S01]  /*6e40*/  SEL R7, R14, R7, !P6 ;  /* 0x000000070e077207 */ /* 0x000fe20007000000 */
[----:B------:R-:W-:Y:S01]  /*6e50*/  IMAD.IADD R14, R17, 0x1, R14 ;  /* 0x00000001110e7824 */ /* 0x000fe200078e020e */
[----:B------:R-:W-:-:S04]  /*6e60*/  ISETP.NE.AND P6, PT, R3, 0xa, PT ;  /* 0x0000000a0300780c */ /* 0x000fc80003fc5270 */
[----:B------:R-:W-:Y:S01]  /*6e70*/  SEL R7, R14, R7, !P6 ;  /* 0x000000070e077207 */ /* 0x000fe20007000000 */
[----:B------:R-:W-:Y:S01]  /*6e80*/  IMAD.IADD R14, R18, 0x1, R14 ;  /* 0x00000001120e7824 */ /* 0x000fe200078e020e */
[----:B------:R-:W-:-:S04]  /*6e90*/  ISETP.NE.AND P6, PT, R3, 0xb, PT ;  /* 0x0000000b0300780c */ /* 0x000fc80003fc5270 */
[C---:B------:R-:W-:Y:S02]  /*6ea0*/  SEL R7, R14.reuse, R7, !P6 ;  /* 0x000000070e077207 */ /* 0x040fe40007000000 */
[----:B------:R-:W-:Y:S02]  /*6eb0*/  IADD3 R14, PT, PT, R14, UR4, R19 ;  /* 0x000000040e0e7c10 */ /* 0x000fe4000fffe013 */
[----:B------:R-:W-:-:S03]  /*6ec0*/  ISETP.GE.U32.AND P6, PT, R51, 0x20, PT ;  /* 0x000000203300780c */ /* 0x000fc60003fc6070 */
[----:B------:R-:W-:Y:S01]  /*6ed0*/  VIADD R14, R14, 0xffffe980 ;  /* 0xffffe9800e0e7836 */ /* 0x000fe20000000000 */
[----:B------:R-:W-:-:S04]  /*6ee0*/  SEL R7, R7, RZ, P6 ;  /* 0x000000ff07077207 */ /* 0x000fc80003000000 */
[----:B------:R-:W-:Y:S01]  /*6ef0*/  ISETP.GT.AND P6, PT, R14, 0x180, PT ;  /* 0x000001800e00780c */ /* 0x000fe20003fc4270 */
[----:B------:R-:W-:Y:S01]  /*6f00*/  IMAD.IADD R49, R7, 0x1, R49 ;  /* 0x0000000107317824 */ /* 0x000fe200078e0231 */
[----:B------:R-:W-:Y:S03]  /*6f10*/  BSSY.RECONVERGENT B0, `(.L_x_116) ;  /* 0x0000193000007945 */ /* 0x000fe60003800200 */
[--C-:B------:R-:W-:Y:S02]  /*6f20*/  IMAD.IADD R13, R50, 0x1, R49.reuse ;  /* 0x00000001320d7824 */ /* 0x100fe400078e0231 */
[----:B------:R-:W-:Y:S02]  /*6f30*/  VIADD R45, R49, 0x1 ;  /* 0x00000001312d7836 */ /* 0x000fe40000000000 */
[----:B------:R-:W-:Y:S02]  /*6f40*/  VIADD R7, R13, 0x1 ;  /* 0x000000010d077836 */ /* 0x000fe40000000000 */
[----:B------:R-:W-:-:S02]  /*6f50*/  IMAD.IADD R41, R52, 0x1, R49 ;  /* 0x0000000134297824 */ /* 0x000fc400078e0231 */
[--C-:B------:R-:W-:Y:S02]  /*6f60*/  IMAD.IADD R39, R39, 0x1, R49.reuse ;  /* 0x0000000127277824 */ /* 0x100fe400078e0231 */
[--C-:B------:R-:W-:Y:S02]  /*6f70*/  IMAD.IADD R37, R37, 0x1, R49.reuse ;  /* 0x0000000125257824 */ /* 0x100fe400078e0231 */
[--C-:B------:R-:W-:Y:S02]  /*6f80*/  IMAD.IADD R35, R35, 0x1, R49.reuse ;  /* 0x0000000123237824 */ /* 0x100fe400078e0231 */
[--C-:B------:R-:W-:Y:S02]  /*6f90*/  IMAD.IADD R33, R33, 0x1, R49.reuse ;  /* 0x0000000121217824 */ /* 0x100fe400078e0231 */
[--C-:B------:R-:W-:Y:S02]  /*6fa0*/  IMAD.IADD R29, R29, 0x1, R49.reuse ;  /* 0x000000011d1d7824 */ /* 0x100fe400078e0231 */
[----:B------:R-:W-:-:S02]  /*6fb0*/  IMAD.IADD R15, R48, 0x1, R49 ;  /* 0x00000001300f7824 */ /* 0x000fc400078e0231 */
[--C-:B------:R-:W-:Y:S02]  /*6fc0*/  IMAD.IADD R11, R46, 0x1, R49.reuse ;  /* 0x000000012e0b7824 */ /* 0x100fe400078e0231 */
[--C-:B------:R-:W-:Y:S02]  /*6fd0*/  IMAD.IADD R9, R44, 0x1, R49.reuse ;  /* 0x000000012c097824 */ /* 0x100fe400078e0231 */
[--C-:B------:R-:W-:Y:S02]  /*6fe0*/  IMAD.IADD R5, R42, 0x1, R49.reuse ;  /* 0x000000012a057824 */ /* 0x100fe400078e0231 */
[--C-:B------:R-:W-:Y:S02]  /*6ff0*/  IMAD.IADD R3, R40, 0x1, R49.reuse ;  /* 0x0000000128037824 */ /* 0x100fe400078e0231 */
[----:B------:R-:W-:Y:S02]  /*7000*/  @!P0 IMAD.MOV R45, RZ, RZ, R49 ;  /* 0x000000ffff2d8224 */ /* 0x000fe400078e0231 */
[----:B------:R-:W-:Y:S01]  /*7010*/  @!P2 IMAD.MOV R7, RZ, RZ, R13 ;  /* 0x000000ffff07a224 */ /* 0x000fe200078e020d */
[----:B------:R-:W-:Y:S06]  /*7020*/  @P6 BRA `(.L_x_117) ;  /* 0x0000000c00a46947 */ /* 0x000fec0003800000 */
[----:B------:R-:W-:Y:S01]  /*7030*/  ISETP.LT.AND P0, PT, R49, R14, P0 ;  /* 0x0000000e3100720c */ /* 0x000fe20000701270 */
[----:B------:R-:W-:-:S12]  /*7040*/  BSSY.RECONVERGENT B2, `(.L_x_118) ;  /* 0x000000d000027945 */ /* 0x000fd80003800200 */
[----:B------:R-:W-:Y:S05]  /*7050*/  @!P0 BRA `(.L_x_119) ;  /* 0x00000000002c8947 */ /* 0x000fea0003800000 */
[----:B------:R-:W-:Y:S01]  /*7060*/  UISETP.NE.AND UP0, UPT, UR10, URZ, UPT ;  /* 0x000000ff0a00728c */ /* 0x000fe2000bf05270 */
[----:B------:R-:W-:-:S08]  /*7070*/  CS2R R16, SRZ ;  /* 0x0000000000107805 */ /* 0x000fd0000001ff00 */
[----:B------:R-:W-:Y:S05]  /*7080*/  BRA.U UP0, `(.L_x_120) ;  /* 0x0000000100087547 */ /* 0x000fea000b800000 */
[----:B------:R-:W0:Y:S02]  /*7090*/  LDC.64 R16, c[0x0][0x3d8] ;  /* 0x0000f600ff107b82 */ /* 0x000e240000000a00 */
[----:B0-----:R-:W5:Y:S02]  /*70a0*/  LDG.E.64 R16, desc[UR18][R16.64] ;  /* 0x0000001210107981 */ /* 0x001f64000c1e1b00 */
.L_x_120:
[----:B------:R-:W0:Y:S01]  /*70b0*/  LDCU.64 UR6, c[0x0][0x390] ;  /* 0x00007200ff0677ac */ /* 0x000e220008000a00 */
[----:B-----5:R-:W-:-:S04]  /*70c0*/  IADD3 R18, P0, PT, R49, R16, RZ ;  /* 0x0000001031127210 */ /* 0x020fc80007f1e0ff */
[----:B------:R-:W-:Y:S02]  /*70d0*/  LEA.HI.X.SX32 R17, R49, R17, 0x1, P0 ;  /* 0x0000001131117211 */ /* 0x000fe400000f0eff */
[----:B0-----:R-:W-:-:S04]  /*70e0*/  LEA R16, P0, R18, UR6, 0x2 ;  /* 0x0000000612107c11 */ /* 0x001fc8000f8010ff */
[----:B------:R-:W-:-:S05]  /*70f0*/  LEA.HI.X R17, R18, UR7, R17, 0x2, P0 ;  /* 0x0000000712117c11 */ /* 0x000fca00080f1411 */
[----:B------:R0:W-:Y:S04]  /*7100*/  STG.E desc[UR18][R16.64], R47 ;  /* 0x0000002f10007986 */ /* 0x0001e8000c101912 */
.L_x_119:
[----:B------:R-:W-:Y:S05]  /*7110*/  BSYNC.RECONVERGENT B2 ;  /* 0x0000000000027941 */ /* 0x000fea0003800200 */
.L_x_118:
[----:B------:R-:W-:Y:S01]  /*7120*/  LOP3.LUT P0, RZ, R31, 0x2, RZ, 0xc0, !PT ;  /* 0x000000021fff7812 */ /* 0x000fe2000780c0ff */
[----:B------:R-:W-:Y:S03]  /*7130*/  BSSY.RECONVERGENT B2, `(.L_x_121) ;  /* 0x000000e000027945 */ /* 0x000fe60003800200 */
[----:B------:R-:W-:-:S13]  /*7140*/  ISETP.GE.OR P0, PT, R45, R14, !P0 ;  /* 0x0000000e2d00720c */ /* 0x000fda0004706670 */
[----:B------:R-:W-:Y:S05]  /*7150*/  @P0 BRA `(.L_x_122) ;  /* 0x00000000002c0947 */ /* 0x000fea0003800000 */
[----:B------:R-:W-:Y:S01]  /*7160*/  UISETP.NE.AND UP0, UPT, UR10, URZ, UPT ;  /* 0x000000ff0a00728c */ /* 0x000fe2000bf05270 */
[----:B0-----:R-:W-:-:S08]  /*7170*/  CS2R R16, SRZ ;  /* 0x0000000000107805 */ /* 0x001fd0000001ff00 */
[----:B------:R-:W-:Y:S05]  /*7180*/  BRA.U UP0, `(.L_x_123) ;  /* 0x0000000100087547 */ /* 0x000fea000b800000 */
[----:B------:R-:W0:Y:S02]  /*7190*/  LDC.64 R16, c[0x0][0x3d8] ;  /* 0x0000f600ff107b82 */ /* 0x000e240000000a00 */
[----:B0-----:R-:W5:Y:S02]  /*71a0*/  LDG.E.64 R16, desc[UR18][R16.64] ;  /* 0x0000001210107981 */ /* 0x001f64000c1e1b00 */
.L_x_123:
[----:B------:R-:W0:Y:S01]  /*71b0*/  LDCU.64 UR6, c[0x0][0x390] ;  /* 0x00007200ff0677ac */ /* 0x000e220008000a00 */
[----:B-----5:R-:W-:-:S04]  /*71c0*/  IADD3 R18, P0, PT, R45, R16, RZ ;  /* 0x000000102d127210 */ /* 0x020fc80007f1e0ff */
[----:B------:R-:W-:Y:S02]  /*71d0*/  LEA.HI.X.SX32 R17, R45, R17, 0x1, P0 ;  /* 0x000000112d117211 */ /* 0x000fe400000f0eff */
[----:B0-----:R-:W-:-:S04]  /*71e0*/  LEA R16, P0, R18, UR6, 0x2 ;  /* 0x0000000612107c11 */ /* 0x001fc8000f8010ff */
[----:B------:R-:W-:-:S05]  /*71f0*/  LEA.HI.X R17, R18, UR7, R17, 0x2, P0 ;  /* 0x0000000712117c11 */ /* 0x000fca00080f1411 */
[----:B------:R1:W-:Y:S04]  /*7200*/  STG.E desc[UR18][R16.64], R43 ;  /* 0x0000002b10007986 */ /* 0x0003e8000c101912 */
.L_x_122:
[----:B------:R-:W-:Y:S05]  /*7210*/  BSYNC.RECONVERGENT B2 ;  /* 0x0000000000027941 */ /* 0x000fea0003800200 */
.L_x_121:
[----:B------:R-:W-:Y:S01]  /*7220*/  LOP3.LUT P0, RZ, R31, 0x4, RZ, 0xc0, !PT ;  /* 0x000000041fff7812 */ /* 0x000fe2000780c0ff */
[----:B------:R-:W-:Y:S03]  /*7230*/  BSSY.RECONVERGENT B2, `(.L_x_124) ;  /* 0x000000e000027945 */ /* 0x000fe60003800200 */
[----:B------:R-:W-:-:S13]  /*7240*/  ISETP.GE.OR P0, PT, R41, R14, !P0 ;  /* 0x0000000e2900720c */ /* 0x000fda0004706670 */
[----:B------:R-:W-:Y:S05]  /*7250*/  @P0 BRA `(.L_x_125) ;  /* 0x00000000002c0947 */ /* 0x000fea0003800000 */
[----:B------:R-:W-:Y:S01]  /*7260*/  UISETP.NE.AND UP0, UPT, UR10, URZ, UPT ;  /* 0x000000ff0a00728c */ /* 0x000fe2000bf05270 */
[----:B01----:R-:W-:-:S08]  /*7270*/  CS2R R16, SRZ ;  /* 0x0000000000107805 */ /* 0x003fd0000001ff00 */
[----:B------:R-:W-:Y:S05]  /*7280*/  BRA.U UP0, `(.L_x_126) ;  /* 0x0000000100087547 */ /* 0x000fea000b800000 */
[----:B------:R-:W0:Y:S02]  /*7290*/  LDC.64 R16, c[0x0][0x3d8] ;  /* 0x0000f600ff107b82 */ /* 0x000e240000000a00 */
[----:B0-----:R-:W5:Y:S02]  /*72a0*/  LDG.E.64 R16, desc[UR18][R16.64] ;  /* 0x0000001210107981 */ /* 0x001f64000c1e1b00 */
.L_x_126:
[----:B------:R-:W0:Y:S01]  /*72b0*/  LDCU.64 UR6, c[0x0][0x390] ;  /* 0x00007200ff0677ac */ /* 0x000e220008000a00 */
[----:B-----5:R-:W-:-:S04]  /*72c0*/  IADD3 R18, P0, PT, R41, R16, RZ ;  /* 0x0000001029127210 */ /* 0x020fc80007f1e0ff */
[----:B------:R-:W-:Y:S02]  /*72d0*/  LEA.HI.X.SX32 R17, R41, R17, 0x1, P0 ;  /* 0x0000001129117211 */ /* 0x000fe400000f0eff */
[----:B0-----:R-:W-:-:S04]  /*72e0*/  LEA R16, P0, R18, UR6, 0x2 ;  /* 0x0000000612107c11 */ /* 0x001fc8000f8010ff */
[----:B------:R-:W-:-:S05]  /*72f0*/  LEA.HI.X R17, R18, UR7, R17, 0x2, P0 ;  /* 0x0000000712117c11 */ /* 0x000fca00080f1411 */
[----:B------:R2:W-:Y:S04]  /*7300*/  STG.E desc[UR18][R16.64], R38 ;  /* 0x0000002610007986 */ /* 0x0005e8000c101912 */
.L_x_125:
[----:B------:R-:W-:Y:S05]  /*7310*/  BSYNC.RECONVERGENT B2 ;  /* 0x0000000000027941 */ /* 0x000fea0003800200 */
.L_x_124:
[----:B------:R-:W-:Y:S01]  /*7320*/  LOP3.LUT P0, RZ, R31, 0x8, RZ, 0xc0, !PT ;  /* 0x000000081fff7812 */ /* 0x000fe2000780c0ff */
[----:B------:R-:W-:Y:S03]  /*7330*/  BSSY.RECONVERGENT B2, `(.L_x_127) ;  /* 0x000000e000027945 */ /* 0x000fe60003800200 */
[----:B------:R-:W-:-:S13]  /*7340*/  ISETP.GE.OR P0, PT, R39, R14, !P0 ;  /* 0x0000000e2700720c */ /* 0x000fda0004706670 */
[----:B------:R-:W-:Y:S05]  /*7350*/  @P0 BRA `(.L_x_128) ;  /* 0x00000000002c0947 */ /* 0x000fea0003800000 */
[----:B------:R-:W-:Y:S01]  /*7360*/  UISETP.NE.AND UP0, UPT, UR10, URZ, UPT ;  /* 0x000000ff0a00728c */ /* 0x000fe2000bf05270 */
[----:B012---:R-:W-:-:S08]  /*7370*/  CS2R R16, SRZ ;  /* 0x0000000000107805 */ /* 0x007fd0000001ff00 */
[----:B------:R-:W-:Y:S05]  /*7380*/  BRA.U UP0, `(.L_x_129) ;  /* 0x0000000100087547 */ /* 0x000fea000b800000 */
[----:B------:R-:W0:Y:S02]  /*7390*/  LDC.64 R16, c[0x0][0x3d8] ;  /* 0x0000f600ff107b82 */ /* 0x000e240000000a00 */
[----:B0-----:R-:W5:Y:S02]  /*73a0*/  LDG.E.64 R16, desc[UR18][R16.64] ;  /* 0x0000001210107981 */ /* 0x001f64000c1e1b00 */
.L_x_129:
[----:B------:R-:W0:Y:S01]  /*73b0*/  LDCU.64 UR6, c[0x0][0x390] ;  /* 0x00007200ff0677ac */ /* 0x000e220008000a00 */
[----:B-----5:R-:W-:-:S04]  /*73c0*/  IADD3 R18, P0, PT, R39, R16, RZ ;  /* 0x0000001027127210 */ /* 0x020fc80007f1e0ff */
[----:B------:R-:W-:Y:S02]  /*73d0*/  LEA.HI.X.SX32 R17, R39, R17, 0x1, P0 ;  /* 0x0000001127117211 */ /* 0x000fe400000f0eff */
[----:B0-----:R-:W-:-:S04]  /*73e0*/  LEA R16, P0, R18, UR6, 0x2 ;  /* 0x0000000612107c11 */ /* 0x001fc8000f8010ff */
[----:B------:R-:W-:-:S05]  /*73f0*/  LEA.HI.X R17, R18, UR7, R17, 0x2, P0 ;  /* 0x0000000712117c11 */ /* 0x000fca00080f1411 */
[----:B------:R3:W-:Y:S04]  /*7400*/  STG.E desc[UR18][R16.64], R36 ;  /* 0x0000002410007986 */ /* 0x0007e8000c101912 */
.L_x_128:
[----:B------:R-:W-:Y:S05]  /*7410*/  BSYNC.RECONVERGENT B2 ;  /* 0x0000000000027941 */ /* 0x000fea0003800200 */
.L_x_127:
[----:B------:R-:W-:Y:S01]  /*7420*/  LOP3.LUT P0, RZ, R31, 0x10, RZ, 0xc0, !PT ;  /* 0x000000101fff7812 */ /* 0x000fe2000780c0ff */
[----:B------:R-:W-:Y:S03]  /*7430*/  BSSY.RECONVERGENT B2, `(.L_x_130) ;  /* 0x000000e000027945 */ /* 0x000fe60003800200 */
[----:B------:R-:W-:-:S13]  /*7440*/  ISETP.GE.OR P0, PT, R37, R14, !P0 ;  /* 0x0000000e2500720c */ /* 0x000fda0004706670 */
[----:B------:R-:W-:Y:S05]  /*7450*/  @P0 BRA `(.L_x_131) ;  /* 0x00000000002c0947 */ /* 0x000fea0003800000 */
[----:B------:R-:W-:Y:S01]  /*7460*/  UISETP.NE.AND UP0, UPT, UR10, URZ, UPT ;  /* 0x000000ff0a00728c */ /* 0x000fe2000bf05270 */
[----:B0123--:R-:W-:-:S08]  /*7470*/  CS2R R16, SRZ ;  /* 0x0000000000107805 */ /* 0x00ffd0000001ff00 */
[----:B------:R-:W-:Y:S05]  /*7480*/  BRA.U UP0, `(.L_x_132) ;  /* 0x0000000100087547 */ /* 0x000fea000b800000 */
[----:B------:R-:W0:Y:S02]  /*7490*/  LDC.64 R16, c[0x0][0x3d8] ;  /* 0x0000f600ff107b82 */ /* 0x000e240000000a00 */
[----:B0-----:R-:W5:Y:S02]  /*74a0*/  LDG.E.64 R16, desc[UR18][R16.64] ;  /* 0x0000001210107981 */ /* 0x001f64000c1e1b00 */
.L_x_132:
[----:B------:R-:W0:Y:S01]  /*74b0*/  LDCU.64 UR6, c[0x0][0x390] ;  /* 0x00007200ff0677ac */ /* 0x000e220008000a00 */
[----:B-----5:R-:W-:-:S04]  /*74c0*/  IADD3 R18, P0, PT, R37, R16, RZ ;  /* 0x0000001025127210 */ /* 0x020fc80007f1e0ff */
[----:B------:R-:W-:Y:S02]  /*74d0*/  LEA.HI.X.SX32 R17, R37, R17, 0x1, P0 ;  /* 0x0000001125117211 */ /* 0x000fe400000f0eff */
[----:B0-----:R-:W-:-:S04]  /*74e0*/  LEA R16, P0, R18, UR6, 0x2 ;  /* 0x0000000612107c11 */ /* 0x001fc8000f8010ff */
[----:B------:R-:W-:-:S05]  /*74f0*/  LEA.HI.X R17, R18, UR7, R17, 0x2, P0 ;  /* 0x0000000712117c11 */ /* 0x000fca00080f1411 */
[----:B------:R4:W-:Y:S04]  /*7500*/  STG.E desc[UR18][R16.64], R34 ;  /* 0x0000002210007986 */ /* 0x0009e8000c101912 */
.L_x_131:
[----:B------:R-:W-:Y:S05]  /*7510*/  BSYNC.RECONVERGENT B2 ;  /* 0x0000000000027941 */ /* 0x000fea0003800200 */
.L_x_130:
[----:B------:R-:W-:Y:S01]  /*7520*/  LOP3.LUT P0, RZ, R31, 0x20, RZ, 0xc0, !PT ;  /* 0x000000201fff7812 */ /* 0x000fe2000780c0ff */
[----:B------:R-:W-:Y:S03]  /*7530*/  BSSY.RECONVERGENT B2, `(.L_x_133) ;  /* 0x000000e000027945 */ /* 0x000fe60003800200 */
[----:B------:R-:W-:-:S13]  /*7540*/  ISETP.GE.OR P0, PT, R35, R14, !P0 ;  /* 0x0000000e2300720c */ /* 0x000fda0004706670 */
[----:B------:R-:W-:Y:S05]  /*7550*/  @P0 BRA `(.L_x_134) ;  /* 0x00000000002c0947 */ /* 0x000fea0003800000 */
[----:B------:R-:W-:Y:S01]  /*7560*/  UISETP.NE.AND UP0, UPT, UR10, URZ, UPT ;  /* 0x000000ff0a00728c */ /* 0x000fe2000bf05270 */
[----:B01234-:R-:W-:-:S08]  /*7570*/  CS2R R16, SRZ ;  /* 0x0000000000107805 */ /* 0x01ffd0000001ff00 */
[----:B------:R-:W-:Y:S05]  /*7580*/  BRA.U UP0, `(.L_x_135) ;  /* 0x0000000100087547 */ /* 0x000fea000b800000 */
[----:B------:R-:W0:Y:S02]  /*7590*/  LDC.64 R16, c[0x0][0x3d8] ;  /* 0x0000f600ff107b82 */ /* 0x000e240000000a00 */
[----:B0-----:R-:W5:Y:S02]  /*75a0*/  LDG.E.64 R16, desc[UR18][R16.64] ;  /* 0x0000001210107981 */ /* 0x001f64000c1e1b00 */
.L_x_135:
[----:B------:R-:W0:Y:S01]  /*75b0*/  LDCU.64 UR6, c[0x0][0x390] ;  /* 0x00007200ff0677ac */ /* 0x000e220008000a00 */
[----:B-----5:R-:W-:-:S04]  /*75c0*/  IADD3 R18, P0, PT, R35, R16, RZ ;  /* 0x0000001023127210 */ /* 0x020fc80007f1e0ff */
[----:B------:R-:W-:Y:S02]  /*75d0*/  LEA.HI.X.SX32 R17, R35, R17, 0x1, P0 ;  /* 0x0000001123117211 */ /* 0x000fe400000f0eff */
[----:B0-----:R-:W-:-:S04]  /*75e0*/  LEA R16, P0, R18, UR6, 0x2 ;  /* 0x0000000612107c11 */ /* 0x001fc8000f8010ff */
[----:B------:R-:W-:-:S05]  /*75f0*/  LEA.HI.X R17, R18, UR7, R17, 0x2, P0 ;  /* 0x0000000712117c11 */ /* 0x000fca00080f1411 */
[----:B------:R0:W-:Y:S04]  /*7600*/  STG.E desc[UR18][R16.64], R32 ;  /* 0x0000002010007986 */ /* 0x0001e8000c101912 */
.L_x_134:
[----:B------:R-:W-:Y:S05]  /*7610*/  BSYNC.RECONVERGENT B2 ;  /* 0x0000000000027941 */ /* 0x000fea0003800200 */
.L_x_133:
        /* <DEDUP_REMOVED lines=9> */
.L_x_138:
[----:B------:R-:W0:Y:S01]  /*76b0*/  LDCU.64 UR6, c[0x0][0x390] ;  /* 0x00007200ff0677ac */ /* 0x000e220008000a00 */
[----:B-----5:R-:W-:-:S04]  /*76c0*/  IADD3 R18, P0, PT, R33, R16, RZ ;  /* 0x0000001021127210 */ /* 0x020fc80007f1e0ff */
[----:B------:R-:W-:Y:S02]  /*76d0*/  LEA.HI.X.SX32 R17, R33, R17, 0x1, P0 ;  /* 0x0000001121117211 */ /* 0x000fe400000f0eff */
[----:B0-----:R-:W-:-:S04]  /*76e0*/  LEA R16, P0, R18, UR6, 0x2 ;  /* 0x0000000612107c11 */ /* 0x001fc8000f8010ff */
[----:B------:R-:W-:-:S05]  /*76f0*/  LEA.HI.X R17, R18, UR7, R17, 0x2, P0 ;  /* 0x0000000712117c11 */ /* 0x000fca00080f1411 */
[----:B------:R0:W-:Y:S04]  /*7700*/  STG.E desc[UR18][R16.64], R30 ;  /* 0x0000001e10007986 */ /* 0x0001e8000c101912 */
.L_x_137:
[----:B------:R-:W-:Y:S05]  /*7710*/  BSYNC.RECONVERGENT B2 ;  /* 0x0000000000027941 */ /* 0x000fea0003800200 */
.L_x_136:
        /* <DEDUP_REMOVED lines=9> */
.L_x_141:
[----:B------:R-:W0:Y:S01]  /*77b0*/  LDCU.64 UR6, c[0x0][0x390] ;  /* 0x00007200ff0677ac */ /* 0x000e220008000a00 */
[----:B-----5:R-:W-:-:S04]  /*77c0*/  IADD3 R18, P0, PT, R29, R16, RZ ;  /* 0x000000101d127210 */ /* 0x020fc80007f1e0ff */
[----:B------:R-:W-:Y:S02]  /*77d0*/  LEA.HI.X.SX32 R17, R29, R17, 0x1, P0 ;  /* 0x000000111d117211 */ /* 0x000fe400000f0eff */
[----:B0-----:R-:W-:-:S04]  /*77e0*/  LEA R16, P0, R18, UR6, 0x2 ;  /* 0x0000000612107c11 */ /* 0x001fc8000f8010ff */
[----:B------:R-:W-:-:S05]  /*77f0*/  LEA.HI.X R17, R18, UR7, R17, 0x2, P0 ;  /* 0x0000000712117c11 */ /* 0x000fca00080f1411 */
[----:B------:R0:W-:Y:S04]  /*7800*/  STG.E desc[UR18][R16.64], R28 ;  /* 0x0000001c10007986 */ /* 0x0001e8000c101912 */
.L_x_140:
[----:B------:R-:W-:Y:S05]  /*7810*/  BSYNC.RECONVERGENT B2 ;  /* 0x0000000000027941 */ /* 0x000fea0003800200 */
.L_x_139:
[----:B------:R-:W-:Y:S01]  /*7820*/  LOP3.LUT P0, RZ, R31, 0x100, RZ, 0xc0, !PT ;  /* 0x000001001fff7812 */ /* 0x000fe2000780c0ff */
[----:B------:R-:W-:Y:S03]  /*7830*/  BSSY.RECONVERGENT B2, `(.L_x_142) ;  /* 0x000000e000027945 */ /* 0x000fe60003800200 */
[----:B------:R-:W-:-:S13]  /*7840*/  ISETP.GE.OR P0, PT, R15, R14, !P0 ;  /* 0x0000000e0f00720c */ /* 0x000fda0004706670 */
[----:B------:R-:W-:Y:S05]  /*7850*/  @P0 BRA `(.L_x_143) ;  /* 0x00000000002c0947 */ /* 0x000fea0003800000 */
[----:B------:R-:W-:Y:S01]  /*7860*/  UISETP.NE.AND UP0, UPT, UR10, URZ, UPT ;  /* 0x000000ff0a00728c */ /* 0x000fe2000bf05270 */
[----:B01234-:R-:W-:Y:S01]  /*7870*/  CS2R R16, SRZ ;  /* 0x0000000000107805 */ /* 0x01ffe2000001ff00 */
[----:B------:R-:W0:Y:S07]  /*7880*/  LDCU.64 UR6, c[0x0][0x390] ;  /* 0x00007200ff0677ac */ /* 0x000e2e0008000a00 */
[----:B------:R-:W-:Y:S05]  /*7890*/  BRA.U UP0, `(.L_x_144) ;  /* 0x0000000100087547 */ /* 0x000fea000b800000 */
[----:B------:R-:W1:Y:S02]  /*78a0*/  LDC.64 R16, c[0x0][0x3d8] ;  /* 0x0000f600ff107b82 */ /* 0x000e640000000a00 */
[----:B-1----:R-:W5:Y:S02]  /*78b0*/  LDG.E.64 R16, desc[UR18][R16.64] ;  /* 0x0000001210107981 */ /* 0x002f64000c1e1b00 */
.L_x_144:
[----:B-----5:R-:W-:-:S04]  /*78c0*/  IADD3 R18, P0, PT, R15, R16, RZ ;  /* 0x000000100f127210 */ /* 0x020fc80007f1e0ff */
[----:B------:R-:W-:Y:S02]  /*78d0*/  LEA.HI.X.SX32 R15, R15, R17, 0x1, P0 ;  /* 0x000000110f0f7211 */ /* 0x000fe400000f0eff */
[----:B0-----:R-:W-:-:S04]  /*78e0*/  LEA R16, P0, R18, UR6, 0x2 ;  /* 0x0000000612107c11 */ /* 0x001fc8000f8010ff */
[----:B------:R-:W-:-:S05]  /*78f0*/  LEA.HI.X R17, R18, UR7, R15, 0x2, P0 ;  /* 0x0000000712117c11 */ /* 0x000fca00080f140f */
[----:B------:R0:W-:Y:S04]  /*7900*/  STG.E desc[UR18][R16.64], R12 ;  /* 0x0000000c10007986 */ /* 0x0001e8000c101912 */
.L_x_143:
[----:B------:R-:W-:Y:S05]  /*7910*/  BSYNC.RECONVERGENT B2 ;  /* 0x0000000000027941 */ /* 0x000fea0003800200 */
.L_x_142:
        /* <DEDUP_REMOVED lines=10> */
.L_x_147:
[----:B-----5:R-:W-:-:S04]  /*79c0*/  IADD3 R12, P0, PT, R11, R16, RZ ;  /* 0x000000100b0c7210 */ /* 0x020fc80007f1e0ff */
[----:B------:R-:W-:Y:S02]  /*79d0*/  LEA.HI.X.SX32 R11, R11, R17, 0x1, P0 ;  /* 0x000000110b0b7211 */ /* 0x000fe400000f0eff */
[----:B0-----:R-:W-:-:S04]  /*79e0*/  LEA R16, P0, R12, UR6, 0x2 ;  /* 0x000000060c107c11 */ /* 0x001fc8000f8010ff */
[----:B------:R-:W-:-:S05]  /*79f0*/  LEA.HI.X R17, R12, UR7, R11, 0x2, P0 ;  /* 0x000000070c117c11 */ /* 0x000fca00080f140b */
[----:B------:R0:W-:Y:S04]  /*7a00*/  STG.E desc[UR18][R16.64], R10 ;  /* 0x0000000a10007986 */ /* 0x0001e8000c101912 */
.L_x_146:
[----:B------:R-:W-:Y:S05]  /*7a10*/  BSYNC.RECONVERGENT B2 ;  /* 0x0000000000027941 */ /* 0x000fea0003800200 */
.L_x_145:
[----:B------:R-:W-:Y:S01]  /*7a20*/  ISETP.GE.OR P1, PT, R9, R14, !P1 ;  /* 0x0000000e0900720c */ /* 0x000fe20004f26670 */
        /* <DEDUP_REMOVED lines=8> */
.L_x_150:
[----:B-----5:R-:W-:-:S04]  /*7ab0*/  IADD3 R12, P0, PT, R9, R10, RZ ;  /* 0x0000000a090c7210 */ /* 0x020fc80007f1e0ff */
[----:B------:R-:W-:Y:S02]  /*7ac0*/  LEA.HI.X.SX32 R9, R9, R11, 0x1, P0 ;  /* 0x0000000b09097211 */ /* 0x000fe400000f0eff */
[----:B0-----:R-:W-:-:S04]  /*7ad0*/  LEA R10, P0, R12, UR6, 0x2 ;  /* 0x000000060c0a7c11 */ /* 0x001fc8000f8010ff */
[----:B------:R-:W-:-:S05]  /*7ae0*/  LEA.HI.X R11, R12, UR7, R9, 0x2, P0 ;  /* 0x000000070c0b7c11 */ /* 0x000fca00080f1409 */
[----:B------:R0:W-:Y:S04]  /*7af0*/  STG.E desc[UR18][R10.64], R8 ;  /* 0x000000080a007986 */ /* 0x0001e8000c101912 */
.L_x_149:
[----:B------:R-:W-:Y:S05]  /*7b00*/  BSYNC.RECONVERGENT B2 ;  /* 0x0000000000027941 */ /* 0x000fea0003800200 */
.L_x_148:
        /* <DEDUP_REMOVED lines=9> */
.L_x_153:
[----:B-----5:R-:W-:-:S04]  /*7ba0*/  IADD3 R10, P0, PT, R13, R8, RZ ;  /* 0x000000080d0a7210 */ /* 0x020fc80007f1e0ff */
[----:B------:R-:W-:Y:S02]  /*7bb0*/  LEA.HI.X.SX32 R9, R13, R9, 0x1, P0 ;  /* 0x000000090d097211 */ /* 0x000fe400000f0eff */
[----:B0-----:R-:W-:-:S04]  /*7bc0*/  LEA R8, P0, R10, UR6, 0x2 ;  /* 0x000000060a087c11 */ /* 0x001fc8000f8010ff */
[----:B------:R-:W-:-:S05]  /*7bd0*/  LEA.HI.X R9, R10, UR7, R9, 0x2, P0 ;  /* 0x000000070a097c11 */ /* 0x000fca00080f1409 */
[----:B------:R0:W-:Y:S04]  /*7be0*/  STG.E desc[UR18][R8.64], R6 ;  /* 0x0000000608007986 */ /* 0x0001e8000c101912 */
.L_x_152:
[----:B------:R-:W-:Y:S05]  /*7bf0*/  BSYNC.RECONVERGENT B2 ;  /* 0x0000000000027941 */ /* 0x000fea0003800200 */
.L_x_151:
        /* <DEDUP_REMOVED lines=9> */
.L_x_156:
[----:B-----5:R-:W-:-:S04]  /*7c90*/  IADD3 R8, P0, PT, R7, R8, RZ ;  /* 0x0000000807087210 */ /* 0x020fc80007f1e0ff */
[----:B------:R-:W-:Y:S02]  /*7ca0*/  LEA.HI.X.SX32 R7, R7, R9, 0x1, P0 ;  /* 0x0000000907077211 */ /* 0x000fe400000f0eff */
[----:B0-----:R-:W-:-:S04]  /*7cb0*/  LEA R6, P0, R8, UR6, 0x2 ;  /* 0x0000000608067c11 */ /* 0x001fc8000f8010ff */
[----:B------:R-:W-:-:S05]  /*7cc0*/  LEA.HI.X R7, R8, UR7, R7, 0x2, P0 ;  /* 0x0000000708077c11 */ /* 0x000fca00080f1407 */
[----:B------:R0:W-:Y:S04]  /*7cd0*/  STG.E desc[UR18][R6.64], R4 ;  /* 0x0000000406007986 */ /* 0x0001e8000c101912 */
.L_x_155:
[----:B------:R-:W-:Y:S05]  /*7ce0*/  BSYNC.RECONVERGENT B2 ;  /* 0x0000000000027941 */ /* 0x000fea0003800200 */
.L_x_154:
        /* <DEDUP_REMOVED lines=9> */
.L_x_159:
[----:B-----5:R-:W-:-:S04]  /*7d80*/  IADD3 R6, P0, PT, R5, R6, RZ ;  /* 0x0000000605067210 */ /* 0x020fc80007f1e0ff */
[----:B------:R-:W-:Y:S02]  /*7d90*/  LEA.HI.X.SX32 R5, R5, R7, 0x1, P0 ;  /* 0x0000000705057211 */ /* 0x000fe400000f0eff */
[----:B0-----:R-:W-:-:S04]  /*7da0*/  LEA R4, P0, R6, UR6, 0x2 ;  /* 0x0000000606047c11 */ /* 0x001fc8000f8010ff */
[----:B------:R-:W-:-:S05]  /*7db0*/  LEA.HI.X R5, R6, UR7, R5, 0x2, P0 ;  /* 0x0000000706057c11 */ /* 0x000fca00080f1405 */
[----:B------:R0:W-:Y:S04]  /*7dc0*/  STG.E desc[UR18][R4.64], R2 ;  /* 0x0000000204007986 */ /* 0x0001e8000c101912 */
.L_x_158:
[----:B------:R-:W-:Y:S05]  /*7dd0*/  BSYNC.RECONVERGENT B2 ;  /* 0x0000000000027941 */ /* 0x000fea0003800200 */
.L_x_157:
[----:B------:R-:W-:-:S13]  /*7de0*/  ISETP.GE.OR P5, PT, R3, R14, !P5 ;  /* 0x0000000e0300720c */ /* 0x000fda0006fa6670 */
[----:B------:R-:W-:Y:S05]  /*7df0*/  @P5 BRA `(.L_x_160) ;  /* 0x0000000800905947 */ /* 0x000fea0003800000 */
[----:B------:R-:W-:Y:S01]  /*7e00*/  UISETP.NE.AND UP0, UPT, UR10, URZ, UPT ;  /* 0x000000ff0a00728c */ /* 0x000fe2000bf05270 */
[----:B0-----:R-:W-:Y:S01]  /*7e10*/  CS2R R4, SRZ ;  /* 0x0000000000047805 */ /* 0x001fe2000001ff00 */
[----:B------:R-:W0:Y:S07]  /*7e20*/  LDCU.64 UR6, c[0x0][0x390] ;  /* 0x00007200ff0677ac */ /* 0x000e2e0008000a00 */
[----:B------:R-:W-:Y:S05]  /*7e30*/  BRA.U UP0, `(.L_x_161) ;  /* 0x0000000100087547 */ /* 0x000fea000b800000 */
[----:B------:R-:W1:Y:S02]  /*7e40*/  LDC.64 R4, c[0x0][0x3d8] ;  /* 0x0000f600ff047b82 */ /* 0x000e640000000a00 */
[----:B-1----:R-:W5:Y:S02]  /*7e50*/  LDG.E.64 R4, desc[UR18][R4.64] ;  /* 0x0000001204047981 */ /* 0x002f64000c1e1b00 */
.L_x_161:
[----:B-----5:R-:W-:-:S04]  /*7e60*/  IADD3 R4, P0, PT, R3, R4, RZ ;  /* 0x0000000403047210 */ /* 0x020fc80007f1e0ff */
[----:B------:R-:W-:Y:S02]  /*7e70*/  LEA.HI.X.SX32 R3, R3, R5, 0x1, P0 ;  /* 0x0000000503037211 */ /* 0x000fe400000f0eff */
[----:B0-----:R-:W-:-:S04]  /*7e80*/  LEA R2, P0, R4, UR6, 0x2 ;  /* 0x0000000604027c11 */ /* 0x001fc8000f8010ff */
[----:B------:R-:W-:-:S05]  /*7e90*/  LEA.HI.X R3, R4, UR7, R3, 0x2, P0 ;  /* 0x0000000704037c11 */ /* 0x000fca00080f1403 */
[----:B------:R0:W-:Y:S01]  /*7ea0*/  STG.E desc[UR18][R2.64], R0 ;  /* 0x0000000002007986 */ /* 0x0001e2000c101912 */
[----:B------:R-:W-:Y:S05]  /*7eb0*/  BRA `(.L_x_160) ;  /* 0x0000000800607947 */ /* 0x000fea0003800000 */
.L_x_117:
[----:B------:R-:W-:Y:S01]  /*7ec0*/  P2R R50, PR, RZ, 0x2 ;  /* 0x00000002ff327803 */ /* 0x000fe20000000000 */
[----:B------:R-:W-:Y:S01]  /*7ed0*/  BAR.SYNC.DEFER_BLOCKING 0x0 ;  /* 0x0000000000007b1d */ /* 0x000fe20000010000 */
[----:B------:R-:W-:Y:S02]  /*7ee0*/  LOP3.LUT P1, RZ, R31, 0x8, RZ, 0xc0, !PT ;  /* 0x000000081fff7812 */ /* 0x000fe4000782c0ff */
[----:B------:R-:W-:Y:S02]  /*7ef0*/  @P0 LEA R40, R49, UR5, 0x2 ;  /* 0x0000000531280c11 */ /* 0x000fe4000f8e10ff */
[----:B------:R-:W-:Y:S01]  /*7f00*/  P2R R52, PR, RZ, 0x2 ;  /* 0x00000002ff347803 */ /* 0x000fe20000000000 */
[----:B------:R-:W0:Y:S01]  /*7f10*/  LDCU.64 UR12, c[0x0][0x390] ;  /* 0x00007200ff0c77ac */ /* 0x000e220008000a00 */
[----:B------:R-:W-:Y:S02]  /*7f20*/  LOP3.LUT P1, RZ, R31, 0x4, RZ, 0xc0, !PT ;  /* 0x000000041fff7812 */ /* 0x000fe4000782c0ff */
[----:B------:R-:W-:-:S02]  /*7f30*/  P2R R48, PR, RZ, 0x4 ;  /* 0x00000004ff307803 */ /* 0x000fc40000000000 */
[----:B------:R-:W-:Y:S02]  /*7f40*/  P2R R53, PR, RZ, 0x2 ;  /* 0x00000002ff357803 */ /* 0x000fe40000000000 */
[C---:B------:R-:W-:Y:S02]  /*7f50*/  LOP3.LUT P1, RZ, R31.reuse, 0x2, RZ, 0xc0, !PT ;  /* 0x000000021fff7812 */ /* 0x040fe4000782c0ff */
[C---:B------:R-:W-:Y:S02]  /*7f60*/  LOP3.LUT P2, RZ, R31.reuse, 0x10, RZ, 0xc0, !PT ;  /* 0x000000101fff7812 */ /* 0x040fe4000784c0ff */
[----:B------:R-:W-:Y:S02]  /*7f70*/  P2R R46, PR, RZ, 0x8 ;  /* 0x00000008ff2e7803 */ /* 0x000fe40000000000 */
[----:B------:R-:W-:Y:S02]  /*7f80*/  LOP3.LUT P3, RZ, R31, 0x20, RZ, 0xc0, !PT ;  /* 0x000000201fff7812 */ /* 0x000fe4000786c0ff */
[----:B------:R-:W-:-:S02]  /*7f90*/  P2R R44, PR, RZ, 0x10 ;  /* 0x00000010ff2c7803 */ /* 0x000fc40000000000 */
[----:B------:R-:W-:Y:S01]  /*7fa0*/  LOP3.LUT P4, RZ, R31, 0x40, RZ, 0xc0, !PT ;  /* 0x000000401fff7812 */ /* 0x000fe2000788c0ff */
[----:B------:R1:W-:Y:S01]  /*7fb0*/  @P0 STS [R40], R47 ;  /* 0x0000002f28000388 */ /* 0x0003e20000000800 */
[----:B------:R-:W-:Y:S02]  /*7fc0*/  P2R R42, PR, RZ, 0x20 ;  /* 0x00000020ff2a7803 */ /* 0x000fe40000000000 */
[----:B------:R-:W-:Y:S02]  /*7fd0*/  @P1 LEA R45, R45, UR5, 0x2 ;  /* 0x000000052d2d1c11 */ /* 0x000fe4000f8e10ff */
[C---:B------:R-:W-:Y:S02]  /*7fe0*/  LOP3.LUT P5, RZ, R31.reuse, 0x80, RZ, 0xc0, !PT ;  /* 0x000000801fff7812 */ /* 0x040fe400078ac0ff */
[----:B------:R-:W-:Y:S01]  /*7ff0*/  LOP3.LUT P0, RZ, R31, 0x100, RZ, 0xc0, !PT ;  /* 0x000001001fff7812 */ /* 0x000fe2000780c0ff */
[----:B------:R1:W-:Y:S01]  /*8000*/  @P1 STS [R45], R43 ;  /* 0x0000002b2d001388 */ /* 0x0003e20000000800 */
[----:B------:R-:W-:-:S02]  /*8010*/  ISETP.NE.AND P1, PT, R53, RZ, PT ;  /* 0x000000ff3500720c */ /* 0x000fc40003f25270 */
[----:B------:R-:W-:Y:S02]  /*8020*/  @P2 LEA R37, R37, UR5, 0x2 ;  /* 0x0000000525252c11 */ /* 0x000fe4000f8e10ff */
[----:B------:R-:W-:Y:S02]  /*8030*/  @P3 LEA R35, R35, UR5, 0x2 ;  /* 0x0000000523233c11 */ /* 0x000fe4000f8e10ff */
[----:B------:R-:W-:Y:S02]  /*8040*/  @P4 LEA R33, R33, UR5, 0x2 ;  /* 0x0000000521214c11 */ /* 0x000fe4000f8e10ff */
[----:B------:R-:W-:Y:S02]  /*8050*/  LOP3.LUT P6, RZ, R31, 0x1, RZ, 0xc0, !PT ;  /* 0x000000011fff7812 */ /* 0x000fe400078cc0ff */
[----:B------:R-:W-:Y:S02]  /*8060*/  @P5 LEA R29, R29, UR5, 0x2 ;  /* 0x000000051d1d5c11 */ /* 0x000fe4000f8e10ff */
[----:B------:R-:W-:-:S02]  /*8070*/  @P0 LEA R15, R15, UR5, 0x2 ;  /* 0x000000050f0f0c11 */ /* 0x000fc4000f8e10ff */
[----:B------:R-:W-:-:S05]  /*8080*/  @P1 LEA R41, R41, UR5, 0x2 ;  /* 0x0000000529291c11 */ /* 0x000fca000f8e10ff */
[----:B------:R1:W-:Y:S01]  /*8090*/  @P1 STS [R41], R38 ;  /* 0x0000002629001388 */ /* 0x0003e20000000800 */
[----:B------:R-:W-:Y:S02]  /*80a0*/  ISETP.NE.AND P1, PT, R52, RZ, PT ;  /* 0x000000ff3400720c */ /* 0x000fe40003f25270 */
[----:B------:R-:W-:-:S11]  /*80b0*/  @P6 LEA R11, R11, UR5, 0x2 ;  /* 0x000000050b0b6c11 */ /* 0x000fd6000f8e10ff */
[----:B------:R-:W-:-:S05]  /*80c0*/  @P1 LEA R39, R39, UR5, 0x2 ;  /* 0x0000000527271c11 */ /* 0x000fca000f8e10ff */
[----:B------:R1:W-:Y:S01]  /*80d0*/  @P1 STS [R39], R36 ;  /* 0x0000002427001388 */ /* 0x0003e20000000800 */
[----:B------:R-:W-:-:S03]  /*80e0*/  ISETP.NE.AND P1, PT, R50, RZ, PT ;  /* 0x000000ff3200720c */ /* 0x000fc60003f25270 */
[----:B------:R1:W-:Y:S01]  /*80f0*/  @P2 STS [R37], R34 ;  /* 0x0000002225002388 */ /* 0x0003e20000000800 */
[----:B------:R-:W-:-:S03]  /*8100*/  ISETP.NE.AND P2, PT, R48, RZ, PT ;  /* 0x000000ff3000720c */ /* 0x000fc60003f45270 */
[----:B------:R1:W-:Y:S01]  /*8110*/  @P3 STS [R35], R32 ;  /* 0x0000002023003388 */ /* 0x0003e20000000800 */
[----:B------:R-:W-:-:S03]  /*8120*/  ISETP.NE.AND P3, PT, R46, RZ, PT ;  /* 0x000000ff2e00720c */ /* 0x000fc60003f65270 */
[----:B------:R1:W-:Y:S01]  /*8130*/  @P4 STS [R33], R30 ;  /* 0x0000001e21004388 */ /* 0x0003e20000000800 */
[----:B------:R-:W-:Y:S02]  /*8140*/  ISETP.NE.AND P4, PT, R44, RZ, PT ;  /* 0x000000ff2c00720c */ /* 0x000fe40003f85270 */
[----:B------:R-:W-:Y:S01]  /*8150*/  @P1 LEA R9, R9, UR5, 0x2 ;  /* 0x0000000509091c11 */ /* 0x000fe2000f8e10ff */
[----:B------:R1:W-:Y:S01]  /*8160*/  @P5 STS [R29], R28 ;  /* 0x0000001c1d005388 */ /* 0x0003e20000000800 */
[----:B------:R-:W-:Y:S02]  /*8170*/  ISETP.NE.AND P5, PT, R42, RZ, PT ;  /* 0x000000ff2a00720c */ /* 0x000fe40003fa5270 */
[----:B------:R-:W-:Y:S01]  /*8180*/  @P2 LEA R13, R13, UR5, 0x2 ;  /* 0x000000050d0d2c11 */ /* 0x000fe2000f8e10ff */
[----:B------:R1:W-:Y:S01]  /*8190*/  @P0 STS [R15], R12 ;  /* 0x0000000c0f000388 */ /* 0x0003e20000000800 */
[----:B------:R-:W-:Y:S02]  /*81a0*/  ISETP.GE.U32.AND P0, PT, R51, R14, PT ;  /* 0x0000000e3300720c */ /* 0x000fe40003f06070 */
[----:B------:R-:W-:Y:S01]  /*81b0*/  @P3 LEA R7, R7, UR5, 0x2 ;  /* 0x0000000507073c11 */ /* 0x000fe2000f8e10ff */
[----:B------:R1:W-:Y:S02]  /*81c0*/  @P6 STS [R11], R10 ;  /* 0x0000000a0b006388 */ /* 0x0003e40000000800 */
[----:B------:R-:W-:-:S02]  /*81d0*/  @P4 LEA R5, R5, UR5, 0x2 ;  /* 0x0000000505054c11 */ /* 0x000fc4000f8e10ff */
[----:B------:R1:W-:Y:S02]  /*81e0*/  @P1 STS [R9], R8 ;  /* 0x0000000809001388 */ /* 0x0003e40000000800 */
[----:B------:R-:W-:Y:S02]  /*81f0*/  @P5 LEA R3, R3, UR5, 0x2 ;  /* 0x0000000503035c11 */ /* 0x000fe4000f8e10ff */
[----:B------:R1:W-:Y:S04]  /*8200*/  @P2 STS [R13], R6 ;  /* 0x000000060d002388 */ /* 0x0003e80000000800 */
[----:B------:R1:W-:Y:S04]  /*8210*/  @P3 STS [R7], R4 ;  /* 0x0000000407003388 */ /* 0x0003e80000000800 */
[----:B------:R1:W-:Y:S04]  /*8220*/  @P4 STS [R5], R2 ;  /* 0x0000000205004388 */ /* 0x0003e80000000800 */
[----:B------:R1:W-:Y:S01]  /*8230*/  @P5 STS [R3], R0 ;  /* 0x0000000003005388 */ /* 0x0003e20000000800 */
[----:B------:R-:W-:Y:S06]  /*8240*/  BAR.SYNC.DEFER_BLOCKING 0x0 ;  /* 0x0000000000007b1d */ /* 0x000fec0000010000 */
[----:B0-----:R-:W-:Y:S05]  /*8250*/  @P0 BRA `(.L_x_160) ;  /* 0x0000000400780947 */ /* 0x001fea0003800000 */
[----:B------:R-:W-:Y:S01]  /*8260*/  IADD3 R25, PT, PT, R27, R25, R26 ;  /* 0x000000191b197210 */ /* 0x000fe20007ffe01a */
[----:B------:R-:W-:Y:S03]  /*8270*/  BSSY.RECONVERGENT B2, `(.L_x_162) ;  /* 0x0000023000027945 */ /* 0x000fe60003800200 */
[----:B------:R-:W-:-:S04]  /*8280*/  IADD3 R25, PT, PT, R21, R25, R20 ;  /* 0x0000001915197210 */ /* 0x000fc80007ffe014 */
[----:B------:R-:W-:-:S04]  /*8290*/  IADD3 R25, PT, PT, R23, R25, R22 ;  /* 0x0000001917197210 */ /* 0x000fc80007ffe016 */
[----:B------:R-:W-:-:S04]  /*82a0*/  IADD3 R25, PT, PT, R17, R25, R16 ;  /* 0x0000001911197210 */ /* 0x000fc80007ffe010 */
[----:B------:R-:W-:-:S04]  /*82b0*/  IADD3 R25, PT, PT, R19, R25, R18 ;  /* 0x0000001913197210 */ /* 0x000fc80007ffe012 */
[----:B------:R-:W-:-:S04]  /*82c0*/  IADD3 R24, PT, PT, R25, UR9, R24 ;  /* 0x0000000919187c10 */ /* 0x000fc8000fffe018 */
[----:B------:R-:W-:-:S05]  /*82d0*/  IADD3 R24, PT, PT, R24, -0x1681, -R51 ;  /* 0xffffe97f18187810 */ /* 0x000fca0007ffe833 */
[----:B-1----:R-:W-:-:S05]  /*82e0*/  IMAD.HI.U32 R0, R24, -0x55555555, RZ ;  /* 0xaaaaaaab18007827 */ /* 0x002fca00078e00ff */
[----:B------:R-:W-:-:S04]  /*82f0*/  SHF.R.U32.HI R0, RZ, 0x8, R0 ;  /* 0x00000008ff007819 */ /* 0x000fc80000011600 */
[----:B------:R-:W-:-:S04]  /*8300*/  LOP3.LUT R2, R0, 0x3, RZ, 0xc0, !PT ;  /* 0x0000000300027812 */ /* 0x000fc800078ec0ff */
[----:B------:R-:W-:-:S13]  /*8310*/  ISETP.NE.AND P0, PT, R2, 0x3, PT ;  /* 0x000000030200780c */ /* 0x000fda0003f05270 */
[----:B------:R-:W-:Y:S05]  /*8320*/  @!P0 BRA `(.L_x_163) ;  /* 0x00000000005c8947 */ /* 0x000fea0003800000 */
[----:B------:R-:W-:Y:S01]  /*8330*/  VIADD R0, R0, 0x1 ;  /* 0x0000000100007836 */ /* 0x000fe20000000000 */
[----:B------:R-:W-:Y:S01]  /*8340*/  BSSY.RECONVERGENT B3, `(.L_x_163) ;  /* 0x0000015000037945 */ /* 0x000fe20003800200 */
[----:B------:R-:W-:Y:S01]  /*8350*/  LEA R6, R51, UR5, 0x2 ;  /* 0x0000000533067c11 */ /* 0x000fe2000f8e10ff */
[----:B------:R-:W-:Y:S02]  /*8360*/  IMAD.MOV.U32 R9, RZ, RZ, RZ ;  /* 0x000000ffff097224 */ /* 0x000fe400078e00ff */
[----:B------:R-:W-:-:S05]  /*8370*/  LOP3.LUT R0, R0, 0x3, RZ, 0xc0, !PT ;  /* 0x0000000300007812 */ /* 0x000fca00078ec0ff */
[----:B------:R-:W-:-:S07]  /*8380*/  IMAD.MOV R0, RZ, RZ, -R0 ;  /* 0x000000ffff007224 */ /* 0x000fce00078e0a00 */
.L_x_164:
[----:B------:R-:W-:Y:S02]  /*8390*/  ISETP.NE.AND P0, PT, RZ, UR10, PT ;  /* 0x0000000aff007c0c */ /* 0x000fe4000bf05270 */
[----:B0-----:R-:W-:Y:S01]  /*83a0*/  CS2R R2, SRZ ;  /* 0x0000000000027805 */ /* 0x001fe2000001ff00 */
[----:B------:R0:W1:Y:S10]  /*83b0*/  LDS R11, [R6] ;  /* 0x00000000060b7984 */ /* 0x0000740000000800 */
[----:B------:R-:W2:Y:S02]  /*83c0*/  @!P0 LDC.64 R4, c[0x0][0x3d8] ;  /* 0x0000f600ff048b82 */ /* 0x000ea40000000a00 */
[----:B--2---:R-:W2:Y:S01]  /*83d0*/  @!P0 LDG.E.64 R2, desc[UR18][R4.64] ;  /* 0x0000001204028981 */ /* 0x004ea2000c1e1b00 */
[----:B------:R-:W-:-:S02]  /*83e0*/  VIADD R0, R0, 0x1 ;  /* 0x0000000100007836 */ /* 0x000fc40000000000 */
[----:B0-----:R-:W-:Y:S01]  /*83f0*/  VIADD R6, R6, 0x600 ;  /* 0x0000060006067836 */ /* 0x001fe20000000000 */
[C---:B--2---:R-:W-:Y:S02]  /*8400*/  IADD3 R7, P0, PT, R51.reuse, R2, RZ ;  /* 0x0000000233077210 */ /* 0x044fe40007f1e0ff */
[----:B------:R-:W-:-:S03]  /*8410*/  IADD3 R51, P1, PT, R51, 0x180, RZ ;  /* 0x0000018033337810 */ /* 0x000fc60007f3e0ff */
[----:B------:R-:W-:Y:S01]  /*8420*/  IMAD.X R8, R9, 0x1, R3, P0 ;  /* 0x0000000109087824 */ /* 0x000fe200000e0603 */
[----:B------:R-:W-:Y:S01]  /*8430*/  LEA R2, P0, R7, UR12, 0x2 ;  /* 0x0000000c07027c11 */ /* 0x000fe2000f8010ff */
[----:B------:R-:W-:-:S03]  /*8440*/  IMAD.X R9, RZ, RZ, R9, P1 ;  /* 0x000000ffff097224 */ /* 0x000fc600008e0609 */
[----:B------:R-:W-:Y:S02]  /*8450*/  LEA.HI.X R3, R7, UR13, R8, 0x2, P0 ;  /* 0x0000000d07037c11 */ /* 0x000fe400080f1408 */
[----:B------:R-:W-:-:S03]  /*8460*/  ISETP.NE.AND P0, PT, R0, RZ, PT ;  /* 0x000000ff0000720c */ /* 0x000fc60003f05270 */
[----:B-1----:R0:W-:Y:S10]  /*8470*/  STG.E desc[UR18][R2.64], R11 ;  /* 0x0000000b02007986 */ /* 0x0021f4000c101912 */
[----:B------:R-:W-:Y:S05]  /*8480*/  @P0 BRA `(.L_x_164) ;  /* 0xfffffffc00c00947 */ /* 0x000fea000383ffff */
[----:B------:R-:W-:Y:S05]  /*8490*/  BSYNC.RECONVERGENT B3 ;  /* 0x0000000000037941 */ /* 0x000fea0003800200 */
.L_x_163:
[----:B------:R-:W-:Y:S05]  /*84a0*/  BSYNC.RECONVERGENT B2 ;  /* 0x0000000000027941 */ /* 0x000fea0003800200 */
.L_x_162:
[----:B------:R-:W-:-:S13]  /*84b0*/  ISETP.GE.U32.AND P0, PT, R24, 0x480, PT ;  /* 0x000004801800780c */ /* 0x000fda0003f06070 */
[----:B------:R-:W-:Y:S05]  /*84c0*/  @!P0 BRA `(.L_x_160) ;  /* 0x0000000000dc8947 */ /* 0x000fea0003800000 */
[----:B------:R-:W1:Y:S01]  /*84d0*/  S2UR UR6, SR_CgaCtaId ;  /* 0x00000000000679c3 */ /* 0x000e620000008800 */
[----:B------:R-:W-:Y:S01]  /*84e0*/  UMOV UR4, 0x400 ;  /* 0x0000040000047882 */ /* 0x000fe20000000000 */
[----:B------:R-:W-:Y:S02]  /*84f0*/  UISETP.NE.AND UP0, UPT, UR10, URZ, UPT ;  /* 0x000000ff0a00728c */ /* 0x000fe4000bf05270 */
[----:B------:R-:W-:Y:S01]  /*8500*/  ISETP.NE.AND P0, PT, RZ, UR10, PT ;  /* 0x0000000aff007c0c */ /* 0x000fe2000bf05270 */
[----:B------:R-:W-:Y:S02]  /*8510*/  IMAD.MOV.U32 R15, RZ, RZ, RZ ;  /* 0x000000ffff0f7224 */ /* 0x000fe400078e00ff */
[----:B------:R-:W-:Y:S01]  /*8520*/  IMAD.MOV.U32 R17, RZ, RZ, RZ ;  /* 0x000000ffff117224 */ /* 0x000fe200078e00ff */
[----:B0-----:R-:W0:Y:S01]  /*8530*/  LDC.64 R2, c[0x0][0x390] ;  /* 0x0000e400ff027b82 */ /* 0x001e220000000a00 */
[----:B------:R-:W-:Y:S01]  /*8540*/  PLOP3.LUT P1, PT, PT, PT, UP0, 0x80, 0x8 ;  /* 0x000000000008781c */ /* 0x000fe20003f2f008 */
[----:B-1----:R-:W-:-:S06]  /*8550*/  ULEA UR4, UR6, UR4, 0x18 ;  /* 0x0000000406047291 */ /* 0x002fcc000f8ec0ff */
[C---:B------:R-:W-:Y:S01]  /*8560*/  LEA R0, R51.reuse, UR4, 0x2 ;  /* 0x0000000433007c11 */ /* 0x040fe2000f8e10ff */
[----:B0-----:R-:W-:-:S04]  /*8570*/  IMAD.WIDE.U32 R2, R51, 0x4, R2 ;  /* 0x0000000433027825 */ /* 0x001fc800078e0002 */
[----:B------:R-:W-:-:S07]  /*8580*/  VIADD R0, R0, 0xc00 ;  /* 0x00000c0000007836 */ /* 0x000fce0000000000 */
.L_x_165:
[----:B------:R-:W0:Y:S01]  /*8590*/  @!P1 LDC.64 R8, c[0x0][0x3d8] ;  /* 0x0000f600ff089b82 */ /* 0x000e220000000a00 */
[----:B-1----:R-:W-:Y:S01]  /*85a0*/  CS2R R4, SRZ ;  /* 0x0000000000047805 */ /* 0x002fe2000001ff00 */
[----:B------:R-:W1:Y:S04]  /*85b0*/  LDS R19, [R0+-0xc00] ;  /* 0xfff4000000137984 */ /* 0x000e680000000800 */
[----:B------:R-:W2:Y:S04]  /*85c0*/  LDS R21, [R0+-0x600] ;  /* 0xfffa000000157984 */ /* 0x000ea80000000800 */
[----:B0-----:R-:W3:Y:S01]  /*85d0*/  @!P1 LDG.E.64 R4, desc[UR18][R8.64] ;  /* 0x0000001208049981 */ /* 0x001ee2000c1e1b00 */
[----:B------:R-:W-:-:S13]  /*85e0*/  PLOP3.LUT P1, PT, P0, PT, PT, 0x80, 0x8 ;  /* 0x000000000008781c */ /* 0x000fda000072f070 */
        /* <DEDUP_REMOVED lines=34> */
[----:B------:R-:W-:-:S04]  /*8810*/  ISETP.GE.AND P2, PT, R51, R14, PT ;  /* 0x0000000e3300720c */ /* 0x000fc80003f46270 */
[----:B---3--:R1:W-:Y:S09]  /*8820*/  STG.E desc[UR18][R4.64+0x1200], R21 ;  /* 0x0012001504007986 */ /* 0x0083f2000c101912 */
[----:B------:R-:W-:Y:S05]  /*8830*/  @!P2 BRA `(.L_x_165) ;  /* 0xfffffffc0054a947 */ /* 0x000fea000383ffff */
.L_x_160:
[----:B------:R-:W-:Y:S05]  /*8840*/  BSYNC.RECONVERGENT B0 ;  /* 0x0000000000007941 */ /* 0x000fea0003800200 */
.L_x_116:
[----:B------:R-:W-:Y:S05]  /*8850*/  BRA `(.L_x_166) ;  /* 0x0000003400d07947 */ /* 0x000fea0003800000 */
.L_x_115:
[----:B------:R-:W0:Y:S01]  /*8860*/  S2R R32, SR_TID.X ;  /* 0x0000000000207919 */ /* 0x000e220000002100 */
[----:B------:R-:W1:Y:S01]  /*8870*/  LDC.64 R2, c[0x0][0x3d0] ;  /* 0x0000f400ff027b82 */ /* 0x000e620000000a00 */
[----:B------:R-:W2:Y:S01]  /*8880*/  LDCU.U8 UR5, c[0x0][0x3c0] ;  /* 0x00007800ff0577ac */ /* 0x000ea20008000000 */
[----:B------:R-:W3:Y:S01]  /*8890*/  LDCU.64 UR6, c[0x0][0x380] ;  /* 0x00007000ff0677ac */ /* 0x000ee20008000a00 */
[----:B--2---:R-:W-:Y:S01]  /*88a0*/  ISETP.NE.AND P1, PT, RZ, UR5, PT ;  /* 0x00000005ff007c0c */ /* 0x004fe2000bf25270 */
[----:B------:R-:W-:-:S03]  /*88b0*/  USHF.R.S32.HI UR5, URZ, 0x1f, UR8 ;  /* 0x0000001fff057899 */ /* 0x000fc60008011408 */
        /* <DEDUP_REMOVED lines=8> */
[C---:B------:R-:W-:Y:S01]  /*8940*/  VIADD R21, R19.reuse, 0xa0 ;  /* 0x000000a013157836 */ /* 0x040fe20000000000 */
[----:B------:R-:W-:Y:S01]  /*8950*/  ISETP.GE.AND P0, PT, R16, UR4, PT ;  /* 0x0000000410007c0c */ /* 0x000fe2000bf06270 */
[C---:B------:R-:W-:Y:S01]  /*8960*/  VIADD R22, R19.reuse, 0xc0 ;  /* 0x000000c013167836 */ /* 0x040fe20000000000 */
[C---:B------:R-:W-:Y:S02]  /*8970*/  IADD3 R16, P2, P3, R19.reuse, UR8, R2 ;  /* 0x0000000813107c10 */ /* 0x040fe4000fb5e002 */
[----:B------:R-:W-:Y:S01]  /*8980*/  ISETP.GE.AND P4, PT, R20, UR4, PT ;  /* 0x0000000414007c0c */ /* 0x000fe2000bf86270 */
[----:B------:R-:W-:Y:S01]  /*8990*/  VIADD R20, R19, 0x60 ;  /* 0x0000006013147836 */ /* 0x000fe20000000000 */
[----:B------:R-:W-:-:S02]  /*89a0*/  IADD3.X R3, PT, PT, RZ, UR5, R3, P2, P3 ;  /* 0x00000005ff037c10 */ /* 0x000fc400097e6403 */
[----:B---3--:R-:W-:Y:S02]  /*89b0*/  LEA R2, P2, R16, UR6, 0x2 ;  /* 0x0000000610027c11 */ /* 0x008fe4000f8410ff */
[----:B------:R-:W-:Y:S01]  /*89c0*/  ISETP.GE.AND P6, PT, R20, UR4, PT ;  /* 0x0000000414007c0c */ /* 0x000fe2000bfc6270 */
[C---:B------:R-:W-:Y:S01]  /*89d0*/  VIADD R20, R19.reuse, 0x80 ;  /* 0x0000008013147836 */ /* 0x040fe20000000000 */
[----:B------:R-:W-:Y:S01]  /*89e0*/  LEA.HI.X R3, R16, UR7, R3, 0x2, P2 ;  /* 0x0000000710037c11 */ /* 0x000fe200090f1403 */
[----:B------:R-:W-:Y:S01]  /*89f0*/  VIADD R16, R19, 0xe0 ;  /* 0x000000e013107836 */ /* 0x000fe20000000000 */
[----:B------:R-:W-:Y:S02]  /*8a00*/  ISETP.GE.AND P3, PT, R21, UR4, PT ;  /* 0x0000000415007c0c */ /* 0x000fe4000bf66270 */
[----:B------:R-:W-:Y:S01]  /*8a10*/  ISETP.GE.AND P5, PT, R20, UR4, PT ;  /* 0x0000000414007c0c */ /* 0x000fe2000bfa6270 */
[----:B------:R-:W2:Y:S01]  /*8a20*/  @!P1 LDG.E R0, desc[UR18][R2.64] ;  /* 0x0000001202009981 */ /* 0x000ea2000c1e1900 */
[----:B------:R-:W-:Y:S01]  /*8a30*/  ISETP.GE.AND P1, PT, R16, UR4, PT ;  /* 0x0000000410007c0c */ /* 0x000fe2000bf26270 */
[C---:B------:R-:W-:Y:S01]  /*8a40*/  VIADD R20, R19.reuse, 0x100 ;  /* 0x0000010013147836 */ /* 0x040fe20000000000 */
[----:B------:R-:W-:Y:S01]  /*8a50*/  ISETP.GE.AND P2, PT, R22, UR4, PT ;  /* 0x0000000416007c0c */ /* 0x000fe2000bf46270 */
[----:B------:R-:W-:Y:S01]  /*8a60*/  VIADD R16, R19, 0x120 ;  /* 0x0000012013107836 */ /* 0x000fe20000000000 */
[----:B------:R-:W3:Y:S02]  /*8a70*/  @!P0 LDG.E R4, desc[UR18][R2.64+0x80] ;  /* 0x0000801202048981 */ /* 0x000ee4000c1e1900 */
[----:B------:R-:W-:-:S02]  /*8a80*/  ISETP.GE.AND P0, PT, R20, UR4, PT ;  /* 0x0000000414007c0c */ /* 0x000fc4000bf06270 */
[----:B------:R-:W4:Y:S01]  /*8a90*/  @!P4 LDG.E R5, desc[UR18][R2.64+0x100] ;  /* 0x000100120205c981 */ /* 0x000f22000c1e1900 */
[----:B------:R-:W-:Y:S01]  /*8aa0*/  ISETP.GE.AND P4, PT, R16, UR4, PT ;  /* 0x0000000410007c0c */ /* 0x000fe2000bf86270 */
[C---:B------:R-:W-:Y:S02]  /*8ab0*/  VIADD R20, R19.reuse, 0x140 ;  /* 0x0000014013147836 */ /* 0x040fe40000000000 */
[C---:B------:R-:W-:Y:S01]  /*8ac0*/  VIADD R16, R19.reuse, 0x160 ;  /* 0x0000016013107836 */ /* 0x040fe20000000000 */
[----:B------:R-:W5:Y:S02]  /*8ad0*/  @!P6 LDG.E R6, desc[UR18][R2.64+0x180] ;  /* 0x000180120206e981 */ /* 0x000f64000c1e1900 */
[----:B------:R-:W-:Y:S02]  /*8ae0*/  ISETP.GE.AND P6, PT, R20, UR4, PT ;  /* 0x0000000414007c0c */ /* 0x000fe4000bfc6270 */
[----:B------:R-:W5:Y:S01]  /*8af0*/  @!P5 LDG.E R7, desc[UR18][R2.64+0x200] ;  /* 0x000200120207d981 */ /* 0x000f62000c1e1900 */
[----:B------:R-:W-:Y:S01]  /*8b00*/  ISETP.GE.AND P5, PT, R16, UR4, PT ;  /* 0x0000000410007c0c */ /* 0x000fe2000bfa6270 */
[----:B------:R-:W-:-:S02]  /*8b10*/  VIADD R20, R19, 0x180 ;  /* 0x0000018013147836 */ /* 0x000fc40000000000 */
[C---:B------:R-:W-:Y:S01]  /*8b20*/  VIADD R16, R19.reuse, 0x1a0 ;  /* 0x000001a013107836 */ /* 0x040fe20000000000 */
[----:B------:R-:W5:Y:S01]  /*8b30*/  @!P3 LDG.E R8, desc[UR18][R2.64+0x280] ;  /* 0x000280120208b981 */ /* 0x000f62000c1e1900 */
[----:B------:R-:W-:Y:S01]  /*8b40*/  VIADD R19, R19, 0x1c0 ;  /* 0x000001c013137836 */ /* 0x000fe20000000000 */
[----:B------:R-:W-:Y:S02]  /*8b50*/  ISETP.GE.AND P3, PT, R20, UR4, PT ;  /* 0x0000000414007c0c */ /* 0x000fe4000bf66270 */
        /* <DEDUP_REMOVED lines=18> */
[----:B------:R-:W-:-:S05]  /*8c80*/  LEA R19, R19, UR5, 0x2 ;  /* 0x0000000513137c11 */ /* 0x000fca000f8e10ff */
[----:B------:R-:W-:Y:S01]  /*8c90*/  IMAD R2, R33, 0x38, R19 ;  /* 0x0000003821027824 */ /* 0x000fe200078e0213 */
[----:B0-----:R-:W-:-:S04]  /*8ca0*/  UIADD3 UR6, UPT, UPT, -UR6, URZ, URZ ;  /* 0x000000ff06067290 */ /* 0x001fc8000fffe1ff */
[----:B------:R-:W-:Y:S01]  /*8cb0*/  ULEA UR6, UR6, 0x20, 0x3 ;  /* 0x0000002006067891 */ /* 0x000fe2000f8e18ff */
[----:B------:R-:W-:Y:S01]  /*8cc0*/  LOP3.LUT R31, R31, 0xfffffffb, RZ, 0xc0, !PT ;  /* 0xfffffffb1f1f7812 */ /* 0x000fe200078ec0ff */
[----:B------:R-:W-:Y:S01]  /*8cd0*/  IMAD.MOV.U32 R20, RZ, RZ, 0x2 ;  /* 0x00000002ff147424 */ /* 0x000fe200078e00ff */
[----:B--2---:R0:W-:Y:S04]  /*8ce0*/  STS [R19], R0 ;  /* 0x0000000013007388 */ /* 0x0041e80000000800 */
[----:B---3--:R-:W-:Y:S04]  /*8cf0*/  STS [R19+0x80], R4 ;  /* 0x0000800413007388 */ /* 0x008fe80000000800 */
[----:B----4-:R-:W-:Y:S04]  /*8d00*/  STS [R19+0x100], R5 ;  /* 0x0001000513007388 */ /* 0x010fe80000000800 */
[----:B-----5:R-:W-:Y:S04]  /*8d10*/  STS [R19+0x180], R6 ;  /* 0x0001800613007388 */ /* 0x020fe80000000800 */
        /* <DEDUP_REMOVED lines=18> */
[----:B------:R-:W5:Y:S01]  /*8e40*/  LDS R22, [R2+0x18] ;  /* 0x0000180002167984 */ /* 0x000f620000000800 */
[----:B0-----:R-:W-:-:S03]  /*8e50*/  IMAD R0, R32, 0xf, RZ ;  /* 0x0000000f20007824 */ /* 0x001fc600078e02ff */
[----:B------:R-:W0:Y:S04]  /*8e60*/  LDS R21, [R2+0x1c] ;  /* 0x00001c0002157984 */ /* 0x000e280000000800 */
[----:B------:R-:W0:Y:S04]  /*8e70*/  LDS R19, [R2+0x20] ;  /* 0x0000200002137984 */ /* 0x000e280000000800 */
[----:B------:R-:W0:Y:S01]  /*8e80*/  LDS R18, [R2+0x24] ;  /* 0x0000240002127984 */ /* 0x000e220000000800 */
[----:B-1----:R-:W-:-:S03]  /*8e90*/  SHF.R.U32.HI R3, RZ, UR6, R30 ;  /* 0x00000006ff037c19 */ /* 0x002fc6000801161e */
[----:B------:R-:W1:Y:S01]  /*8ea0*/  LDS R11, [R2+0x28] ;  /* 0x00002800020b7984 */ /* 0x000e620000000800 */
[----:B--2---:R-:W-:-:S03]  /*8eb0*/  SHF.R.U32.HI R4, RZ, UR6, R29 ;  /* 0x00000006ff047c19 */ /* 0x004fc6000801161d */
[----:B------:R-:W2:Y:S01]  /*8ec0*/  LDS R9, [R2+0x2c] ;  /* 0x00002c0002097984 */ /* 0x000ea20000000800 */
[----:B------:R-:W-:Y:S02]  /*8ed0*/  LOP3.LUT R3, R3, 0xff, RZ, 0xc0, !PT ;  /* 0x000000ff03037812 */ /* 0x000fe400078ec0ff */
[----:B------:R-:W-:Y:S01]  /*8ee0*/  LOP3.LUT R4, R4, 0xff, RZ, 0xc0, !PT ;  /* 0x000000ff04047812 */ /* 0x000fe200078ec0ff */
[----:B------:R-:W2:Y:S01]  /*8ef0*/  LDS R7, [R2+0x30] ;  /* 0x0000300002077984 */ /* 0x000ea20000000800 */
[----:B------:R-:W-:Y:S01]  /*8f00*/  ISETP.NE.AND P1, PT, R3, UR7, PT ;  /* 0x0000000703007c0c */ /* 0x000fe2000bf25270 */
[----:B------:R-:W-:Y:S01]  /*8f10*/  VIADD R3, R0, 0x1 ;  /* 0x0000000100037836 */ /* 0x000fe20000000000 */
[----:B---3--:R-:W-:Y:S02]  /*8f20*/  SHF.R.U32.HI R5, RZ, UR6, R28 ;  /* 0x00000006ff057c19 */ /* 0x008fe4000801161c */
[----:B------:R-:W-:Y:S02]  /*8f30*/  ISETP.NE.AND P0, PT, R4, UR7, PT ;  /* 0x0000000704007c0c */ /* 0x000fe4000bf05270 */
[----:B------:R-:W-:-:S02]  /*8f40*/  LOP3.LUT R5, R5, 0xff, RZ, 0xc0, !PT ;  /* 0x000000ff05057812 */ /* 0x000fc400078ec0ff */
[----:B------:R-:W-:Y:S02]  /*8f50*/  ISETP.GE.OR P6, PT, R3, UR4, !P0 ;  /* 0x0000000403007c0c */ /* 0x000fe4000c7c6670 */
[----:B----4-:R-:W-:Y:S01]  /*8f60*/  SHF.R.U32.HI R4, RZ, UR6, R25 ;  /* 0x00000006ff047c19 */ /* 0x010fe20008011619 */
[C---:B------:R-:W-:Y:S01]  /*8f70*/  VIADD R3, R0.reuse, 0x2 ;  /* 0x0000000200037836 */ /* 0x040fe20000000000 */
[----:B------:R-:W-:Y:S02]  /*8f80*/  ISETP.GE.OR P1, PT, R0, UR4, !P1 ;  /* 0x0000000400007c0c */ /* 0x000fe4000cf26670 */
[----:B------:R-:W-:Y:S02]  /*8f90*/  ISETP.NE.AND P0, PT, R5, UR7, PT ;  /* 0x0000000705007c0c */ /* 0x000fe4000bf05270 */
[----:B------:R-:W-:Y:S02]  /*8fa0*/  LOP3.LUT R4, R4, 0xff, RZ, 0xc0, !PT ;  /* 0x000000ff04047812 */ /* 0x000fe400078ec0ff */
[----:B------:R-:W-:-:S02]  /*8fb0*/  ISETP.GE.OR P4, PT, R3, UR4, !P0 ;  /* 0x0000000403007c0c */ /* 0x000fc4000c786670 */
[----:B------:R-:W-:Y:S01]  /*8fc0*/  ISETP.NE.AND P2, PT, R4, UR7, PT ;  /* 0x0000000704007c0c */ /* 0x000fe2000bf45270 */
[----:B------:R-:W-:Y:S01]  /*8fd0*/  VIADD R4, R0, 0x3 ;  /* 0x0000000300047836 */ /* 0x000fe20000000000 */
[----:B-----5:R-:W-:Y:S02]  /*8fe0*/  SHF.R.U32.HI R5, RZ, UR6, R24 ;  /* 0x00000006ff057c19 */ /* 0x020fe40008011618 */
[----:B------:R-:W-:Y:S02]  /*8ff0*/  SEL R3, RZ, 0x1, !P1 ;  /* 0x00000001ff037807 */ /* 0x000fe40004800000 */
[----:B------:R-:W-:Y:S01]  /*9000*/  @P6 LOP3.LUT R31, R31, 0x4, RZ, 0xfc, !PT ;  /* 0x000000041f1f6812 */ /* 0x000fe200078efcff */
[----:B------:R-:W-:Y:S01]  /*9010*/  @!P1 IMAD.MOV R20, RZ, RZ, 0x1 ;  /* 0x00000001ff149424 */ /* 0x000fe200078e02ff */
[----:B------:R-:W-:Y:S02]  /*9020*/  LOP3.LUT R5, R5, 0xff, RZ, 0xc0, !PT ;  /* 0x000000ff05057812 */ /* 0x000fe400078ec0ff */
[----:B------:R-:W-:Y:S01]  /*9030*/  ISETP.GE.OR P2, PT, R4, UR4, !P2 ;  /* 0x0000000404007c0c */ /* 0x000fe2000d746670 */
[----:B------:R-:W-:Y:S01]  /*9040*/  @!P6 IMAD.MOV R20, RZ, RZ, R3 ;  /* 0x000000ffff14e224 */ /* 0x000fe200078e0203 */
[----:B------:R-:W-:Y:S01]  /*9050*/  SHF.R.U32.HI R4, RZ, UR6, R23 ;  /* 0x00000006ff047c19 */ /* 0x000fe20008011617 */
[----:B------:R-:W-:Y:S01]  /*9060*/  VIADD R3, R0, 0x4 ;  /* 0x0000000400037836 */ /* 0x000fe20000000000 */
[----:B------:R-:W-:-:S02]  /*9070*/  LOP3.LUT R31, R31, 0xfffffffd, RZ, 0xc0, !PT ;  /* 0xfffffffd1f1f7812 */ /* 0x000fc400078ec0ff */
[----:B------:R-:W-:Y:S01]  /*9080*/  ISETP.NE.AND P0, PT, R5, UR7, PT ;  /* 0x0000000705007c0c */ /* 0x000fe2000bf05270 */
[----:B------:R-:W-:Y:S01]  /*9090*/  VIADD R5, R20, 0x1 ;  /* 0x0000000114057836 */ /* 0x000fe20000000000 */
[----:B------:R-:W-:Y:S01]  /*90a0*/  LOP3.LUT R4, R4, 0xff, RZ, 0xc0, !PT ;  /* 0x000000ff04047812 */ /* 0x000fe200078ec0ff */
[----:B------:R-:W-:Y:S01]  /*90b0*/  @!P4 IMAD.MOV R5, RZ, RZ, R20 ;  /* 0x000000ffff05c224 */ /* 0x000fe200078e0214 */
[----:B------:R-:W-:Y:S02]  /*90c0*/  @P4 LOP3.LUT R31, R31, 0x2, RZ, 0xfc, !PT ;  /* 0x000000021f1f4812 */ /* 0x000fe400078efcff */
[----:B------:R-:W-:Y:S02]  /*90d0*/  ISETP.GE.OR P4, PT, R3, UR4, !P0 ;  /* 0x0000000403007c0c */ /* 0x000fe4000c786670 */
[----:B------:R-:W-:Y:S02]  /*90e0*/  ISETP.NE.AND P0, PT, R4, UR7, PT ;  /* 0x0000000704007c0c */ /* 0x000fe4000bf05270 */
[----:B------:R-:W-:Y:S01]  /*90f0*/  SHF.R.U32.HI R4, RZ, UR6, R22 ;  /* 0x00000006ff047c19 */ /* 0x000fe20008011616 */
[----:B------:R-:W-:Y:S01]  /*9100*/  VIADD R3, R0, 0x5 ;  /* 0x0000000500037836 */ /* 0x000fe20000000000 */
[----:B------:R-:W-:-:S02]  /*9110*/  P2R R14, PR, RZ, 0x2 ;  /* 0x00000002ff0e7803 */ /* 0x000fc40000000000 */
[----:B------:R-:W-:Y:S02]  /*9120*/  LOP3.LUT R4, R4, 0xff, RZ, 0xc0, !PT ;  /* 0x000000ff04047812 */ /* 0x000fe400078ec0ff */
[----:B------:R-:W-:Y:S01]  /*9130*/  ISETP.GE.OR P1, PT, R3, UR4, !P0 ;  /* 0x0000000403007c0c */ /* 0x000fe2000c726670 */
[----:B------:R-:W-:Y:S01]  /*9140*/  VIADD R6, R5, 0x1 ;  /* 0x0000000105067836 */ /* 0x000fe20000000000 */
[----:B------:R-:W-:Y:S02]  /*9150*/  LOP3.LUT R31, R31, 0xffffffdf, RZ, 0xc0, !PT ;  /* 0xffffffdf1f1f7812 */ /* 0x000fe400078ec0ff */
[----:B------:R-:W-:Y:S01]  /*9160*/  ISETP.NE.AND P3, PT, R4, UR7, PT ;  /* 0x0000000704007c0c */ /* 0x000fe2000bf65270 */
[----:B------:R-:W-:Y:S01]  /*9170*/  @!P2 IMAD.MOV R6, RZ, RZ, R5 ;  /* 0x000000ffff06a224 */ /* 0x000fe200078e0205 */
[----:B0-----:R-:W-:Y:S01]  /*9180*/  SHF.R.U32.HI R4, RZ, UR6, R21 ;  /* 0x00000006ff047c19 */ /* 0x001fe20008011615 */
[----:B------:R-:W-:Y:S01]  /*9190*/  VIADD R3, R0, 0x6 ;  /* 0x0000000600037836 */ /* 0x000fe20000000000 */
[----:B------:R-:W-:Y:S01]  /*91a0*/  @P4 LOP3.LUT R31, R31, 0x20, RZ, 0xfc, !PT ;  /* 0x000000201f1f4812 */ /* 0x000fe200078efcff */
[----:B------:R-:W-:Y:S01]  /*91b0*/  VIADD R10, R6, 0x1 ;  /* 0x00000001060a7836 */ /* 0x000fe20000000000 */
[----:B------:R-:W-:Y:S01]  /*91c0*/  LOP3.LUT R4, R4, 0xff, RZ, 0xc0, !PT ;  /* 0x000000ff04047812 */ /* 0x000fe200078ec0ff */
[----:B------:R-:W-:Y:S01]  /*91d0*/  @!P4 IMAD.MOV R10, RZ, RZ, R6 ;  /* 0x000000ffff0ac224 */ /* 0x000fe200078e0206 */
[----:B------:R-:W-:Y:S01]  /*91e0*/  ISETP.GE.OR P3, PT, R3, UR4, !P3 ;  /* 0x0000000403007c0c */ /* 0x000fe2000df66670 */
[----:B------:R-:W-:Y:S01]  /*91f0*/  VIADD R3, R0, 0x7 ;  /* 0x0000000700037836 */ /* 0x000fe20000000000 */
[----:B------:R-:W-:-:S02]  /*9200*/  LOP3.LUT R31, R31, 0xffffffbf, RZ, 0xc0, !PT ;  /* 0xffffffbf1f1f7812 */ /* 0x000fc400078ec0ff */
[----:B------:R-:W-:Y:S01]  /*9210*/  ISETP.NE.AND P0, PT, R4, UR7, PT ;  /* 0x0000000704007c0c */ /* 0x000fe2000bf05270 */
[----:B------:R-:W-:Y:S01]  /*9220*/  VIADD R8, R10, 0x1 ;  /* 0x000000010a087836 */ /* 0x000fe20000000000 */
[----:B------:R-:W-:Y:S01]  /*9230*/  @P1 LOP3.LUT R31, R31, 0x40, RZ, 0xfc, !PT ;  /* 0x000000401f1f1812 */ /* 0x000fe200078efcff */
[----:B------:R-:W-:Y:S01]  /*9240*/  @!P1 IMAD.MOV R8, RZ, RZ, R10 ;  /* 0x000000ffff089224 */ /* 0x000fe200078e020a */
[----:B------:R-:W-:Y:S01]  /*9250*/  ISETP.GE.OR P1, PT, R3, UR4, !P0 ;  /* 0x0000000403007c0c */ /* 0x000fe2000c726670 */
[----:B------:R-:W0:Y:S01]  /*9260*/  LDS R6, [R2+0x34] ;  /* 0x0000340002067984 */ /* 0x000e220000000800 */
[----:B------:R-:W-:Y:S01]  /*9270*/  SHF.R.U32.HI R3, RZ, UR6, R19 ;  /* 0x00000006ff037c19 */ /* 0x000fe20008011613 */
[----:B------:R-:W-:Y:S01]  /*9280*/  VIADD R12, R8, 0x1 ;  /* 0x00000001080c7836 */ /* 0x000fe20000000000 */
[----:B------:R-:W-:Y:S01]  /*9290*/  SHF.R.U32.HI R4, RZ, UR6, R18 ;  /* 0x00000006ff047c19 */ /* 0x000fe20008011612 */
[----:B------:R-:W-:Y:S01]  /*92a0*/  @!P3 IMAD.MOV R12, RZ, RZ, R8 ;  /* 0x000000ffff0cb224 */ /* 0x000fe200078e0208 */
[----:B------:R-:W-:Y:S01]  /*92b0*/  LOP3.LUT R3, R3, 0xff, RZ, 0xc0, !PT ;  /* 0x000000ff03037812 */ /* 0x000fe200078ec0ff */
[----:B------:R-:W-:-:S02]  /*92c0*/  VIADD R13, R0, 0x8 ;  /* 0x00000008000d7836 */ /* 0x000fc40000000000 */
[----:B------:R-:W-:Y:S01]  /*92d0*/  VIADD R5, R12, 0x1 ;  /* 0x000000010c057836 */ /* 0x000fe20000000000 */
[----:B------:R-:W-:-:S03]  /*92e0*/  ISETP.NE.AND P0, PT, R3, UR7, PT ;  /* 0x0000000703007c0c */ /* 0x000fc6000bf05270 */
[----:B------:R-:W-:Y:S01]  /*92f0*/  @!P1 IMAD.MOV R5, RZ, RZ, R12 ;  /* 0x000000ffff059224 */ /* 0x000fe200078e020c */
[----:B------:R-:W-:Y:S02]  /*9300*/  LOP3.LUT R12, R4, 0xff, RZ, 0xc0, !PT ;  /* 0x000000ff040c7812 */ /* 0x000fe400078ec0ff */
[----:B------:R3:W4:Y:S01]  /*9310*/  LDS R4, [R2+0x38] ;  /* 0x0000380002047984 */ /* 0x0007220000000800 */
[----:B------:R-:W-:Y:S01]  /*9320*/  BAR.SYNC.DEFER_BLOCKING 0x0 ;  /* 0x0000000000007b1d */ /* 0x000fe20000010000 */
[----:B------:R-:W-:Y:S02]  /*9330*/  ISETP.GE.OR P4, PT, R13, UR4, !P0 ;  /* 0x000000040d007c0c */ /* 0x000fe4000c786670 */
[----:B------:R-:W-:Y:S01]  /*9340*/  LOP3.LUT R31, R31, 0xfffffeff, RZ, 0xc0, !PT ;  /* 0xfffffeff1f1f7812 */ /* 0x000fe200078ec0ff */
[----:B------:R-:W-:Y:S01]  /*9350*/  VIADD R3, R0, 0x9 ;  /* 0x0000000900037836 */ /* 0x000fe20000000000 */
[----:B-1----:R-:W-:Y:S02]  /*9360*/  SHF.R.U32.HI R13, RZ, UR6, R11 ;  /* 0x00000006ff0d7c19 */ /* 0x002fe4000801160b */
[----:B------:R-:W-:-:S02]  /*9370*/  @P1 LOP3.LUT R31, R31, 0x100, RZ, 0xfc, !PT ;  /* 0x000001001f1f1812 */ /* 0x000fc400078efcff */
[----:B------:R-:W-:Y:S02]  /*9380*/  ISETP.NE.AND P0, PT, R12, UR7, PT ;  /* 0x000000070c007c0c */ /* 0x000fe4000bf05270 */
[----:B------:R-:W-:Y:S02]  /*9390*/  LOP3.LUT R31, R31, 0xfffffdff, RZ, 0xc0, !PT ;  /* 0xfffffdff1f1f7812 */ /* 0x000fe400078ec0ff */
[----:B------:R-:W-:Y:S02]  /*93a0*/  LOP3.LUT R13, R13, 0xff, RZ, 0xc0, !PT ;  /* 0x000000ff0d0d7812 */ /* 0x000fe400078ec0ff */
[----:B------:R-:W-:Y:S01]  /*93b0*/  ISETP.GE.OR P1, PT, R3, UR4, !P0 ;  /* 0x0000000403007c0c */ /* 0x000fe2000c726670 */
[----:B------:R-:W-:Y:S01]  /*93c0*/  VIADD R3, R5, 0x1 ;  /* 0x0000000105037836 */ /* 0x000fe20000000000 */
[----:B--2---:R-:W-:Y:S01]  /*93d0*/  SHF.R.U32.HI R15, RZ, UR6, R9 ;  /* 0x00000006ff0f7c19 */ /* 0x004fe20008011609 */
[----:B------:R-:W-:Y:S01]  /*93e0*/  VIADD R12, R0, 0xa ;  /* 0x0000000a000c7836 */ /* 0x000fe20000000000 */
[----:B------:R-:W-:Y:S01]  /*93f0*/  @P4 LOP3.LUT R31, R31, 0x200, RZ, 0xfc, !PT ;  /* 0x000002001f1f4812 */ /* 0x000fe200078efcff */
[----:B------:R-:W-:Y:S01]  /*9400*/  @!P4 IMAD.MOV R3, RZ, RZ, R5 ;  /* 0x000000ffff03c224 */ /* 0x000fe200078e0205 */
[----:B------:R-:W-:-:S02]  /*9410*/  ISETP.NE.AND P4, PT, R13, UR7, PT ;  /* 0x000000070d007c0c */ /* 0x000fc4000bf85270 */
[----:B------:R-:W-:Y:S02]  /*9420*/  LOP3.LUT R15, R15, 0xff, RZ, 0xc0, !PT ;  /* 0x000000ff0f0f7812 */ /* 0x000fe400078ec0ff */
[----:B------:R-:W-:Y:S01]  /*9430*/  ISETP.GE.OR P4, PT, R12, UR4, !P4 ;  /* 0x000000040c007c0c */ /* 0x000fe2000e786670 */
[----:B------:R-:W-:Y:S01]  /*9440*/  VIADD R12, R0, 0xb ;  /* 0x0000000b000c7836 */ /* 0x000fe20000000000 */
[----:B------:R-:W-:-:S04]  /*9450*/  ISETP.NE.AND P5, PT, R15, UR7, PT ;  /* 0x000000070f007c0c */ /* 0x000fc8000bfa5270 */
[----:B------:R-:W-:Y:S02]  /*9460*/  ISETP.GE.OR P5, PT, R12, UR4, !P5 ;  /* 0x000000040c007c0c */ /* 0x000fe4000efa6670 */
[----:B------:R-:W-:Y:S01]  /*9470*/  SHF.R.U32.HI R12, RZ, UR6, R7 ;  /* 0x00000006ff0c7c19 */ /* 0x000fe20008011607 */
[----:B------:R-:W-:Y:S01]  /*9480*/  VIADD R15, R0, 0xc ;  /* 0x0000000c000f7836 */ /* 0x000fe20000000000 */
[----:B0-----:R-:W-:Y:S02]  /*9490*/  SHF.R.U32.HI R13, RZ, UR6, R6 ;  /* 0x00000006ff0d7c19 */ /* 0x001fe40008011606 */
[----:B------:R-:W-:Y:S01]  /*94a0*/  LOP3.LUT R12, R12, 0xff, RZ, 0xc0, !PT ;  /* 0x000000ff0c0c7812 */ /* 0x000fe200078ec0ff */
[----:B---3--:R-:W-:Y:S01]  /*94b0*/  VIADD R2, R3, 0x1 ;  /* 0x0000000103027836 */ /* 0x008fe20000000000 */
[----:B------:R-:W-:Y:S02]  /*94c0*/  LOP3.LUT R13, R13, 0xff, RZ, 0xc0, !PT ;  /* 0x000000ff0d0d7812 */ /* 0x000fe400078ec0ff */
[----:B------:R-:W-:Y:S01]  /*94d0*/  ISETP.NE.AND P6, PT, R12, UR7, PT ;  /* 0x000000070c007c0c */ /* 0x000fe2000bfc5270 */
[----:B------:R-:W-:Y:S01]  /*94e0*/  @!P1 IMAD.MOV R2, RZ, RZ, R3 ;  /* 0x000000ffff029224 */ /* 0x000fe200078e0203 */
[----:B----4-:R-:W-:-:S02]  /*94f0*/  SHF.R.U32.HI R12, RZ, UR6, R4 ;  /* 0x00000006ff0c7c19 */ /* 0x010fc40008011604 */
[----:B------:R-:W-:Y:S01]  /*9500*/  ISETP.GE.OR P6, PT, R15, UR4, !P6 ;  /* 0x000000040f007c0c */ /* 0x000fe2000f7c6670 */
[----:B------:R-:W-:Y:S01]  /*9510*/  VIADD R15, R0, 0xd ;  /* 0x0000000d000f7836 */ /* 0x000fe20000000000 */
[----:B------:R-:W-:Y:S01]  /*9520*/  LOP3.LUT R31, R31, 0xffffff7f, RZ, 0xc0, !PT ;  /* 0xffffff7f1f1f7812 */ /* 0x000fe200078ec0ff */
[----:B------:R-:W-:Y:S01]  /*9530*/  VIADD R17, R2, 0x1 ;  /* 0x0000000102117836 */ /* 0x000fe20000000000 */
[----:B------:R-:W-:Y:S01]  /*9540*/  ISETP.NE.AND P0, PT, R13, UR7, PT ;  /* 0x000000070d007c0c */ /* 0x000fe2000bf05270 */
[----:B------:R-:W-:Y:S01]  /*9550*/  @!P4 IMAD.MOV R17, RZ, RZ, R2 ;  /* 0x000000ffff11c224 */ /* 0x000fe200078e0202 */
[----:B------:R-:W-:Y:S01]  /*9560*/  LOP3.LUT R12, R12, 0xff, RZ, 0xc0, !PT ;  /* 0x000000ff0c0c7812 */ /* 0x000fe200078ec0ff */
[----:B------:R-:W-:Y:S01]  /*9570*/  VIADD R0, R0, 0xe ;  /* 0x0000000e00007836 */ /* 0x000fe20000000000 */
[----:B------:R-:W-:Y:S02]  /*9580*/  @P1 LOP3.LUT R31, R31, 0x80, RZ, 0xfc, !PT ;  /* 0x000000801f1f1812 */ /* 0x000fe400078efcff */
[----:B------:R-:W-:Y:S01]  /*9590*/  ISETP.GE.OR P1, PT, R15, UR4, !P0 ;  /* 0x000000040f007c0c */ /* 0x000fe2000c726670 */
[----:B------:R-:W-:Y:S01]  /*95a0*/  VIADD R26, R17, 0x1 ;  /* 0x00000001111a7836 */ /* 0x000fe20000000000 */
[----:B------:R-:W-:Y:S01]  /*95b0*/  ISETP.NE.AND P0, PT, R12, UR7, PT ;  /* 0x000000070c007c0c */ /* 0x000fe2000bf05270 */
[----:B------:R-:W-:-:S03]  /*95c0*/  @!P5 IMAD.MOV R26, RZ, RZ, R17 ;  /* 0x000000ffff1ad224 */ /* 0x000fc600078e0211 */
[----:B------:R-:W-:Y:S01]  /*95d0*/  ISETP.GE.OR P0, PT, R0, UR4, !P0 ;  /* 0x0000000400007c0c */ /* 0x000fe2000c706670 */
[----:B------:R-:W-:Y:S02]  /*95e0*/  VIADD R17, R26, 0x1 ;  /* 0x000000011a117836 */ /* 0x000fe40000000000 */
[----:B------:R-:W-:Y:S01]  /*95f0*/  @!P6 IMAD.MOV R17, RZ, RZ, R26 ;  /* 0x000000ffff11e224 */ /* 0x000fe200078e021a */
[----:B------:R-:W-:-:S03]  /*9600*/  LOP3.LUT R31, R31, 0xffffffef, RZ, 0xc0, !PT ;  /* 0xffffffef1f1f7812 */ /* 0x000fc600078ec0ff */
[----:B------:R-:W-:Y:S01]  /*9610*/  VIADD R0, R17, 0x1 ;  /* 0x0000000111007836 */ /* 0x000fe20000000000 */
[----:B------:R-:W-:Y:S01]  /*9620*/  @P1 LOP3.LUT R31, R31, 0x10, RZ, 0xfc, !PT ;  /* 0x000000101f1f1812 */ /* 0x000fe200078efcff */
[----:B------:R-:W-:-:S03]  /*9630*/  @!P1 IMAD.MOV R0, RZ, RZ, R17 ;  /* 0x000000ffff009224 */ /* 0x000fc600078e0211 */
[----:B------:R-:W-:Y:S01]  /*9640*/  LOP3.LUT R31, R31, 0xfffffff7, RZ, 0xc0, !PT ;  /* 0xfffffff71f1f7812 */ /* 0x000fe200078ec0ff */
[----:B------:R-:W-:Y:S02]  /*9650*/  VIADD R37, R0, 0x1 ;  /* 0x0000000100257836 */ /* 0x000fe40000000000 */
[----:B------:R-:W-:Y:S01]  /*9660*/  @!P0 IMAD.MOV R37, RZ, RZ, R0 ;  /* 0x000000ffff258224 */ /* 0x000fe200078e0200 */
[----:B------:R-:W-:-:S04]  /*9670*/  @P0 LOP3.LUT R31, R31, 0x8, RZ, 0xfc, !PT ;  /* 0x000000081f1f0812 */ /* 0x000fc800078efcff */
[----:B------:R-:W0:Y:S02]  /*9680*/  SHFL.UP P0, R12, R37, 0x1, RZ ;  /* 0x04200000250c7989 */ /* 0x000e2400000000ff */
[----:B0-----:R-:W-:-:S05]  /*9690*/  @P0 IMAD.IADD R12, R12, 0x1, R37 ;  /* 0x000000010c0c0824 */ /* 0x001fca00078e0225 */
[----:B------:R-:W0:Y:S01]  /*96a0*/  SHFL.UP P0, R13, R12, 0x2, RZ ;  /* 0x044000000c0d7989 */ /* 0x000e2200000000ff */
[----:B------:R-:W-:Y:S01]  /*96b0*/  ISETP.NE.AND P1, PT, R14, RZ, PT ;  /* 0x000000ff0e00720c */ /* 0x000fe20003f25270 */
        /* <DEDUP_REMOVED lines=10> */
[----:B------:R-:W-:Y:S06]  /*9760*/  BAR.SYNC.DEFER_BLOCKING 0x0 ;  /* 0x0000000000007b1d */ /* 0x000fec0000010000 */
[----:B------:R-:W0:Y:S01]  /*9770*/  LDS.128 R12, [UR5] ;  /* 0x00000005ff0c7984 */ /* 0x000e220008000c00 */
[----:B------:R-:W-:Y:S01]  /*9780*/  IMAD.IADD R37, R26, 0x1, -R37 ;  /* 0x000000011a257824 */ /* 0x000fe200078e0a25 */
[----:B------:R-:W-:-:S04]  /*9790*/  ISETP.NE.AND P0, PT, R33, RZ, PT ;  /* 0x000000ff2100720c */ /* 0x000fc80003f05270 */
[----:B------:R-:W-:Y:S02]  /*97a0*/  SEL R17, R37, RZ, P0 ;  /* 0x000000ff25117207 */ /* 0x000fe40000000000 */
[----:B------:R-:W-:Y:S01]  /*97b0*/  ISETP.NE.AND P0, PT, R16, 0x2, PT ;  /* 0x000000021000780c */ /* 0x000fe20003f05270 */
[----:B0-----:R-:W-:-:S04]  /*97c0*/  IMAD.IADD R13, R12, 0x1, R13 ;  /* 0x000000010c0d7824 */ /* 0x001fc800078e020d */
[----:B------:R-:W-:Y:S01]  /*97d0*/  IMAD.IADD R14, R14, 0x1, R13 ;  /* 0x000000010e0e7824 */ /* 0x000fe200078e020d */
[----:B------:R-:W-:Y:S02]  /*97e0*/  SEL R12, R13, R12, !P0 ;  /* 0x0000000c0d0c7207 */ /* 0x000fe40004000000 */
[----:B------:R-:W-:Y:S01]  /*97f0*/  ISETP.NE.AND P0, PT, R16, 0x3, PT ;  /* 0x000000031000780c */ /* 0x000fe20003f05270 */
[----:B------:R-:W-:-:S03]  /*9800*/  IMAD.IADD R27, R15, 0x1, R14 ;  /* 0x000000010f1b7824 */ /* 0x000fc600078e020e */
[----:B------:R-:W-:Y:S02]  /*9810*/  SEL R12, R14, R12, !P0 ;  /* 0x0000000c0e0c7207 */ /* 0x000fe40004000000 */
[----:B------:R-:W-:-:S04]  /*9820*/  ISETP.NE.AND P0, PT, R16, 0x4, PT ;  /* 0x000000041000780c */ /* 0x000fc80003f05270 */
[C---:B------:R-:W-:Y:S02]  /*9830*/  SEL R26, R27.reuse, R12, !P0 ;  /* 0x0000000c1b1a7207 */ /* 0x040fe40004000000 */
[----:B------:R-:W0:Y:S01]  /*9840*/  LDS.128 R12, [UR5+0x10] ;  /* 0x00001005ff0c7984 */ /* 0x000e220008000c00 */
[----:B------:R-:W-:Y:S01]  /*9850*/  ISETP.NE.AND P0, PT, R16, 0x5, PT ;  /* 0x000000051000780c */ /* 0x000fe20003f05270 */
[----:B0-----:R-:W-:-:S04]  /*9860*/  IMAD.IADD R12, R27, 0x1, R12 ;  /* 0x000000011b0c7824 */ /* 0x001fc800078e020c */
[----:B------:R-:W-:Y:S01]  /*9870*/  IMAD.IADD R13, R13, 0x1, R12 ;  /* 0x000000010d0d7824 */ /* 0x000fe200078e020c */
[----:B------:R-:W-:Y:S02]  /*9880*/  SEL R26, R12, R26, !P0 ;  /* 0x0000001a0c1a7207 */ /* 0x000fe40004000000 */
[----:B------:R-:W-:Y:S01]  /*9890*/  ISETP.NE.AND P0, PT, R16, 0x6, PT ;  /* 0x000000061000780c */ /* 0x000fe20003f05270 */
[----:B------:R-:W-:-:S03]  /*98a0*/  IMAD.IADD R14, R14, 0x1, R13 ;  /* 0x000000010e0e7824 */ /* 0x000fc600078e020d */
[----:B------:R-:W-:Y:S02]  /*98b0*/  SEL R26, R13, R26, !P0 ;  /* 0x0000001a0d1a7207 */ /* 0x000fe40004000000 */
[----:B------:R-:W-:Y:S01]  /*98c0*/  ISETP.NE.AND P0, PT, R16, 0x7, PT ;  /* 0x000000071000780c */ /* 0x000fe20003f05270 */
[----:B------:R-:W-:-:S03]  /*98d0*/  IMAD.IADD R27, R15, 0x1, R14 ;  /* 0x000000010f1b7824 */ /* 0x000fc600078e020e */
[----:B------:R-:W-:Y:S02]  /*98e0*/  SEL R26, R14, R26, !P0 ;  /* 0x0000001a0e1a7207 */ /* 0x000fe40004000000 */
[----:B------:R-:W0:Y:S01]  /*98f0*/  LDS.128 R12, [UR5+0x20] ;  /* 0x00002005ff0c7984 */ /* 0x000e220008000c00 */
[----:B------:R-:W-:-:S04]  /*9900*/  ISETP.NE.AND P0, PT, R16, 0x8, PT ;  /* 0x000000081000780c */ /* 0x000fc80003f05270 */
[C---:B------:R-:W-:Y:S02]  /*9910*/  SEL R26, R27.reuse, R26, !P0 ;  /* 0x0000001a1b1a7207 */ /* 0x040fe40004000000 */
        /* <DEDUP_REMOVED lines=8> */
[----:B------:R-:W-:Y:S02]  /*99a0*/  SEL R26, R14, R26, !P0 ;  /* 0x0000001a0e1a7207 */ /* 0x000fe40004000000 */
[----:B------:R-:W-:-:S03]  /*99b0*/  ISETP.GE.U32.AND P0, PT, R32, 0x20, PT ;  /* 0x000000202000780c */ /* 0x000fc60003f06070 */
[----:B------:R-:W-:-:S05]  /*99c0*/  IMAD.IADD R16, R26, 0x1, R17 ;  /* 0x000000011a107824 */ /* 0x000fca00078e0211 */
[----:B------:R-:W-:Y:S02]  /*99d0*/  SEL R37, R37, R16, !P0 ;  /* 0x0000001025257207 */ /* 0x000fe40004000000 */
[----:B------:R-:W-:Y:S01]  /*99e0*/  ISETP.GT.U32.AND P0, PT, R32, 0x1f, PT ;  /* 0x0000001f2000780c */ /* 0x000fe20003f04070 */
[----:B------:R-:W-:-:S12]  /*99f0*/  IMAD.IADD R27, R15, 0x1, R14 ;  /* 0x000000010f1b7824 */ /* 0x000fd800078e020e */
[----:B------:R-:W-:Y:S05]  /*9a00*/  @P0 BRA `(.L_x_167) ;  /* 0x0000000800bc0947 */ /* 0x000fea0003800000 */
[----:B------:R-:W0:Y:S01]  /*9a10*/  LDC.64 R16, c[0x0][0x3a0] ;  /* 0x0000e800ff107b82 */ /* 0x000e220000000a00 */
[----:B------:R-:W-:Y:S02]  /*9a20*/  ISETP.NE.AND P0, PT, R32, RZ, PT ;  /* 0x000000ff2000720c */ /* 0x000fe40003f05270 */
        /* <DEDUP_REMOVED lines=13> */
.L_x_263:
[----:B------:R-:W-:Y:S05]  /*9b00*/  @!P0 BRA `(.L_x_169) ;  /* 0x00000000007c8947 */ /* 0x000fea0003800000 */
[----:B------:R-:W-:-:S07]  /*9b10*/  IMAD.MOV.U32 R15, RZ, RZ, 0x2f2 ;  /* 0x000002f2ff0f7424 */ /* 0x000fce00078e00ff */
.L_x_171:
[----:B------:R-:W-:Y:S01]  /*9b20*/  SHF.R.U32.HI R14, RZ, 0x1, R15 ;  /* 0x00000001ff0e7819 */ /* 0x000fe2000001160f */
[----:B------:R-:W-:-:S03]  /*9b30*/  IMAD R36, R36, 0x41a7, RZ ;  /* 0x000041a724247824 */ /* 0x000fc600078e02ff */
[----:B------:R-:W-:Y:S02]  /*9b40*/  IADD3 R15, PT, PT, R15, 0x1, -R14 ;  /* 0x000000010f0f7810 */ /* 0x000fe40007ffe80e */
[----:B------:R-:W-:Y:S02]  /*9b50*/  LOP3.LUT R36, R36, 0x7fffffff, RZ, 0xc0, !PT ;  /* 0x7fffffff24247812 */ /* 0x000fe400078ec0ff */
[----:B------:R-:W0:Y:S01]  /*9b60*/  I2F.U32.RP R26, R15 ;  /* 0x0000000f001a7306 */ /* 0x000e220000209000 */
[----:B------:R-:W-:-:S07]  /*9b70*/  IMAD.MOV R35, RZ, RZ, -R15 ;  /* 0x000000ffff237224 */ /* 0x000fce00078e0a0f */
        /* <DEDUP_REMOVED lines=13> */
[----:B------:R-:W-:-:S13]  /*9c50*/  ISETP.NE.U32.AND P0, PT, R15, RZ, PT ;  /* 0x000000ff0f00720c */ /* 0x000fda0003f05070 */
        /* <DEDUP_REMOVED lines=9> */
.L_x_266:
[----:B------:R-:W-:Y:S05]  /*9cf0*/  @P0 BRA `(.L_x_171) ;  /* 0xfffffffc00880947 */ /* 0x000fea000383ffff */
.L_x_169:
[----:B------:R-:W-:Y:S01]  /*9d00*/  UMOV UR6, 0xffffffff ;  /* 0xffffffff00067882 */ /* 0x000fe20000000000 */
[----:B------:R-:W-:Y:S02]  /*9d10*/  ISETP.NE.AND P0, PT, R12, 0x65, PT ;  /* 0x000000650c00780c */ /* 0x000fe40003f05270 */
[----:B------:R-:W-:Y:S11]  /*9d20*/  BRA.DIV UR6, `(.L_x_172) ;  /* 0x0000002e06c87947 */ /* 0x000ff6000b800000 */
[----:B------:R-:W0:Y:S01]  /*9d30*/  S2R R26, SR_GEMASK ;  /* 0x00000000001a7919 */ /* 0x000e220000003c00 */
[----:B------:R-:W-:Y:S01]  /*9d40*/  VOTE.ANY R14, PT, !P0 ;  /* 0x00000000000e7806 */ /* 0x000fe200040e0100 */
[C---:B------:R-:W-:Y:S02]  /*9d50*/  VIADD R43, R33.reuse, 0x2 ;  /* 0x00000002212b7836 */ /* 0x040fe40000000000 */
[C---:B------:R-:W-:Y:S02]  /*9d60*/  VIADD R42, R33.reuse, 0x4 ;  /* 0x00000004212a7836 */ /* 0x040fe40000000000 */
[----:B------:R-:W-:Y:S01]  /*9d70*/  VIADD R41, R33, 0x8 ;  /* 0x0000000821297836 */ /* 0x000fe20000000000 */
[----:B0-----:R-:W-:-:S05]  /*9d80*/  LOP3.LUT R14, R14, 0x80000000, R26, 0xec, !PT ;  /* 0x800000000e0e7812 */ /* 0x001fca00078eec1a */
[----:B------:R-:W-:-:S05]  /*9d90*/  VIADD R15, R14, 0xffffffff ;  /* 0xffffffff0e0f7836 */ /* 0x000fca0000000000 */
[----:B------:R-:W-:-:S04]  /*9da0*/  LOP3.LUT R15, R14, R15, RZ, 0xc, !PT ;  /* 0x0000000f0e0f7212 */ /* 0x000fc800078e0cff */
        /* <DEDUP_REMOVED lines=11> */
[----:B0-----:R-:W-:Y:S02]  /*9e60*/  SEL R14, R17, RZ, !P0 ;  /* 0x000000ff110e7207 */ /* 0x001fe40004000000 */
[----:B------:R-:W-:-:S03]  /*9e70*/  ISETP.GT.AND P0, PT, R41, R46, PT ;  /* 0x0000002e2900720c */ /* 0x000fc60003f04270 */
[----:B------:R-:W-:Y:S02]  /*9e80*/  IMAD.IADD R47, R45, 0x1, R14 ;  /* 0x000000012d2f7824 */ /* 0x000fe400078e020e */
[----:B------:R-:W0:Y:S01]  /*9e90*/  LDC.64 R14, c[0x0][0x3a0] ;  /* 0x0000e800ff0e7b82 */ /* 0x000e220000000a00 */
[----:B------:R-:W-:Y:S02]  /*9ea0*/  VIADD R45, R33, 0x10 ;  /* 0x00000010212d7836 */ /* 0x000fe40000000000 */
[----:B------:R-:W1:Y:S02]  /*9eb0*/  SHFL.DOWN PT, R17, R47, 0x8, R46 ;  /* 0x090000002f117989 */ /* 0x000e6400000e002e */
[----:B-1----:R-:W-:Y:S02]  /*9ec0*/  SEL R16, R17, RZ, !P0 ;  /* 0x000000ff11107207 */ /* 0x002fe40004000000 */
[----:B0-----:R-:W-:-:S03]  /*9ed0*/  IADD3 R34, P0, PT, R14, 0x100, RZ ;  /* 0x000001000e227810 */ /* 0x001fc60007f1e0ff */
[----:B------:R-:W-:Y:S02]  /*9ee0*/  IMAD.IADD R49, R47, 0x1, R16 ;  /* 0x000000012f317824 */ /* 0x000fe400078e0210 */
[----:B------:R-:W-:Y:S01]  /*9ef0*/  IMAD.X R35, RZ, RZ, R15, P0 ;  /* 0x000000ffff237224 */ /* 0x000fe200000e060f */
[----:B------:R-:W-:Y:S02]  /*9f00*/  ISETP.GT.AND P0, PT, R45, R46, PT ;  /* 0x0000002e2d00720c */ /* 0x000fe40003f04270 */
[----:B------:R-:W0:Y:S02]  /*9f10*/  SHFL.DOWN PT, R17, R49, 0x10, R46 ;  /* 0x0a00000031117989 */ /* 0x000e2400000e002e */
[----:B0-----:R-:W-:Y:S02]  /*9f20*/  SEL R44, R17, RZ, !P0 ;  /* 0x000000ff112c7207 */ /* 0x001fe40004000000 */
[----:B------:R-:W-:-:S03]  /*9f30*/  ISETP.NE.AND P0, PT, R12, 0x65, PT ;  /* 0x000000650c00780c */ /* 0x000fc60003f05270 */
[----:B------:R-:W-:-:S10]  /*9f40*/  IMAD.IADD R44, R49, 0x1, R44 ;  /* 0x00000001312c7824 */ /* 0x000fd400078e022c */
[----:B------:R-:W-:-:S13]  /*9f50*/  VOTE.ALL P0, P0 ;  /* 0x0000000000ff7806 */ /* 0x000fda0000000000 */
.L_x_275:
[----:B------:R-:W-:Y:S05]  /*9f60*/  @!P0 BRA `(.L_x_173) ;  /* 0x0000000400248947 */ /* 0x000fea0003800000 */
[----:B------:R-:W-:-:S07]  /*9f70*/  IMAD.MOV.U32 R46, RZ, RZ, 0x2f2 ;  /* 0x000002f2ff2e7424 */ /* 0x000fce00078e00ff */
.L_x_179:
        /* <DEDUP_REMOVED lines=8> */
.L_x_278:
[----:B------:R-:W-:Y:S05]  /*a000*/  @!P0 BRA `(.L_x_175) ;  /* 0x00000000007c8947 */ /* 0x000fea0003800000 */
[----:B------:R-:W-:-:S07]  /*a010*/  IMAD.MOV.U32 R15, RZ, RZ, R46 ;  /* 0x000000ffff0f7224 */ /* 0x000fce00078e002e */
.L_x_177:
        /* <DEDUP_REMOVED lines=29> */
.L_x_281:
[----:B------:R-:W-:Y:S05]  /*a1f0*/  @P0 BRA `(.L_x_177) ;  /* 0xfffffffc00880947 */ /* 0x000fea000383ffff */
.L_x_175:
[----:B------:R-:W-:Y:S01]  /*a200*/  UMOV UR6, 0xffffffff ;  /* 0xffffffff00067882 */ /* 0x000fe20000000000 */
[----:B------:R-:W-:Y:S02]  /*a210*/  ISETP.NE.AND P0, PT, R12, 0x65, PT ;  /* 0x000000650c00780c */ /* 0x000fe40003f05270 */
[----:B------:R-:W-:Y:S11]  /*a220*/  BRA.DIV UR6, `(.L_x_178) ;  /* 0x0000002e06d87947 */ /* 0x000ff6000b800000 */
[----:B------:R-:W-:Y:S01]  /*a230*/  VOTE.ANY R14, PT, !P0 ;  /* 0x00000000000e7806 */ /* 0x000fe200040e0100 */
[----:B------:R-:W-:-:S03]  /*a240*/  VIADD R40, R40, 0xffffffe0 ;  /* 0xffffffe028287836 */ /* 0x000fc60000000000 */
[----:B------:R-:W-:-:S05]  /*a250*/  LOP3.LUT R14, R14, 0x80000000, R26, 0xec, !PT ;  /* 0x800000000e0e7812 */ /* 0x000fca00078eec1a */
[----:B------:R-:W-:-:S05]  /*a260*/  VIADD R15, R14, 0xffffffff ;  /* 0xffffffff0e0f7836 */ /* 0x000fca0000000000 */
[----:B------:R-:W-:-:S06]  /*a270*/  LOP3.LUT R15, R14, R15, RZ, 0xc, !PT ;  /* 0x0000000f0e0f7212 */ /* 0x000fcc00078e0cff */
        /* <DEDUP_REMOVED lines=20> */
[----:B------:R-:W-:Y:S02]  /*a3c0*/  ISETP.NE.AND P0, PT, R12, 0x65, PT ;  /* 0x000000650c00780c */ /* 0x000fe40003f05270 */
[----:B------:R-:W-:-:S11]  /*a3d0*/  IADD3 R44, PT, PT, R47, R17, R44 ;  /* 0x000000112f2c7210 */ /* 0x000fd60007ffe02c */
[----:B------:R-:W-:-:S13]  /*a3e0*/  VOTE.ALL P0, P0 ;  /* 0x0000000000ff7806 */ /* 0x000fda0000000000 */
.L_x_290:
[----:B------:R-:W-:Y:S05]  /*a3f0*/  @P0 BRA `(.L_x_179) ;  /* 0xfffffff800e00947 */ /* 0x000fea000383ffff */
.L_x_173:
[----:B------:R-:W-:Y:S01]  /*a400*/  ISETP.NE.AND P0, PT, R32, RZ, PT ;  /* 0x000000ff2000720c */ /* 0x000fe20003f05270 */
[----:B------:R-:W-:-:S12]  /*a410*/  IMAD.MOV.U32 R16, RZ, RZ, R37 ;  /* 0x000000ffff107224 */ /* 0x000fd800078e0025 */
[----:B------:R-:W0:Y:S01]  /*a420*/  @!P0 S2R R13, SR_CgaCtaId ;  /* 0x00000000000d8919 */ /* 0x000e220000008800 */
[----:B------:R-:W-:Y:S01]  /*a430*/  @!P0 MOV R12, 0x400 ;  /* 0x00000400000c8802 */ /* 0x000fe20000000f00 */
[----:B------:R-:W-:Y:S02]  /*a440*/  @!P0 IMAD.IADD R27, R27, 0x1, R44 ;  /* 0x000000011b1b8824 */ /* 0x000fe400078e022c */
[----:B------:R-:W-:-:S05]  /*a450*/  @!P0 IMAD.MOV.U32 R26, RZ, RZ, 0x65 ;  /* 0x00000065ff1a8424 */ /* 0x000fca00078e00ff */
[----:B------:R1:W-:Y:S01]  /*a460*/  @!P0 ST.E.64.STRONG.GPU desc[UR18][R38.64+0x100], R26 ;  /* 0x0001001a26008985 */ /* 0x0003e2000c10fb12 */
[----:B0-----:R-:W-:-:S05]  /*a470*/  @!P0 LEA R12, R13, R12, 0x18 ;  /* 0x0000000c0d0c8211 */ /* 0x001fca00078ec0ff */
[----:B------:R1:W-:Y:S04]  /*a480*/  @!P0 STS [R12+0x48], R27 ;  /* 0x0000481b0c008388 */ /* 0x0003e80000000800 */
[----:B------:R1:W-:Y:S01]  /*a490*/  @!P0 STS [R12+0x44], R44 ;  /* 0x0000442c0c008388 */ /* 0x0003e20000000800 */
[----:B------:R-:W-:-:S13]  /*a4a0*/  ISETP.NE.AND P0, PT, R33, RZ, PT ;  /* 0x000000ff2100720c */ /* 0x000fda0003f05270 */
[----:B------:R-:W0:Y:S01]  /*a4b0*/  @!P0 S2R R14, SR_CgaCtaId ;  /* 0x00000000000e8919 */ /* 0x000e220000008800 */
[----:B------:R-:W-:Y:S01]  /*a4c0*/  @!P0 MOV R13, 0x400 ;  /* 0x00000400000d8802 */ /* 0x000fe20000000f00 */
[----:B------:R-:W-:-:S03]  /*a4d0*/  @!P0 IMAD.MOV.U32 R16, RZ, RZ, R44 ;  /* 0x000000ffff108224 */ /* 0x000fc600078e002c */
[----:B0-----:R-:W-:-:S05]  /*a4e0*/  @!P0 LEA R13, R14, R13, 0x18 ;  /* 0x0000000d0e0d8211 */ /* 0x001fca00078ec0ff */
[----:B------:R1:W-:Y:S02]  /*a4f0*/  @!P0 STS [R13+0x3c], R44 ;  /* 0x00003c2c0d008388 */ /* 0x0003e40000000800 */
.L_x_167:
[----:B------:R-:W-:Y:S05]  /*a500*/  WARPSYNC.ALL ;  /* 0x0000000000007948 */ /* 0x000fea0003800000 */
[----:B------:R-:W0:Y:S08]  /*a510*/  S2UR UR6, SR_CgaCtaId ;  /* 0x00000000000679c3 */ /* 0x000e300000008800 */
[----:B------:R-:W-:Y:S01]  /*a520*/  BAR.SYNC.DEFER_BLOCKING 0x0 ;  /* 0x0000000000007b1d */ /* 0x000fe20000010000 */
[----:B------:R-:W-:Y:S01]  /*a530*/  ISETP.NE.AND P0, PT, R32, RZ, PT ;  /* 0x000000ff2000720c */ /* 0x000fe20003f05270 */
[----:B------:R-:W-:-:S04]  /*a540*/  UIADD3 UR4, UPT, UPT, -UR4, 0x1680, URZ ;  /* 0x0000168004047890 */ /* 0x000fc8000fffe1ff */
[----:B------:R-:W-:Y:S02]  /*a550*/  UMOV UR5, 0x400 ;  /* 0x0000040000057882 */ /* 0x000fe40000000000 */
[----:B0-----:R-:W-:-:S09]  /*a560*/  ULEA UR5, UR6, UR5, 0x18 ;  /* 0x0000000506057291 */ /* 0x001fd2000f8ec0ff */
[----:B-1----:R-:W0:Y:S02]  /*a570*/  LDS R12, [UR5+0x3c] ;  /* 0x00003c05ff0c7984 */ /* 0x002e240008000800 */
[----:B0-----:R-:W-:Y:S02]  /*a580*/  SEL R39, R12, RZ, P0 ;  /* 0x000000ff0c277207 */ /* 0x001fe40000000000 */
[----:B------:R-:W0:Y:S01]  /*a590*/  LDS.128 R12, [UR5+0x40] ;  /* 0x00004005ff0c7984 */ /* 0x000e220008000c00 */
[----:B------:R-:W-:Y:S02]  /*a5a0*/  LOP3.LUT P0, RZ, R31, 0x2, RZ, 0xc0, !PT ;  /* 0x000000021fff7812 */ /* 0x000fe4000780c0ff */
[----:B------:R-:W-:-:S04]  /*a5b0*/  IMAD.IADD R39, R39, 0x1, R16 ;  /* 0x0000000127277824 */ /* 0x000fc800078e0210 */
[--C-:B------:R-:W-:Y:S02]  /*a5c0*/  IMAD.IADD R20, R20, 0x1, R39.reuse ;  /* 0x0000000114147824 */ /* 0x100fe400078e0227 */
[--C-:B------:R-:W-:Y:S02]  /*a5d0*/  IMAD.IADD R2, R2, 0x1, R39.reuse ;  /* 0x0000000102027824 */ /* 0x100fe400078e0227 */
[----:B------:R-:W-:Y:S02]  /*a5e0*/  VIADD R16, R20, 0x1 ;  /* 0x0000000114107836 */ /* 0x000fe40000000000 */
[--C-:B------:R-:W-:Y:S02]  /*a5f0*/  IMAD.IADD R8, R8, 0x1, R39.reuse ;  /* 0x0000000108087824 */ /* 0x100fe400078e0227 */
[----:B------:R-:W-:Y:S02]  /*a600*/  @!P0 IMAD.MOV R16, RZ, RZ, R20 ;  /* 0x000000ffff108224 */ /* 0x000fe400078e0214 */
[----:B------:R-:W-:-:S02]  /*a610*/  IMAD.IADD R35, R0, 0x1, R39 ;  /* 0x0000000100237824 */ /* 0x000fc400078e0227 */
[----:B------:R-:W-:Y:S02]  /*a620*/  VIADD R37, R39, 0x1 ;  /* 0x0000000127257836 */ /* 0x000fe40000000000 */
[----:B------:R-:W-:Y:S02]  /*a630*/  VIADD R34, R8, 0x1 ;  /* 0x0000000108227836 */ /* 0x000fe40000000000 */
[----:B------:R-:W-:Y:S02]  /*a640*/  VIADD R33, R16, 0x1 ;  /* 0x0000000110217836 */ /* 0x000fe40000000000 */
[--C-:B------:R-:W-:Y:S02]  /*a650*/  IMAD.IADD R10, R10, 0x1, R39.reuse ;  /* 0x000000010a0a7824 */ /* 0x100fe400078e0227 */
[--C-:B------:R-:W-:Y:S02]  /*a660*/  IMAD.IADD R5, R5, 0x1, R39.reuse ;  /* 0x0000000105057824 */ /* 0x100fe400078e0227 */
[----:B------:R-:W-:-:S02]  /*a670*/  IMAD.IADD R3, R3, 0x1, R39 ;  /* 0x0000000103037824 */ /* 0x000fc400078e0227 */
[----:B------:R-:W-:Y:S02]  /*a680*/  @!P1 IMAD.MOV R37, RZ, RZ, R39 ;  /* 0x000000ffff259224 */ /* 0x000fe400078e0227 */
[----:B------:R-:W-:Y:S02]  /*a690*/  @!P3 IMAD.MOV R34, RZ, RZ, R8 ;  /* 0x000000ffff22b224 */ /* 0x000fe400078e0208 */
[----:B------:R-:W-:Y:S02]  /*a6a0*/  @!P2 IMAD.MOV R33, RZ, RZ, R16 ;  /* 0x000000ffff21a224 */ /* 0x000fe400078e0210 */
[----:B0-----:R-:W-:Y:S02]  /*a6b0*/  VIADD R27, R15, -UR4 ;  /* 0x800000040f1b7c36 */ /* 0x001fe40008000000 */
[----:B------:R-:W-:Y:S02]  /*a6c0*/  VIADD R12, R2, 0x1 ;  /* 0x00000001020c7836 */ /* 0x000fe40000000000 */
[----:B------:R-:W-:Y:S01]  /*a6d0*/  @!P4 IMAD.MOV R12, RZ, RZ, R2 ;  /* 0x000000ffff0cc224 */ /* 0x000fe200078e0202 */
[----:B------:R-:W-:Y:S01]  /*a6e0*/  ISETP.GT.AND P0, PT, R27, 0x180, PT ;  /* 0x000001801b00780c */ /* 0x000fe20003f04270 */
[----:B------:R-:W-:-:S02]  /*a6f0*/  VIADD R14, R14, -UR4 ;  /* 0x800000040e0e7c36 */ /* 0x000fc40008000000 */
[----:B------:R-:W-:Y:S02]  /*a700*/  VIADD R17, R12, 0x1 ;  /* 0x000000010c117836 */ /* 0x000fe40000000000 */
[----:B------:R-:W-:-:S04]  /*a710*/  @!P5 IMAD.MOV R17, RZ, RZ, R12 ;  /* 0x000000ffff11d224 */ /* 0x000fc800078e020c */
[----:B------:R-:W-:Y:S02]  /*a720*/  VIADD R0, R17, 0x1 ;  /* 0x0000000111007836 */ /* 0x000fe40000000000 */
[----:B------:R-:W-:Y:S02]  /*a730*/  @!P6 IMAD.MOV R0, RZ, RZ, R17 ;  /* 0x000000ffff00e224 */ /* 0x000fe400078e0211 */
[----:B------:R-:W-:Y:S05]  /*a740*/  @P0 BRA `(.L_x_180) ;  /* 0x0000000c00a80947 */ /* 0x000fea0003800000 */
[----:B------:R-:W-:Y:S01]  /*a750*/  ISETP.LT.AND P1, PT, R39, R14, P1 ;  /* 0x0000000e2700720c */ /* 0x000fe20000f21270 */
[----:B------:R-:W0:Y:S01]  /*a760*/  LDCU.U8 UR4, c[0x0][0x3c0] ;  /* 0x00007800ff0477ac */ /* 0x000e220008000000 */
[----:B------:R-:W-:Y:S11]  /*a770*/  BSSY.RECONVERGENT B0, `(.L_x_181) ;  /* 0x000000d000007945 */ /* 0x000ff60003800200 */
[----:B------:R-:W-:Y:S05]  /*a780*/  @!P1 BRA `(.L_x_182) ;  /* 0x00000000002c9947 */ /* 0x000fea0003800000 */
[----:B0-----:R-:W-:Y:S01]  /*a790*/  UISETP.NE.AND UP0, UPT, UR4, URZ, UPT ;  /* 0x000000ff0400728c */ /* 0x001fe2000bf05270 */
[----:B------:R-:W-:-:S08]  /*a7a0*/  CS2R R26, SRZ ;  /* 0x00000000001a7805 */ /* 0x000fd0000001ff00 */
[----:B------:R-:W-:Y:S05]  /*a7b0*/  BRA.U UP0, `(.L_x_183) ;  /* 0x0000000100087547 */ /* 0x000fea000b800000 */
[----:B------:R-:W0:Y:S02]  /*a7c0*/  LDC.64 R26, c[0x0][0x3d8] ;  /* 0x0000f600ff1a7b82 */ /* 0x000e240000000a00 */
[----:B0-----:R-:W5:Y:S02]  /*a7d0*/  LDG.E.64 R26, desc[UR18][R26.64] ;  /* 0x000000121a1a7981 */ /* 0x001f64000c1e1b00 */
.L_x_183:
[----:B------:R-:W0:Y:S01]  /*a7e0*/  LDCU.64 UR6, c[0x0][0x390] ;  /* 0x00007200ff0677ac */ /* 0x000e220008000a00 */
[----:B-----5:R-:W-:-:S04]  /*a7f0*/  IADD3 R13, P0, PT, R39, R26, RZ ;  /* 0x0000001a270d7210 */ /* 0x020fc80007f1e0ff */
[----:B------:R-:W-:Y:S02]  /*a800*/  LEA.HI.X.SX32 R32, R39, R27, 0x1, P0 ;  /* 0x0000001b27207211 */ /* 0x000fe400000f0eff */
[----:B0-----:R-:W-:-:S04]  /*a810*/  LEA R26, P0, R13, UR6, 0x2 ;  /* 0x000000060d1a7c11 */ /* 0x001fc8000f8010ff */
[----:B------:R-:W-:-:S05]  /*a820*/  LEA.HI.X R27, R13, UR7, R32, 0x2, P0 ;  /* 0x000000070d1b7c11 */ /* 0x000fca00080f1420 */
[----:B------:R1:W-:Y:S04]  /*a830*/  STG.E desc[UR18][R26.64], R30 ;  /* 0x0000001e1a007986 */ /* 0x0003e8000c101912 */
.L_x_182:
[----:B0-----:R-:W-:Y:S05]  /*a840*/  BSYNC.RECONVERGENT B0 ;  /* 0x0000000000007941 */ /* 0x001fea0003800200 */
.L_x_181:
[----:B------:R-:W-:Y:S01]  /*a850*/  LOP3.LUT P0, RZ, R31, 0x4, RZ, 0xc0, !PT ;  /* 0x000000041fff7812 */ /* 0x000fe2000780c0ff */
[----:B------:R-:W-:Y:S03]  /*a860*/  BSSY.RECONVERGENT B0, `(.L_x_184) ;  /* 0x000000e000007945 */ /* 0x000fe60003800200 */
[----:B------:R-:W-:-:S13]  /*a870*/  ISETP.GE.OR P0, PT, R37, R14, !P0 ;  /* 0x0000000e2500720c */ /* 0x000fda0004706670 */
[----:B------:R-:W-:Y:S05]  /*a880*/  @P0 BRA `(.L_x_185) ;  /* 0x00000000002c0947 */ /* 0x000fea0003800000 */
[----:B------:R-:W-:Y:S01]  /*a890*/  UISETP.NE.AND UP0, UPT, UR4, URZ, UPT ;  /* 0x000000ff0400728c */ /* 0x000fe2000bf05270 */
[----:B-1----:R-:W-:-:S08]  /*a8a0*/  CS2R R26, SRZ ;  /* 0x00000000001a7805 */ /* 0x002fd0000001ff00 */
[----:B------:R-:W-:Y:S05]  /*a8b0*/  BRA.U UP0, `(.L_x_186) ;  /* 0x0000000100087547 */ /* 0x000fea000b800000 */
[----:B------:R-:W0:Y:S02]  /*a8c0*/  LDC.64 R26, c[0x0][0x3d8] ;  /* 0x0000f600ff1a7b82 */ /* 0x000e240000000a00 */
[----:B0-----:R-:W5:Y:S02]  /*a8d0*/  LDG.E.64 R26, desc[UR18][R26.64] ;  /* 0x000000121a1a7981 */ /* 0x001f64000c1e1b00 */
.L_x_186:
[----:B------:R-:W0:Y:S01]  /*a8e0*/  LDCU.64 UR6, c[0x0][0x390] ;  /* 0x00007200ff0677ac */ /* 0x000e220008000a00 */
[----:B-----5:R-:W-:-:S04]  /*a8f0*/  IADD3 R13, P0, PT, R37, R26, RZ ;  /* 0x0000001a250d7210 */ /* 0x020fc80007f1e0ff */
[----:B------:R-:W-:Y:S02]  /*a900*/  LEA.HI.X.SX32 R30, R37, R27, 0x1, P0 ;  /* 0x0000001b251e7211 */ /* 0x000fe400000f0eff */
[----:B0-----:R-:W-:-:S04]  /*a910*/  LEA R26, P0, R13, UR6, 0x2 ;  /* 0x000000060d1a7c11 */ /* 0x001fc8000f8010ff */
[----:B------:R-:W-:-:S05]  /*a920*/  LEA.HI.X R27, R13, UR7, R30, 0x2, P0 ;  /* 0x000000070d1b7c11 */ /* 0x000fca00080f141e */
[----:B------:R0:W-:Y:S04]  /*a930*/  STG.E desc[UR18][R26.64], R29 ;  /* 0x0000001d1a007986 */ /* 0x0001e8000c101912 */
.L_x_185:
[----:B------:R-:W-:Y:S05]  /*a940*/  BSYNC.RECONVERGENT B0 ;  /* 0x0000000000007941 */ /* 0x000fea0003800200 */
.L_x_184:
        /* <DEDUP_REMOVED lines=9> */
.L_x_189:
[----:B------:R-:W0:Y:S01]  /*a9e0*/  LDCU.64 UR6, c[0x0][0x390] ;  /* 0x00007200ff0677ac */ /* 0x000e220008000a00 */
[----:B-----5:R-:W-:-:S04]  /*a9f0*/  IADD3 R13, P0, PT, R20, R26, RZ ;  /* 0x0000001a140d7210 */ /* 0x020fc80007f1e0ff */
[----:B------:R-:W-:Y:S02]  /*aa00*/  LEA.HI.X.SX32 R20, R20, R27, 0x1, P0 ;  /* 0x0000001b14147211 */ /* 0x000fe400000f0eff */
[----:B0-----:R-:W-:-:S04]  /*aa10*/  LEA R26, P0, R13, UR6, 0x2 ;  /* 0x000000060d1a7c11 */ /* 0x001fc8000f8010ff */
[----:B------:R-:W-:-:S05]  /*aa20*/  LEA.HI.X R27, R13, UR7, R20, 0x2, P0 ;  /* 0x000000070d1b7c11 */ /* 0x000fca00080f1414 */
[----:B------:R2:W-:Y:S04]  /*aa30*/  STG.E desc[UR18][R26.64], R28 ;  /* 0x0000001c1a007986 */ /* 0x0005e8000c101912 */
.L_x_188:
[----:B------:R-:W-:Y:S05]  /*aa40*/  BSYNC.RECONVERGENT B0 ;  /* 0x0000000000007941 */ /* 0x000fea0003800200 */
.L_x_187:
[----:B------:R-:W-:Y:S01]  /*aa50*/  ISETP.GE.OR P2, PT, R16, R14, !P2 ;  /* 0x0000000e1000720c */ /* 0x000fe20005746670 */
[----:B------:R-:W-:-:S12]  /*aa60*/  BSSY.RECONVERGENT B0, `(.L_x_190) ;  /* 0x000000d000007945 */ /* 0x000fd80003800200 */
[----:B------:R-:W-:Y:S05]  /*aa70*/  @P2 BRA `(.L_x_191) ;  /* 0x00000000002c2947 */ /* 0x000fea0003800000 */
[----:B------:R-:W-:Y:S01]  /*aa80*/  UISETP.NE.AND UP0, UPT, UR4, URZ, UPT ;  /* 0x000000ff0400728c */ /* 0x000fe2000bf05270 */
[----:B012---:R-:W-:-:S08]  /*aa90*/  CS2R R26, SRZ ;  /* 0x00000000001a7805 */ /* 0x007fd0000001ff00 */
[----:B------:R-:W-:Y:S05]  /*aaa0*/  BRA.U UP0, `(.L_x_192) ;  /* 0x0000000100087547 */ /* 0x000fea000b800000 */
[----:B------:R-:W0:Y:S02]  /*aab0*/  LDC.64 R26, c[0x0][0x3d8] ;  /* 0x0000f600ff1a7b82 */ /* 0x000e240000000a00 */
[----:B0-----:R-:W5:Y:S02]  /*aac0*/  LDG.E.64 R26, desc[UR18][R26.64] ;  /* 0x000000121a1a7981 */ /* 0x001f64000c1e1b00 */
.L_x_192:
[----:B------:R-:W0:Y:S01]  /*aad0*/  LDCU.64 UR6, c[0x0][0x390] ;  /* 0x00007200ff0677ac */ /* 0x000e220008000a00 */
[----:B-----5:R-:W-:-:S04]  /*aae0*/  IADD3 R13, P0, PT, R16, R26, RZ ;  /* 0x0000001a100d7210 */ /* 0x020fc80007f1e0ff */
[----:B------:R-:W-:Y:S02]  /*aaf0*/  LEA.HI.X.SX32 R16, R16, R27, 0x1, P0 ;  /* 0x0000001b10107211 */ /* 0x000fe400000f0eff */
[----:B0-----:R-:W-:-:S04]  /*ab00*/  LEA R26, P0, R13, UR6, 0x2 ;  /* 0x000000060d1a7c11 */ /* 0x001fc8000f8010ff */
[----:B------:R-:W-:-:S05]  /*ab10*/  LEA.HI.X R27, R13, UR7, R16, 0x2, P0 ;  /* 0x000000070d1b7c11 */ /* 0x000fca00080f1410 */
[----:B------:R3:W-:Y:S04]  /*ab20*/  STG.E desc[UR18][R26.64], R25 ;  /* 0x000000191a007986 */ /* 0x0007e8000c101912 */
.L_x_191:
[----:B------:R-:W-:Y:S05]  /*ab30*/  BSYNC.RECONVERGENT B0 ;  /* 0x0000000000007941 */ /* 0x000fea0003800200 */
.L_x_190:
        /* <DEDUP_REMOVED lines=9> */
.L_x_195:
[----:B------:R-:W0:Y:S01]  /*abd0*/  LDCU.64 UR6, c[0x0][0x390] ;  /* 0x00007200ff0677ac */ /* 0x000e220008000a00 */
[----:B-----5:R-:W-:-:S04]  /*abe0*/  IADD3 R13, P0, PT, R33, R26, RZ ;  /* 0x0000001a210d7210 */ /* 0x020fc80007f1e0ff */
[----:B------:R-:W-:Y:S02]  /*abf0*/  LEA.HI.X.SX32 R16, R33, R27, 0x1, P0 ;  /* 0x0000001b21107211 */ /* 0x000fe400000f0eff */
[----:B0-----:R-:W-:-:S04]  /*ac00*/  LEA R26, P0, R13, UR6, 0x2 ;  /* 0x000000060d1a7c11 */ /* 0x001fc8000f8010ff */
[----:B------:R-:W-:-:S05]  /*ac10*/  LEA.HI.X R27, R13, UR7, R16, 0x2, P0 ;  /* 0x000000070d1b7c11 */ /* 0x000fca00080f1410 */
[----:B------:R4:W-:Y:S04]  /*ac20*/  STG.E desc[UR18][R26.64], R24 ;  /* 0x000000181a007986 */ /* 0x0009e8000c101912 */
.L_x_194:
[----:B------:R-:W-:Y:S05]  /*ac30*/  BSYNC.RECONVERGENT B0 ;  /* 0x0000000000007941 */ /* 0x000fea0003800200 */
.L_x_193:
[----:B------:R-:W-:Y:S01]  /*ac40*/  LOP3.LUT P0, RZ, R31, 0x40, RZ, 0xc0, !PT ;  /* 0x000000401fff7812 */ /* 0x000fe2000780c0ff */
[----:B------:R-:W-:Y:S03]  /*ac50*/  BSSY.RECONVERGENT B0, `(.L_x_196) ;  /* 0x000000e000007945 */ /* 0x000fe60003800200 */
[----:B------:R-:W-:-:S13]  /*ac60*/  ISETP.GE.OR P0, PT, R10, R14, !P0 ;  /* 0x0000000e0a00720c */ /* 0x000fda0004706670 */
[----:B------:R-:W-:Y:S05]  /*ac70*/  @P0 BRA `(.L_x_197) ;  /* 0x00000000002c0947 */ /* 0x000fea0003800000 */
[----:B------:R-:W-:Y:S01]  /*ac80*/  UISETP.NE.AND UP0, UPT, UR4, URZ, UPT ;  /* 0x000000ff0400728c */ /* 0x000fe2000bf05270 */
[----:B---34-:R-:W-:-:S08]  /*ac90*/  CS2R R24, SRZ ;  /* 0x0000000000187805 */ /* 0x018fd0000001ff00 */
[----:B------:R-:W-:Y:S05]  /*aca0*/  BRA.U UP0, `(.L_x_198) ;  /* 0x0000000100087547 */ /* 0x000fea000b800000 */
[----:B------:R-:W3:Y:S02]  /*acb0*/  LDC.64 R24, c[0x0][0x3d8] ;  /* 0x0000f600ff187b82 */ /* 0x000ee40000000a00 */
[----:B---3--:R-:W5:Y:S02]  /*acc0*/  LDG.E.64 R24, desc[UR18][R24.64] ;  /* 0x0000001218187981 */ /* 0x008f64000c1e1b00 */
.L_x_198:
[----:B------:R-:W3:Y:S01]  /*acd0*/  LDCU.64 UR6, c[0x0][0x390] ;  /* 0x00007200ff0677ac */ /* 0x000ee20008000a00 */
[----:B-----5:R-:W-:-:S04]  /*ace0*/  IADD3 R13, P0, PT, R10, R24, RZ ;  /* 0x000000180a0d7210 */ /* 0x020fc80007f1e0ff */
[----:B------:R-:W-:Y:S02]  /*acf0*/  LEA.HI.X.SX32 R10, R10, R25, 0x1, P0 ;  /* 0x000000190a0a7211 */ /* 0x000fe400000f0eff */
[----:B---3--:R-:W-:-:S04]  /*ad00*/  LEA R24, P0, R13, UR6, 0x2 ;  /* 0x000000060d187c11 */ /* 0x008fc8000f8010ff */
[----:B------:R-:W-:-:S05]  /*ad10*/  LEA.HI.X R25, R13, UR7, R10, 0x2, P0 ;  /* 0x000000070d197c11 */ /* 0x000fca00080f140a */
[----:B------:R3:W-:Y:S04]  /*ad20*/  STG.E desc[UR18][R24.64], R23 ;  /* 0x0000001718007986 */ /* 0x0007e8000c101912 */
.L_x_197:
[----:B------:R-:W-:Y:S05]  /*ad30*/  BSYNC.RECONVERGENT B0 ;  /* 0x0000000000007941 */ /* 0x000fea0003800200 */
.L_x_196:
[----:B------:R-:W-:Y:S01]  /*ad40*/  ISETP.GE.OR P3, PT, R8, R14, !P3 ;  /* 0x0000000e0800720c */ /* 0x000fe20005f66670 */
[----:B------:R-:W-:-:S12]  /*ad50*/  BSSY.RECONVERGENT B0, `(.L_x_199) ;  /* 0x000000d000007945 */ /* 0x000fd80003800200 */
[----:B------:R-:W-:Y:S05]  /*ad60*/  @P3 BRA `(.L_x_200) ;  /* 0x00000000002c3947 */ /* 0x000fea0003800000 */
[----:B------:R-:W-:Y:S01]  /*ad70*/  UISETP.NE.AND UP0, UPT, UR4, URZ, UPT ;  /* 0x000000ff0400728c */ /* 0x000fe2000bf05270 */
[----:B---34-:R-:W-:-:S08]  /*ad80*/  CS2R R24, SRZ ;  /* 0x0000000000187805 */ /* 0x018fd0000001ff00 */
[----:B------:R-:W-:Y:S05]  /*ad90*/  BRA.U UP0, `(.L_x_201) ;  /* 0x0000000100087547 */ /* 0x000fea000b800000 */
[----:B------:R-:W3:Y:S02]  /*ada0*/  LDC.64 R24, c[0x0][0x3d8] ;  /* 0x0000f600ff187b82 */ /* 0x000ee40000000a00 */
[----:B---3--:R-:W5:Y:S02]  /*adb0*/  LDG.E.64 R24, desc[UR18][R24.64] ;  /* 0x0000001218187981 */ /* 0x008f64000c1e1b00 */
.L_x_201:
[----:B------:R-:W3:Y:S01]  /*adc0*/  LDCU.64 UR6, c[0x0][0x390] ;  /* 0x00007200ff0677ac */ /* 0x000ee20008000a00 */
[----:B-----5:R-:W-:-:S04]  /*add0*/  IADD3 R10, P0, PT, R8, R24, RZ ;  /* 0x00000018080a7210 */ /* 0x020fc80007f1e0ff */
[----:B------:R-:W-:Y:S02]  /*ade0*/  LEA.HI.X.SX32 R25, R8, R25, 0x1, P0 ;  /* 0x0000001908197211 */ /* 0x000fe400000f0eff */
[----:B---3--:R-:W-:-:S04]  /*adf0*/  LEA R24, P0, R10, UR6, 0x2 ;  /* 0x000000060a187c11 */ /* 0x008fc8000f8010ff */
[----:B------:R-:W-:-:S05]  /*ae00*/  LEA.HI.X R25, R10, UR7, R25, 0x2, P0 ;  /* 0x000000070a197c11 */ /* 0x000fca00080f1419 */
[----:B------:R3:W-:Y:S04]  /*ae10*/  STG.E desc[UR18][R24.64], R22 ;  /* 0x0000001618007986 */ /* 0x0007e8000c101912 */
.L_x_200:
[----:B------:R-:W-:Y:S05]  /*ae20*/  BSYNC.RECONVERGENT B0 ;  /* 0x0000000000007941 */ /* 0x000fea0003800200 */
.L_x_199:
[----:B------:R-:W-:Y:S01]  /*ae30*/  LOP3.LUT P0, RZ, R31, 0x100, RZ, 0xc0, !PT ;  /* 0x000001001fff7812 */ /* 0x000fe2000780c0ff */
[----:B------:R-:W-:Y:S03]  /*ae40*/  BSSY.RECONVERGENT B0, `(.L_x_202) ;  /* 0x000000e000007945 */ /* 0x000fe60003800200 */
[----:B------:R-:W-:-:S13]  /*ae50*/  ISETP.GE.OR P0, PT, R34, R14, !P0 ;  /* 0x0000000e2200720c */ /* 0x000fda0004706670 */
[----:B------:R-:W-:Y:S05]  /*ae60*/  @P0 BRA `(.L_x_203) ;  /* 0x00000000002c0947 */ /* 0x000fea0003800000 */
[----:B------:R-:W-:Y:S01]  /*ae70*/  UISETP.NE.AND UP0, UPT, UR4, URZ, UPT ;  /* 0x000000ff0400728c */ /* 0x000fe2000bf05270 */
[----:B---3--:R-:W-:-:S08]  /*ae80*/  CS2R R22, SRZ ;  /* 0x0000000000167805 */ /* 0x008fd0000001ff00 */
[----:B------:R-:W-:Y:S05]  /*ae90*/  BRA.U UP0, `(.L_x_204) ;  /* 0x0000000100087547 */ /* 0x000fea000b800000 */
[----:B------:R-:W3:Y:S02]  /*aea0*/  LDC.64 R22, c[0x0][0x3d8] ;  /* 0x0000f600ff167b82 */ /* 0x000ee40000000a00 */
[----:B---3--:R-:W5:Y:S02]  /*aeb0*/  LDG.E.64 R22, desc[UR18][R22.64] ;  /* 0x0000001216167981 */ /* 0x008f64000c1e1b00 */
.L_x_204:
[----:B------:R-:W3:Y:S01]  /*aec0*/  LDCU.64 UR6, c[0x0][0x390] ;  /* 0x00007200ff0677ac */ /* 0x000ee20008000a00 */
[----:B-----5:R-:W-:-:S04]  /*aed0*/  IADD3 R8, P0, PT, R34, R22, RZ ;  /* 0x0000001622087210 */ /* 0x020fc80007f1e0ff */
[----:B------:R-:W-:Y:S02]  /*aee0*/  LEA.HI.X.SX32 R23, R34, R23, 0x1, P0 ;  /* 0x0000001722177211 */ /* 0x000fe400000f0eff */
[----:B---3--:R-:W-:-:S04]  /*aef0*/  LEA R22, P0, R8, UR6, 0x2 ;  /* 0x0000000608167c11 */ /* 0x008fc8000f8010ff */
[----:B------:R-:W-:-:S05]  /*af00*/  LEA.HI.X R23, R8, UR7, R23, 0x2, P0 ;  /* 0x0000000708177c11 */ /* 0x000fca00080f1417 */
[----:B------:R3:W-:Y:S04]  /*af10*/  STG.E desc[UR18][R22.64], R21 ;  /* 0x0000001516007986 */ /* 0x0007e8000c101912 */
.L_x_203:
[----:B------:R-:W-:Y:S05]  /*af20*/  BSYNC.RECONVERGENT B0 ;  /* 0x0000000000007941 */ /* 0x000fea0003800200 */
.L_x_202:
[----:B------:R-:W-:Y:S01]  /*af30*/  LOP3.LUT P0, RZ, R31, 0x200, RZ, 0xc0, !PT ;  /* 0x000002001fff7812 */ /* 0x000fe2000780c0ff */
[----:B------:R-:W-:Y:S03]  /*af40*/  BSSY.RECONVERGENT B0, `(.L_x_205) ;  /* 0x000000e000007945 */ /* 0x000fe60003800200 */
[----:B------:R-:W-:-:S13]  /*af50*/  ISETP.GE.OR P0, PT, R5, R14, !P0 ;  /* 0x0000000e0500720c */ /* 0x000fda0004706670 */
[----:B------:R-:W-:Y:S05]  /*af60*/  @P0 BRA `(.L_x_206) ;  /* 0x00000000002c0947 */ /* 0x000fea0003800000 */
[----:B------:R-:W-:Y:S01]  /*af70*/  UISETP.NE.AND UP0, UPT, UR4, URZ, UPT ;  /* 0x000000ff0400728c */ /* 0x000fe2000bf05270 */
[----:B---3--:R-:W-:Y:S01]  /*af80*/  CS2R R20, SRZ ;  /* 0x0000000000147805 */ /* 0x008fe2000001ff00 */
[----:B------:R-:W3:Y:S07]  /*af90*/  LDCU.64 UR6, c[0x0][0x390] ;  /* 0x00007200ff0677ac */ /* 0x000eee0008000a00 */
[----:B------:R-:W-:Y:S05]  /*afa0*/  BRA.U UP0, `(.L_x_207) ;  /* 0x0000000100087547 */ /* 0x000fea000b800000 */
[----:B------:R-:W0:Y:S02]  /*afb0*/  LDC.64 R20, c[0x0][0x3d8] ;  /* 0x0000f600ff147b82 */ /* 0x000e240000000a00 */
[----:B0-----:R-:W5:Y:S02]  /*afc0*/  LDG.E.64 R20, desc[UR18][R20.64] ;  /* 0x0000001214147981 */ /* 0x001f64000c1e1b00 */
.L_x_207:
[----:B-----5:R-:W-:-:S04]  /*afd0*/  IADD3 R8, P0, PT, R5, R20, RZ ;  /* 0x0000001405087210 */ /* 0x020fc80007f1e0ff */
[----:B------:R-:W-:Y:S02]  /*afe0*/  LEA.HI.X.SX32 R5, R5, R21, 0x1, P0 ;  /* 0x0000001505057211 */ /* 0x000fe400000f0eff */
[----:B---3--:R-:W-:-:S04]  /*aff0*/  LEA R20, P0, R8, UR6, 0x2 ;  /* 0x0000000608147c11 */ /* 0x008fc8000f8010ff */
[----:B------:R-:W-:-:S05]  /*b000*/  LEA.HI.X R21, R8, UR7, R5, 0x2, P0 ;  /* 0x0000000708157c11 */ /* 0x000fca00080f1405 */
[----:B------:R3:W-:Y:S04]  /*b010*/  STG.E desc[UR18][R20.64], R19 ;  /* 0x0000001314007986 */ /* 0x0007e8000c101912 */
.L_x_206:
[----:B------:R-:W-:Y:S05]  /*b020*/  BSYNC.RECONVERGENT B0 ;  /* 0x0000000000007941 */ /* 0x000fea0003800200 */
.L_x_205:
        /* <DEDUP_REMOVED lines=10> */
.L_x_210:
[----:B-----5:R-:W-:-:S04]  /*b0d0*/  IADD3 R5, P0, PT, R3, R20, RZ ;  /* 0x0000001403057210 */ /* 0x020fc80007f1e0ff */
[----:B------:R-:W-:Y:S02]  /*b0e0*/  LEA.HI.X.SX32 R8, R3, R21, 0x1, P0 ;  /* 0x0000001503087211 */ /* 0x000fe400000f0eff */
[----:B---3--:R-:W-:-:S04]  /*b0f0*/  LEA R20, P0, R5, UR6, 0x2 ;  /* 0x0000000605147c11 */ /* 0x008fc8000f8010ff */
[----:B------:R-:W-:-:S05]  /*b100*/  LEA.HI.X R21, R5, UR7, R8, 0x2, P0 ;  /* 0x0000000705157c11 */ /* 0x000fca00080f1408 */
[----:B------:R3:W-:Y:S04]  /*b110*/  STG.E desc[UR18][R20.64], R18 ;  /* 0x0000001214007986 */ /* 0x0007e8000c101912 */
.L_x_209:
[----:B------:R-:W-:Y:S05]  /*b120*/  BSYNC.RECONVERGENT B0 ;  /* 0x0000000000007941 */ /* 0x000fea0003800200 */
.L_x_208:
[----:B------:R-:W-:Y:S01]  /*b130*/  ISETP.GE.OR P4, PT, R2, R14, !P4 ;  /* 0x0000000e0200720c */ /* 0x000fe20006786670 */
[----:B------:R-:W-:-:S12]  /*b140*/  BSSY.RECONVERGENT B0, `(.L_x_211) ;  /* 0x000000d000007945 */ /* 0x000fd80003800200 */
[----:B------:R-:W-:Y:S05]  /*b150*/  @P4 BRA `(.L_x_212) ;  /* 0x00000000002c4947 */ /* 0x000fea0003800000 */
[----:B------:R-:W-:Y:S01]  /*b160*/  UISETP.NE.AND UP0, UPT, UR4, URZ, UPT ;  /* 0x000000ff0400728c */ /* 0x000fe2000bf05270 */
[----:B---3--:R-:W-:Y:S01]  /*b170*/  CS2R R18, SRZ ;  /* 0x0000000000127805 */ /* 0x008fe2000001ff00 */
[----:B------:R-:W3:Y:S07]  /*b180*/  LDCU.64 UR6, c[0x0][0x390] ;  /* 0x00007200ff0677ac */ /* 0x000eee0008000a00 */
[----:B------:R-:W-:Y:S05]  /*b190*/  BRA.U UP0, `(.L_x_213) ;  /* 0x0000000100087547 */ /* 0x000fea000b800000 */
[----:B------:R-:W0:Y:S02]  /*b1a0*/  LDC.64 R18, c[0x0][0x3d8] ;  /* 0x0000f600ff127b82 */ /* 0x000e240000000a00 */
[----:B0-----:R-:W5:Y:S02]  /*b1b0*/  LDG.E.64 R18, desc[UR18][R18.64] ;  /* 0x0000001212127981 */ /* 0x001f64000c1e1b00 */
.L_x_213:
[----:B-----5:R-:W-:-:S04]  /*b1c0*/  IADD3 R3, P0, PT, R2, R18, RZ ;  /* 0x0000001202037210 */ /* 0x020fc80007f1e0ff */
[----:B------:R-:W-:Y:S02]  /*b1d0*/  LEA.HI.X.SX32 R18, R2, R19, 0x1, P0 ;  /* 0x0000001302127211 */ /* 0x000fe400000f0eff */
[----:B---3--:R-:W-:-:S04]  /*b1e0*/  LEA R2, P0, R3, UR6, 0x2 ;  /* 0x0000000603027c11 */ /* 0x008fc8000f8010ff */
[----:B------:R-:W-:-:S05]  /*b1f0*/  LEA.HI.X R3, R3, UR7, R18, 0x2, P0 ;  /* 0x0000000703037c11 */ /* 0x000fca00080f1412 */
[----:B------:R3:W-:Y:S04]  /*b200*/  STG.E desc[UR18][R2.64], R11 ;  /* 0x0000000b02007986 */ /* 0x0007e8000c101912 */
.L_x_212:
[----:B------:R-:W-:Y:S05]  /*b210*/  BSYNC.RECONVERGENT B0 ;  /* 0x0000000000007941 */ /* 0x000fea0003800200 */
.L_x_211:
        /* <DEDUP_REMOVED lines=9> */
.L_x_216:
[----:B-----5:R-:W-:-:S04]  /*b2b0*/  IADD3 R5, P0, PT, R12, R2, RZ ;  /* 0x000000020c057210 */ /* 0x020fc80007f1e0ff */
[----:B------:R-:W-:Y:S02]  /*b2c0*/  LEA.HI.X.SX32 R12, R12, R3, 0x1, P0 ;  /* 0x000000030c0c7211 */ /* 0x000fe400000f0eff */
[----:B---3--:R-:W-:-:S04]  /*b2d0*/  LEA R2, P0, R5, UR6, 0x2 ;  /* 0x0000000605027c11 */ /* 0x008fc8000f8010ff */
[----:B------:R-:W-:-:S05]  /*b2e0*/  LEA.HI.X R3, R5, UR7, R12, 0x2, P0 ;  /* 0x0000000705037c11 */ /* 0x000fca00080f140c */
[----:B------:R3:W-:Y:S04]  /*b2f0*/  STG.E desc[UR18][R2.64], R9 ;  /* 0x0000000902007986 */ /* 0x0007e8000c101912 */
.L_x_215:
[----:B------:R-:W-:Y:S05]  /*b300*/  BSYNC.RECONVERGENT B0 ;  /* 0x0000000000007941 */ /* 0x000fea0003800200 */
.L_x_214:
        /* <DEDUP_REMOVED lines=9> */
.L_x_219:
[----:B-----5:R-:W-:-:S04]  /*b3a0*/  IADD3 R5, P0, PT, R17, R2, RZ ;  /* 0x0000000211057210 */ /* 0x020fc80007f1e0ff */
[----:B------:R-:W-:Y:S02]  /*b3b0*/  LEA.HI.X.SX32 R8, R17, R3, 0x1, P0 ;  /* 0x0000000311087211 */ /* 0x000fe400000f0eff */
[----:B---3--:R-:W-:-:S04]  /*b3c0*/  LEA R2, P0, R5, UR6, 0x2 ;  /* 0x0000000605027c11 */ /* 0x008fc8000f8010ff */
[----:B------:R-:W-:-:S05]  /*b3d0*/  LEA.HI.X R3, R5, UR7, R8, 0x2, P0 ;  /* 0x0000000705037c11 */ /* 0x000fca00080f1408 */
[----:B------:R3:W-:Y:S04]  /*b3e0*/  STG.E desc[UR18][R2.64], R7 ;  /* 0x0000000702007986 */ /* 0x0007e8000c101912 */
.L_x_218:
[----:B------:R-:W-:Y:S05]  /*b3f0*/  BSYNC.RECONVERGENT B0 ;  /* 0x0000000000007941 */ /* 0x000fea0003800200 */
.L_x_217:
        /* <DEDUP_REMOVED lines=10> */
.L_x_222:
[----:B-----5:R-:W-:-:S04]  /*b4a0*/  IADD3 R5, P0, PT, R0, R2, RZ ;  /* 0x0000000200057210 */ /* 0x020fc80007f1e0ff */
[----:B------:R-:W-:Y:S02]  /*b4b0*/  LEA.HI.X.SX32 R0, R0, R3, 0x1, P0 ;  /* 0x0000000300007211 */ /* 0x000fe400000f0eff */
[----:B---3--:R-:W-:-:S04]  /*b4c0*/  LEA R2, P0, R5, UR6, 0x2 ;  /* 0x0000000605027c11 */ /* 0x008fc8000f8010ff */
[----:B------:R-:W-:-:S05]  /*b4d0*/  LEA.HI.X R3, R5, UR7, R0, 0x2, P0 ;  /* 0x0000000705037c11 */ /* 0x000fca00080f1400 */
[----:B------:R3:W-:Y:S04]  /*b4e0*/  STG.E desc[UR18][R2.64], R6 ;  /* 0x0000000602007986 */ /* 0x0007e8000c101912 */
.L_x_221:
[----:B------:R-:W-:Y:S05]  /*b4f0*/  BSYNC.RECONVERGENT B0 ;  /* 0x0000000000007941 */ /* 0x000fea0003800200 */
.L_x_220:
[----:B------:R-:W-:-:S04]  /*b500*/  LOP3.LUT P0, RZ, R31, 0x8, RZ, 0xc0, !PT ;  /* 0x000000081fff7812 */ /* 0x000fc8000780c0ff */
        /* <DEDUP_REMOVED lines=8> */
.L_x_223:
[----:B-----5:R-:W-:-:S04]  /*b590*/  IADD3 R0, P0, PT, R35, R2, RZ ;  /* 0x0000000223007210 */ /* 0x020fc80007f1e0ff */
[----:B------:R-:W-:Y:S02]  /*b5a0*/  LEA.HI.X.SX32 R3, R35, R3, 0x1, P0 ;  /* 0x0000000323037211 */ /* 0x000fe400000f0eff */
[----:B---3--:R-:W-:-:S04]  /*b5b0*/  LEA R2, P0, R0, UR6, 0x2 ;  /* 0x0000000600027c11 */ /* 0x008fc8000f8010ff */
[----:B------:R-:W-:-:S05]  /*b5c0*/  LEA.HI.X R3, R0, UR7, R3, 0x2, P0 ;  /* 0x0000000700037c11 */ /* 0x000fca00080f1403 */
[----:B------:R3:W-:Y:S01]  /*b5d0*/  STG.E desc[UR18][R2.64], R4 ;  /* 0x0000000402007986 */ /* 0x0007e2000c101912 */
[----:B------:R-:W-:Y:S05]  /*b5e0*/  BRA `(.L_x_166) ;  /* 0x00000008006c7947 */ /* 0x000fea0003800000 */
.L_x_180:
[----:B------:R-:W-:Y:S01]  /*b5f0*/  BAR.SYNC.DEFER_BLOCKING 0x0 ;  /* 0x0000000000007b1d */ /* 0x000fe20000010000 */
[----:B------:R-:W-:Y:S01]  /*b600*/  P2R R38, PR, RZ, 0x4 ;  /* 0x00000004ff267803 */ /* 0x000fe20000000000 */
[----:B------:R-:W-:Y:S01]  /*b610*/  @P1 IMAD.IADD R39, R39, 0x1, -R13 ;  /* 0x0000000127271824 */ /* 0x000fe200078e0a0d */
[C---:B------:R-:W-:Y:S02]  /*b620*/  LOP3.LUT P2, RZ, R31.reuse, 0x4, RZ, 0xc0, !PT ;  /* 0x000000041fff7812 */ /* 0x040fe4000784c0ff */
[----:B------:R-:W-:Y:S01]  /*b630*/  P2R R40, PR, RZ, 0x8 ;  /* 0x00000008ff287803 */ /* 0x000fe20000000000 */
[----:B------:R-:W0:Y:S01]  /*b640*/  LDCU.64 UR12, c[0x0][0x390] ;  /* 0x00007200ff0c77ac */ /* 0x000e220008000a00 */
[----:B------:R-:W-:Y:S02]  /*b650*/  LOP3.LUT P3, RZ, R31, 0x2, RZ, 0xc0, !PT ;  /* 0x000000021fff7812 */ /* 0x000fe4000786c0ff */
[----:B------:R-:W-:Y:S01]  /*b660*/  @P1 LEA R39, R39, UR5, 0x2 ;  /* 0x0000000527271c11 */ /* 0x000fe2000f8e10ff */
[----:B------:R-:W1:Y:S01]  /*b670*/  LDCU.64 UR10, c[0x0][0x390] ;  /* 0x00007200ff0a77ac */ /* 0x000e620008000a00 */
[----:B------:R-:W-:-:S02]  /*b680*/  P2R R41, PR, RZ, 0x10 ;  /* 0x00000010ff297803 */ /* 0x000fc40000000000 */
[----:B------:R-:W-:Y:S02]  /*b690*/  LOP3.LUT P4, RZ, R31, 0x20, RZ, 0xc0, !PT ;  /* 0x000000201fff7812 */ /* 0x000fe4000788c0ff */
[----:B------:R-:W-:Y:S01]  /*b6a0*/  P2R R42, PR, RZ, 0x20 ;  /* 0x00000020ff2a7803 */ /* 0x000fe20000000000 */
[--C-:B------:R-:W-:Y:S01]  /*b6b0*/  @P2 IMAD.IADD R37, R37, 0x1, -R13.reuse ;  /* 0x0000000125252824 */ /* 0x100fe200078e0a0d */
[----:B------:R-:W-:Y:S02]  /*b6c0*/  LOP3.LUT P5, RZ, R31, 0x40, RZ, 0xc0, !PT ;  /* 0x000000401fff7812 */ /* 0x000fe400078ac0ff */
[----:B------:R-:W-:Y:S01]  /*b6d0*/  P2R R36, PR, RZ, 0x40 ;  /* 0x00000040ff247803 */ /* 0x000fe20000000000 */
[--C-:B------:R-:W-:Y:S01]  /*b6e0*/  @P3 IMAD.IADD R20, R20, 0x1, -R13.reuse ;  /* 0x0000000114143824 */ /* 0x100fe200078e0a0d */
[----:B------:R-:W-:Y:S02]  /*b6f0*/  @P2 LEA R26, R37, UR5, 0x2 ;  /* 0x00000005251a2c11 */ /* 0x000fe4000f8e10ff */
[----:B------:R-:W-:Y:S01]  /*b700*/  LOP3.LUT P6, RZ, R31, 0x100, RZ, 0xc0, !PT ;  /* 0x000001001fff7812 */ /* 0x000fe200078cc0ff */
[----:B------:R-:W-:Y:S01]  /*b710*/  @P1 STS [R39], R30 ;  /* 0x0000001e27001388 */ /* 0x000fe20000000800 */
[----:B------:R-:W-:Y:S01]  /*b720*/  @P3 LEA R37, R20, UR5, 0x2 ;  /* 0x0000000514253c11 */ /* 0x000fe2000f8e10ff */
[--C-:B------:R-:W-:Y:S01]  /*b730*/  @P4 IMAD.IADD R33, R33, 0x1, -R13.reuse ;  /* 0x0000000121214824 */ /* 0x100fe200078e0a0d */
[----:B------:R-:W-:Y:S01]  /*b740*/  LOP3.LUT P1, RZ, R31, 0x10, RZ, 0xc0, !PT ;  /* 0x000000101fff7812 */ /* 0x000fe2000782c0ff */
[----:B------:R2:W-:Y:S01]  /*b750*/  @P2 STS [R26], R29 ;  /* 0x0000001d1a002388 */ /* 0x0005e20000000800 */
[----:B------:R-:W-:Y:S01]  /*b760*/  ISETP.NE.AND P2, PT, R38, RZ, PT ;  /* 0x000000ff2600720c */ /* 0x000fe20003f45270 */
[----:B------:R-:W-:Y:S01]  /*b770*/  @P5 IMAD.IADD R10, R10, 0x1, -R13 ;  /* 0x000000010a0a5824 */ /* 0x000fe200078e0a0d */
[----:B------:R-:W-:Y:S01]  /*b780*/  @P4 LEA R33, R33, UR5, 0x2 ;  /* 0x0000000521214c11 */ /* 0x000fe2000f8e10ff */
[----:B------:R3:W-:Y:S01]  /*b790*/  @P3 STS [R37], R28 ;  /* 0x0000001c25003388 */ /* 0x0007e20000000800 */
[----:B------:R-:W-:-:S02]  /*b7a0*/  ISETP.NE.AND P3, PT, R40, RZ, PT ;  /* 0x000000ff2800720c */ /* 0x000fc40003f65270 */
[----:B------:R-:W-:Y:S01]  /*b7b0*/  @P5 LEA R10, R10, UR5, 0x2 ;  /* 0x000000050a0a5c11 */ /* 0x000fe2000f8e10ff */
[----:B------:R-:W-:Y:S01]  /*b7c0*/  @P6 IMAD.IADD R34, R34, 0x1, -R13 ;  /* 0x0000000122226824 */ /* 0x000fe200078e0a0d */
[----:B------:R-:W-:-:S04]  /*b7d0*/  LOP3.LUT P0, RZ, R31, 0x8, RZ, 0xc0, !PT ;  /* 0x000000081fff7812 */ /* 0x000fc8000780c0ff */
[----:B------:R-:W-:Y:S01]  /*b7e0*/  @P6 LEA R34, R34, UR5, 0x2 ;  /* 0x0000000522226c11 */ /* 0x000fe2000f8e10ff */
[----:B------:R-:W-:-:S04]  /*b7f0*/  @P2 IMAD.IADD R16, R16, 0x1, -R13 ;  /* 0x0000000110102824 */ /* 0x000fc800078e0a0d */
[----:B------:R-:W-:Y:S01]  /*b800*/  @P3 IMAD.IADD R8, R8, 0x1, -R13 ;  /* 0x0000000108083824 */ /* 0x000fe200078e0a0d */
[----:B------:R-:W-:-:S03]  /*b810*/  @P2 LEA R16, R16, UR5, 0x2 ;  /* 0x0000000510102c11 */ /* 0x000fc6000f8e10ff */
[----:B------:R-:W-:Y:S01]  /*b820*/  @P0 IMAD.IADD R35, R35, 0x1, -R13 ;  /* 0x0000000123230824 */ /* 0x000fe200078e0a0d */
[----:B--2---:R-:W-:Y:S01]  /*b830*/  @P3 LEA R29, R8, UR5, 0x2 ;  /* 0x00000005081d3c11 */ /* 0x004fe2000f8e10ff */
[----:B------:R3:W-:Y:S01]  /*b840*/  @P2 STS [R16], R25 ;  /* 0x0000001910002388 */ /* 0x0007e20000000800 */
[----:B------:R-:W-:Y:S02]  /*b850*/  LOP3.LUT P2, RZ, R31, 0x80, RZ, 0xc0, !PT ;  /* 0x000000801fff7812 */ /* 0x000fe4000784c0ff */
[----:B------:R-:W-:Y:S01]  /*b860*/  @P0 LEA R35, R35, UR5, 0x2 ;  /* 0x0000000523230c11 */ /* 0x000fe2000f8e10ff */
[----:B------:R3:W-:Y:S01]  /*b870*/  @P4 STS [R33], R24 ;  /* 0x0000001821004388 */ /* 0x0007e20000000800 */
[----:B------:R-:W-:-:S03]  /*b880*/  ISETP.NE.AND P4, PT, R41, RZ, PT ;  /* 0x000000ff2900720c */ /* 0x000fc60003f85270 */
[----:B------:R3:W-:Y:S01]  /*b890*/  @P5 STS [R10], R23 ;  /* 0x000000170a005388 */ /* 0x0007e20000000800 */
[----:B------:R-:W-:-:S03]  /*b8a0*/  ISETP.NE.AND P5, PT, R42, RZ, PT ;  /* 0x000000ff2a00720c */ /* 0x000fc60003fa5270 */
[----:B------:R3:W-:Y:S01]  /*b8b0*/  @P3 STS [R29], R22 ;  /* 0x000000161d003388 */ /* 0x0007e20000000800 */
[----:B------:R-:W-:Y:S01]  /*b8c0*/  LOP3.LUT P3, RZ, R31, 0x200, RZ, 0xc0, !PT ;  /* 0x000002001fff7812 */ /* 0x000fe2000786c0ff */
[--C-:B------:R-:W-:Y:S02]  /*b8d0*/  @P2 IMAD.IADD R3, R3, 0x1, -R13.reuse ;  /* 0x0000000103032824 */ /* 0x100fe400078e0a0d */
[----:B------:R3:W-:Y:S01]  /*b8e0*/  @P6 STS [R34], R21 ;  /* 0x0000001522006388 */ /* 0x0007e20000000800 */
[----:B------:R-:W-:Y:S01]  /*b8f0*/  ISETP.NE.AND P6, PT, R36, RZ, PT ;  /* 0x000000ff2400720c */ /* 0x000fe20003fc5270 */
[----:B------:R-:W-:Y:S01]  /*b900*/  @P4 IMAD.IADD R2, R2, 0x1, -R13 ;  /* 0x0000000102024824 */ /* 0x000fe200078e0a0d */
[----:B------:R-:W-:-:S03]  /*b910*/  @P2 LEA R3, R3, UR5, 0x2 ;  /* 0x0000000503032c11 */ /* 0x000fc6000f8e10ff */
[----:B------:R-:W-:Y:S01]  /*b920*/  @P5 IMAD.IADD R12, R12, 0x1, -R13 ;  /* 0x000000010c0c5824 */ /* 0x000fe200078e0a0d */
[----:B------:R-:W-:-:S03]  /*b930*/  @P4 LEA R2, R2, UR5, 0x2 ;  /* 0x0000000502024c11 */ /* 0x000fc6000f8e10ff */
[----:B------:R-:W-:Y:S01]  /*b940*/  @P3 IMAD.IADD R5, R5, 0x1, -R13 ;  /* 0x0000000105053824 */ /* 0x000fe200078e0a0d */
[----:B------:R-:W-:-:S03]  /*b950*/  @P5 LEA R12, R12, UR5, 0x2 ;  /* 0x000000050c0c5c11 */ /* 0x000fc6000f8e10ff */
[--C-:B------:R-:W-:Y:S01]  /*b960*/  @P6 IMAD.IADD R17, R17, 0x1, -R13.reuse ;  /* 0x0000000111116824 */ /* 0x100fe200078e0a0d */
[----:B------:R-:W-:Y:S01]  /*b970*/  @P3 LEA R8, R5, UR5, 0x2 ;  /* 0x0000000505083c11 */ /* 0x000fe2000f8e10ff */
[----:B------:R-:W-:-:S03]  /*b980*/  @P1 IMAD.IADD R5, R0, 0x1, -R13 ;  /* 0x0000000100051824 */ /* 0x000fc600078e0a0d */
[----:B------:R-:W-:Y:S01]  /*b990*/  @P6 LEA R0, R17, UR5, 0x2 ;  /* 0x0000000511006c11 */ /* 0x000fe2000f8e10ff */
[----:B------:R3:W-:Y:S01]  /*b9a0*/  @P3 STS [R8], R19 ;  /* 0x0000001308003388 */ /* 0x0007e20000000800 */
[----:B------:R-:W-:-:S03]  /*b9b0*/  @P1 LEA R5, R5, UR5, 0x2 ;  /* 0x0000000505051c11 */ /* 0x000fc6000f8e10ff */
[----:B------:R3:W-:Y:S04]  /*b9c0*/  @P2 STS [R3], R18 ;  /* 0x0000001203002388 */ /* 0x0007e80000000800 */
[----:B------:R3:W-:Y:S04]  /*b9d0*/  @P4 STS [R2], R11 ;  /* 0x0000000b02004388 */ /* 0x0007e80000000800 */
[----:B------:R3:W-:Y:S04]  /*b9e0*/  @P5 STS [R12], R9 ;  /* 0x000000090c005388 */ /* 0x0007e80000000800 */
[----:B------:R3:W-:Y:S04]  /*b9f0*/  @P6 STS [R0], R7 ;  /* 0x0000000700006388 */ /* 0x0007e80000000800 */
[----:B------:R3:W-:Y:S04]  /*ba00*/  @P1 STS [R5], R6 ;  /* 0x0000000605001388 */ /* 0x0007e80000000800 */
[----:B------:R3:W-:Y:S01]  /*ba10*/  @P0 STS [R35], R4 ;  /* 0x0000000423000388 */ /* 0x0007e20000000800 */
[----:B------:R-:W-:Y:S01]  /*ba20*/  BAR.SYNC.DEFER_BLOCKING 0x0 ;  /* 0x0000000000007b1d */ /* 0x000fe20000010000 */
[----:B------:R-:W-:-:S13]  /*ba30*/  ISETP.GE.AND P0, PT, R32, R27, PT ;  /* 0x0000001b2000720c */ /* 0x000fda0003f06270 */
[----:B01-3--:R-:W-:Y:S05]  /*ba40*/  @P0 BRA `(.L_x_166) ;  /* 0x0000000400540947 */ /* 0x00bfea0003800000 */
[----:B------:R-:W0:Y:S01]  /*ba50*/  LDCU UR4, c[0x0][0x3b4] ;  /* 0x00007680ff0477ac */ /* 0x000e220008000800 */
[----:B------:R-:W-:Y:S01]  /*ba60*/  VIADD R0, R32, UR8 ;  /* 0x0000000820007c36 */ /* 0x000fe20008000000 */
[----:B------:R-:W1:Y:S01]  /*ba70*/  LDC.U8 R12, c[0x0][0x3c0] ;  /* 0x0000f000ff0c7b82 */ /* 0x000e620000000000 */
[----:B------:R-:W-:Y:S03]  /*ba80*/  BSSY.RECONVERGENT B0, `(.L_x_224) ;  /* 0x000001e000007945 */ /* 0x000fe60003800200 */
[----:B0-----:R-:W-:-:S05]  /*ba90*/  IADD3 R0, PT, PT, -R0, UR4, R15 ;  /* 0x0000000400007c10 */ /* 0x001fca000fffe10f */
[----:B------:R-:W-:-:S04]  /*baa0*/  VIADD R2, R0, 0xffffe97f ;  /* 0xffffe97f00027836 */ /* 0x000fc80000000000 */
[C---:B------:R-:W-:Y:S01]  /*bab0*/  IMAD.HI.U32 R0, R2.reuse, -0x55555555, RZ ;  /* 0xaaaaaaab02007827 */ /* 0x040fe200078e00ff */
[----:B------:R-:W-:-:S04]  /*bac0*/  ISETP.GE.U32.AND P1, PT, R2, 0x480, PT ;  /* 0x000004800200780c */ /* 0x000fc80003f26070 */
[----:B------:R-:W-:-:S04]  /*bad0*/  SHF.R.U32.HI R0, RZ, 0x8, R0 ;  /* 0x00000008ff007819 */ /* 0x000fc80000011600 */
[----:B------:R-:W-:-:S04]  /*bae0*/  LOP3.LUT R3, R0, 0x3, RZ, 0xc0, !PT ;  /* 0x0000000300037812 */ /* 0x000fc800078ec0ff */
[----:B------:R-:W-:-:S13]  /*baf0*/  ISETP.NE.AND P0, PT, R3, 0x3, PT ;  /* 0x000000030300780c */ /* 0x000fda0003f05270 */
[----:B-1----:R-:W-:Y:S05]  /*bb00*/  @!P0 BRA `(.L_x_225) ;  /* 0x0000000000548947 */ /* 0x002fea0003800000 */
[----:B------:R-:W-:Y:S01]  /*bb10*/  VIADD R3, R0, 0x1 ;  /* 0x0000000100037836 */ /* 0x000fe20000000000 */
[C---:B------:R-:W-:Y:S01]  /*bb20*/  LEA R0, R32.reuse, UR5, 0x2 ;  /* 0x0000000520007c11 */ /* 0x040fe2000f8e10ff */
[----:B------:R-:W-:Y:S01]  /*bb30*/  IMAD.IADD R7, R32, 0x1, R13 ;  /* 0x0000000120077824 */ /* 0x000fe200078e020d */
[----:B------:R-:W-:Y:S02]  /*bb40*/  ISETP.NE.AND P2, PT, R12, RZ, PT ;  /* 0x000000ff0c00720c */ /* 0x000fe40003f45270 */
[----:B------:R-:W-:-:S05]  /*bb50*/  LOP3.LUT R3, R3, 0x3, RZ, 0xc0, !PT ;  /* 0x0000000303037812 */ /* 0x000fca00078ec0ff */
[----:B------:R-:W-:Y:S02]  /*bb60*/  IMAD R32, R3, 0x180, R32 ;  /* 0x0000018003207824 */ /* 0x000fe400078e0220 */
[----:B------:R-:W-:-:S07]  /*bb70*/  IMAD.MOV R6, RZ, RZ, -R3 ;  /* 0x000000ffff067224 */ /* 0x000fce00078e0a03 */
.L_x_226:
        /* <DEDUP_REMOVED lines=14> */
.L_x_225:
[----:B------:R-:W-:Y:S05]  /*bc60*/  BSYNC.RECONVERGENT B0 ;  /* 0x0000000000007941 */ /* 0x000fea0003800200 */
.L_x_224:
[----:B------:R-:W-:Y:S05]  /*bc70*/  @!P1 BRA `(.L_x_166) ;  /* 0x0000000000c89947 */ /* 0x000fea0003800000 */
[----:B------:R-:W1:Y:S01]  /*bc80*/  S2UR UR6, SR_CgaCtaId ;  /* 0x00000000000679c3 */ /* 0x000e620000008800 */
[----:B------:R-:W-:Y:S01]  /*bc90*/  UMOV UR4, 0x400 ;  /* 0x0000040000047882 */ /* 0x000fe20000000000 */
[----:B------:R-:W-:Y:S01]  /*bca0*/  ISETP.NE.AND P0, PT, R12, RZ, PT ;  /* 0x000000ff0c00720c */ /* 0x000fe20003f05270 */
[----:B------:R-:W-:Y:S01]  /*bcb0*/  IMAD.IADD R13, R32, 0x1, R13 ;  /* 0x00000001200d7824 */ /* 0x000fe200078e020d */
[----:B-1----:R-:W-:-:S06]  /*bcc0*/  ULEA UR4, UR6, UR4, 0x18 ;  /* 0x0000000406047291 */ /* 0x002fcc000f8ec0ff */
[----:B------:R-:W-:-:S05]  /*bcd0*/  LEA R0, R32, UR4, 0x2 ;  /* 0x0000000420007c11 */ /* 0x000fca000f8e10ff */
[----:B------:R-:W-:-:S07]  /*bce0*/  VIADD R0, R0, 0xc00 ;  /* 0x00000c0000007836 */ /* 0x000fce0000000000 */
.L_x_227:
[----:B--2---:R-:W1:Y:S01]  /*bcf0*/  @!P0 LDC.64 R6, c[0x0][0x3d8] ;  /* 0x0000f600ff068b82 */ /* 0x004e620000000a00 */
[----:B0-----:R-:W-:Y:S01]  /*bd00*/  CS2R R2, SRZ ;  /* 0x0000000000027805 */ /* 0x001fe2000001ff00 */
[----:B------:R-:W0:Y:S01]  /*bd10*/  LDS R17, [R0+-0xc00] ;  /* 0xfff4000000117984 */ /* 0x000e220000000800 */
[----:B------:R-:W-:-:S03]  /*bd20*/  SHF.R.S32.HI R15, RZ, 0x1f, R13 ;  /* 0x0000001fff0f7819 */ /* 0x000fc6000001140d */
[----:B------:R-:W2:Y:S04]  /*bd30*/  LDS R19, [R0+-0x600] ;  /* 0xfffa000000137984 */ /* 0x000ea80000000800 */
[----:B-1----:R-:W3:Y:S01]  /*bd40*/  @!P0 LDG.E.64 R2, desc[UR18][R6.64] ;  /* 0x0000001206028981 */ /* 0x002ee2000c1e1b00 */
[----:B------:R-:W-:-:S13]  /*bd50*/  ISETP.NE.AND P0, PT, R12, RZ, PT ;  /* 0x000000ff0c00720c */ /* 0x000fda0003f05270 */
[----:B------:R-:W1:Y:S01]  /*bd60*/  @!P0 LDC.64 R8, c[0x0][0x3d8] ;  /* 0x0000f600ff088b82 */ /* 0x000e620000000a00 */
[----:B---3--:R-:W-:-:S05]  /*bd70*/  IADD3 R2, P1, PT, R13, R2, RZ ;  /* 0x000000020d027210 */ /* 0x008fca0007f3e0ff */
[----:B------:R-:W-:Y:S01]  /*bd80*/  IMAD.X R3, R15, 0x1, R3, P1 ;  /* 0x000000010f037824 */ /* 0x000fe200008e0603 */
[----:B------:R-:W-:-:S04]  /*bd90*/  LEA R4, P1, R2, UR12, 0x2 ;  /* 0x0000000c02047c11 */ /* 0x000fc8000f8210ff */
[----:B------:R-:W-:Y:S02]  /*bda0*/  LEA.HI.X R5, R2, UR13, R3, 0x2, P1 ;  /* 0x0000000d02057c11 */ /* 0x000fe400088f1403 */
[----:B------:R-:W-:-:S03]  /*bdb0*/  CS2R R2, SRZ ;  /* 0x0000000000027805 */ /* 0x000fc6000001ff00 */
[----:B0-----:R0:W-:Y:S04]  /*bdc0*/  STG.E desc[UR18][R4.64], R17 ;  /* 0x0000001104007986 */ /* 0x0011e8000c101912 */
[----:B-1----:R-:W3:Y:S01]  /*bdd0*/  @!P0 LDG.E.64 R2, desc[UR18][R8.64] ;  /* 0x0000001208028981 */ /* 0x002ee2000c1e1b00 */
[----:B------:R-:W1:Y:S03]  /*bde0*/  @!P0 LDC.64 R10, c[0x0][0x3d8] ;  /* 0x0000f600ff0a8b82 */ /* 0x000e660000000a00 */
[----:B------:R-:W4:Y:S01]  /*bdf0*/  LDS R17, [R0] ;  /* 0x0000000000117984 */ /* 0x000f220000000800 */
[----:B---3--:R-:W-:-:S05]  /*be00*/  IADD3 R2, P1, PT, R13, R2, RZ ;  /* 0x000000020d027210 */ /* 0x008fca0007f3e0ff */
[----:B------:R-:W-:Y:S01]  /*be10*/  IMAD.X R3, R15, 0x1, R3, P1 ;  /* 0x000000010f037824 */ /* 0x000fe200008e0603 */
[----:B------:R-:W-:-:S04]  /*be20*/  LEA R6, P1, R2, UR12, 0x2 ;  /* 0x0000000c02067c11 */ /* 0x000fc8000f8210ff */
[----:B------:R-:W-:Y:S02]  /*be30*/  LEA.HI.X R7, R2, UR13, R3, 0x2, P1 ;  /* 0x0000000d02077c11 */ /* 0x000fe400088f1403 */
[----:B------:R-:W-:-:S03]  /*be40*/  CS2R R2, SRZ ;  /* 0x0000000000027805 */ /* 0x000fc6000001ff00 */
[----:B--2---:R-:W-:Y:S04]  /*be50*/  STG.E desc[UR18][R6.64+0x600], R19 ;  /* 0x0006001306007986 */ /* 0x004fe8000c101912 */
        /* <DEDUP_REMOVED lines=20> */
.L_x_166:
[----:B------:R-:W-:Y:S05]  /*bfa0*/  BSYNC.RECONVERGENT B1 ;  /* 0x0000000000017941 */ /* 0x000fea0003800200 */
.L_x_114:
[----:B01----:R-:W0:Y:S02]  /*bfb0*/  S2R R0, SR_TID.X ;  /* 0x0000000000007919 */ /* 0x003e240000002100 */
[----:B0-----:R-:W-:-:S13]  /*bfc0*/  ISETP.NE.AND P0, PT, R0, RZ, PT ;  /* 0x000000ff0000720c */ /* 0x001fda0003f05270 */
[----:B------:R-:W-:Y:S05]  /*bfd0*/  @P0 EXIT ;  /* 0x000000000000094d */ /* 0x000fea0003800000 */
[----:B------:R-:W0:Y:S02]  /*bfe0*/  LDCU.U8 UR4, c[0x0][0x3c1] ;  /* 0x00007820ff0477ac */ /* 0x000e240008000000 */
[----:B0-----:R-:W-:-:S09]  /*bff0*/  UISETP.NE.AND UP0, UPT, UR4, URZ, UPT ;  /* 0x000000ff0400728c */ /* 0x001fd2000bf05270 */
[----:B------:R-:W-:Y:S05]  /*c000*/  BRA.U !UP0, `(.L_x_228) ;  /* 0x00000001082c7547 */ /* 0x000fea000b800000 */
[----:B------:R-:W0:Y:S01]  /*c010*/  LDCU.U8 UR4, c[0x0][0x3c0] ;  /* 0x00007800ff0477ac */ /* 0x000e220008000000 */
[----:B--23--:R-:W1:Y:S01]  /*c020*/  LDC.64 R4, c[0x0][0x398] ;  /* 0x0000e600ff047b82 */ /* 0x00ce620000000a00 */
[----:B------:R-:W-:Y:S01]  /*c030*/  CS2R R2, SRZ ;  /* 0x0000000000027805 */ /* 0x000fe2000001ff00 */
[----:B0-----:R-:W-:-:S09]  /*c040*/  UISETP.NE.AND UP0, UPT, UR4, URZ, UPT ;  /* 0x000000ff0400728c */ /* 0x001fd2000bf05270 */
[----:B------:R-:W-:Y:S05]  /*c050*/  BRA.U UP0, `(.L_x_229) ;  /* 0x0000000100087547 */ /* 0x000fea000b800000 */
[----:B------:R-:W0:Y:S02]  /*c060*/  LDC.64 R2, c[0x0][0x3d8] ;  /* 0x0000f600ff027b82 */ /* 0x000e240000000a00 */
[----:B0-----:R-:W5:Y:S02]  /*c070*/  LDG.E.64 R2, desc[UR18][R2.64] ;  /* 0x0000001202027981 */ /* 0x001f64000c1e1b00 */
.L_x_229:
[----:B-----5:R-:W-:-:S04]  /*c080*/  IADD3 R2, P0, PT, R14, R2, RZ ;  /* 0x000000020e027210 */ /* 0x020fc80007f1e0ff */
[----:B------:R-:W-:-:S05]  /*c090*/  LEA.HI.X.SX32 R3, R14, R3, 0x1, P0 ;  /* 0x000000030e037211 */ /* 0x000fca00000f0eff */
[----:B-1----:R-:W-:Y:S01]  /*c0a0*/  STG.E.64 desc[UR18][R4.64], R2 ;  /* 0x0000000204007986 */ /* 0x002fe2000c101b12 */
[----:B------:R-:W-:Y:S05]  /*c0b0*/  EXIT ;  /* 0x000000000000794d */ /* 0x000fea0003800000 */
.L_x_228:
[----:B------:R-:W0:Y:S01]  /*c0c0*/  LDCU.U8 UR4, c[0x0][0x3c0] ;  /* 0x00007800ff0477ac */ /* 0x000e220008000000 */
[----:B--23--:R-:W1:Y:S01]  /*c0d0*/  LDC.64 R4, c[0x0][0x3e0] ;  /* 0x0000f800ff047b82 */ /* 0x00ce620000000a00 */
[----:B------:R-:W-:Y:S01]  /*c0e0*/  CS2R R2, SRZ ;  /* 0x0000000000027805 */ /* 0x000fe2000001ff00 */
[----:B0-----:R-:W-:-:S09]  /*c0f0*/  UISETP.NE.AND UP0, UPT, UR4, URZ, UPT ;  /* 0x000000ff0400728c */ /* 0x001fd2000bf05270 */
[----:B------:R-:W-:Y:S05]  /*c100*/  BRA.U UP0, `(.L_x_230) ;  /* 0x0000000100087547 */ /* 0x000fea000b800000 */
[----:B------:R-:W0:Y:S02]  /*c110*/  LDC.64 R2, c[0x0][0x3d8] ;  /* 0x0000f600ff027b82 */ /* 0x000e240000000a00 */
[----:B0-----:R-:W5:Y:S02]  /*c120*/  LDG.E.64 R2, desc[UR18][R2.64] ;  /* 0x0000001202027981 */ /* 0x001f64000c1e1b00 */
.L_x_230:
[----:B-----5:R-:W-:-:S04]  /*c130*/  IADD3 R2, P0, PT, R14, R2, RZ ;  /* 0x000000020e027210 */ /* 0x020fc80007f1e0ff */
[----:B------:R-:W-:-:S05]  /*c140*/  LEA.HI.X.SX32 R3, R14, R3, 0x1, P0 ;  /* 0x000000030e037211 */ /* 0x000fca00000f0eff */
[----:B-1----:R-:W-:Y:S01]  /*c150*/  STG.E.64 desc[UR18][R4.64], R2 ;  /* 0x0000000204007986 */ /* 0x002fe2000c101b12 */
[----:B------:R-:W-:Y:S05]  /*c160*/  EXIT ;  /* 0x000000000000794d */ /* 0x000fea0003800000 */
.L_x_54:
[----:B------:R-:W-:Y:S01]  /*c170*/  BSSY B0, `(.L_x_231) ;  /* 0x0000006000007945 */ /* 0x000fe20003800000 */
[----:B------:R-:W-:Y:S01]  /*c180*/  PLOP3.LUT P0, PT, P0, PT, PT, 0x8, 0x80 ;  /* 0x000000000080781c */ /* 0x000fe2000070e170 */
[----:B------:R-:W-:-:S12]  /*c190*/  IMAD.MOV.U32 R14, RZ, RZ, -0x1 ;  /* 0xffffffffff0e7424 */ /* 0x000fd800078e00ff */
[----:B------:R-:W-:Y:S05]  /*c1a0*/  WARPSYNC.COLLECTIVE R14, `(.L_x_232) ;  /* 0x000000000e087348 */ /* 0x000fea0003c00000 */
[----:B------:R-:W-:Y:S01]  /*c1b0*/  VOTE.ANY P0, P0 ;  /* 0x0000000000ff7806 */ /* 0x000fe20000000100 */
[----:B------:R-:W-:-:S12]  /*c1c0*/  ENDCOLLECTIVE ;  /* 0x000000000000791b */ /* 0x000fd80003800000 */
.L_x_232:
[----:B------:R-:W-:Y:S05]  /*c1d0*/  BSYNC B0 ;  /* 0x0000000000007941 */ /* 0x000fea0003800000 */
.L_x_231:
[----:B------:R-:W-:Y:S05]  /*c1e0*/  BRA `(.L_x_233) ;  /* 0xffffff7400747947 */ /* 0x000fea000383ffff */
.L_x_56:
[----:B------:R-:W-:Y:S01]  /*c1f0*/  BSSY B0, `(.L_x_234) ;  /* 0x0000006000007945 */ /* 0x000fe20003800000 */
[----:B------:R-:W-:Y:S01]  /*c200*/  PLOP3.LUT P0, PT, P0, PT, PT, 0x8, 0x80 ;  /* 0x000000000080781c */ /* 0x000fe2000070e170 */
[----:B------:R-:W-:-:S12]  /*c210*/  IMAD.MOV.U32 R14, RZ, RZ, -0x1 ;  /* 0xffffffffff0e7424 */ /* 0x000fd800078e00ff */
[----:B------:R-:W-:Y:S05]  /*c220*/  WARPSYNC.COLLECTIVE R14, `(.L_x_235) ;  /* 0x000000000e087348 */ /* 0x000fea0003c00000 */
[----:B------:R-:W-:Y:S01]  /*c230*/  VOTE.ANY P0, P0 ;  /* 0x0000000000ff7806 */ /* 0x000fe20000000100 */
[----:B------:R-:W-:-:S12]  /*c240*/  ENDCOLLECTIVE ;  /* 0x000000000000791b */ /* 0x000fd80003800000 */
.L_x_235:
[----:B------:R-:W-:Y:S05]  /*c250*/  BSYNC B0 ;  /* 0x0000000000007941 */ /* 0x000fea0003800000 */
.L_x_234:
[----:B------:R-:W-:Y:S05]  /*c260*/  BRA `(.L_x_236) ;  /* 0xffffff7400d07947 */ /* 0x000fea000383ffff */
.L_x_58:
[----:B------:R-:W0:Y:S01]  /*c270*/  S2R R20, SR_GEMASK ;  /* 0x0000000000147919 */ /* 0x000e220000003c00 */
[----:B------:R-:W-:Y:S01]  /*c280*/  BSSY B0, `(.L_x_237) ;  /* 0x0000007000007945 */ /* 0x000fe20003800000 */
[----:B------:R-:W-:Y:S01]  /*c290*/  ISETP.NE.AND P1, PT, R12, 0x65, PT ;  /* 0x000000650c00780c */ /* 0x000fe20003f25270 */
[----:B------:R-:W-:Y:S01]  /*c2a0*/  IMAD.MOV.U32 R14, RZ, RZ, -0x1 ;  /* 0xffffffffff0e7424 */ /* 0x000fe200078e00ff */
[----:B------:R-:W-:-:S13]  /*c2b0*/  PLOP3.LUT P0, PT, P0, PT, PT, 0x8, 0x80 ;  /* 0x000000000080781c */ /* 0x000fda000070e170 */
[----:B0-----:R-:W-:Y:S05]  /*c2c0*/  WARPSYNC.COLLECTIVE R14, `(.L_x_238) ;  /* 0x000000000e087348 */ /* 0x001fea0003c00000 */
[----:B------:R-:W-:Y:S01]  /*c2d0*/  VOTE.ANY R14, PT, P0 ;  /* 0x00000000000e7806 */ /* 0x000fe200000e0100 */
[----:B0-----:R-:W-:Y:S06]  /*c2e0*/  ENDCOLLECTIVE ;  /* 0x000000000000791b */ /* 0x001fec0003800000 */
.L_x_238:
[----:B------:R-:W-:Y:S05]  /*c2f0*/  BSYNC B0 ;  /* 0x0000000000007941 */ /* 0x000fea0003800000 */
.L_x_237:
[----:B------:R-:W-:Y:S01]  /*c300*/  LOP3.LUT R14, R14, 0x80000000, R20, 0xec, !PT ;  /* 0x800000000e0e7812 */ /* 0x000fe200078eec14 */
[----:B------:R-:W-:Y:S02]  /*c310*/  IMAD.MOV.U32 R16, RZ, RZ, 0x1 ;  /* 0x00000001ff107424 */ /* 0x000fe400078e00ff */
[----:B------:R-:W-:Y:S02]  /*c320*/  VIADD R21, R43, 0x2 ;  /* 0x000000022b157836 */ /* 0x000fe40000000000 */
[----:B------:R-:W-:-:S05]  /*c330*/  VIADD R15, R14, 0xffffffff ;  /* 0xffffffff0e0f7836 */ /* 0x000fca0000000000 */
[----:B------:R-:W-:Y:S01]  /*c340*/  LOP3.LUT R50, R14, R15, RZ, 0xc, !PT ;  /* 0x0000000f0e327212 */ /* 0x000fe200078e0cff */
[----:B------:R-:W-:-:S05]  /*c350*/  IMAD.MOV.U32 R14, RZ, RZ, -0x1 ;  /* 0xffffffffff0e7424 */ /* 0x000fca00078e00ff */
[----:B------:R-:W0:Y:S02]  /*c360*/  POPC R50, R50 ;  /* 0x0000003200327309 */ /* 0x000e240000000000 */
[----:B0-----:R-:W-:-:S07]  /*c370*/  IMAD.MOV.U32 R15, RZ, RZ, R50 ;  /* 0x000000ffff0f7224 */ /* 0x001fce00078e0032 */
[----:B------:R-:W-:Y:S05]  /*c380*/  WARPSYNC.COLLECTIVE R14, `(.L_x_239) ;  /* 0x000000000e087348 */ /* 0x000fea0003c00000 */
[----:B------:R0:W1:Y:S02]  /*c390*/  SHFL.DOWN P0, R17, R13, R16, R15 ;  /* 0x080000100d117389 */ /* 0x000064000000000f */
[----:B01----:R-:W-:Y:S05]  /*c3a0*/  ENDCOLLECTIVE ;  /* 0x000000000000791b */ /* 0x003fea0003800000 */
.L_x_239:
[----:B------:R-:W-:Y:S01]  /*c3b0*/  IMAD.MOV.U32 R16, RZ, RZ, 0x2 ;  /* 0x00000002ff107424 */ /* 0x000fe200078e00ff */
[----:B------:R-:W-:-:S04]  /*c3c0*/  ISETP.GE.AND P0, PT, R43, R50, PT ;  /* 0x000000322b00720c */ /* 0x000fc80003f06270 */
[----:B------:R-:W-:-:S05]  /*c3d0*/  SEL R12, R17, RZ, !P0 ;  /* 0x000000ff110c7207 */ /* 0x000fca0004000000 */
[----:B------:R-:W-:-:S04]  /*c3e0*/  IMAD.IADD R47, R12, 0x1, R13 ;  /* 0x000000010c2f7824 */ /* 0x000fc800078e020d */
[----:B------:R-:W-:-:S07]  /*c3f0*/  IMAD.MOV.U32 R13, RZ, RZ, R47 ;  /* 0x000000ffff0d7224 */ /* 0x000fce00078e002f */
[----:B------:R-:W-:Y:S05]  /*c400*/  WARPSYNC.COLLECTIVE R14, `(.L_x_240) ;  /* 0x000000000e087348 */ /* 0x000fea0003c00000 */
[----:B------:R0:W1:Y:S02]  /*c410*/  SHFL.DOWN P0, R17, R13, R16, R15 ;  /* 0x080000100d117389 */ /* 0x000064000000000f */
[----:B01----:R-:W-:Y:S05]  /*c420*/  ENDCOLLECTIVE ;  /* 0x000000000000791b */ /* 0x003fea0003800000 */
.L_x_240:
[----:B------:R-:W-:Y:S01]  /*c430*/  IMAD.MOV.U32 R16, RZ, RZ, 0x4 ;  /* 0x00000004ff107424 */ /* 0x000fe200078e00ff */
[----:B------:R-:W-:-:S04]  /*c440*/  ISETP.GT.AND P0, PT, R21, R50, PT ;  /* 0x000000321500720c */ /* 0x000fc80003f04270 */
[----:B------:R-:W-:Y:S01]  /*c450*/  SEL R12, R17, RZ, !P0 ;  /* 0x000000ff110c7207 */ /* 0x000fe20004000000 */
[----:B------:R-:W-:-:S04]  /*c460*/  VIADD R17, R43, 0x4 ;  /* 0x000000042b117836 */ /* 0x000fc80000000000 */
[----:B------:R-:W-:Y:S01]  /*c470*/  IMAD.IADD R53, R47, 0x1, R12 ;  /* 0x000000012f357824 */ /* 0x000fe200078e020c */
[----:B------:R-:W-:Y:S01]  /*c480*/  ISETP.GT.AND P2, PT, R17, R50, PT ;  /* 0x000000321100720c */ /* 0x000fe20003f44270 */
[----:B------:R-:W-:Y:S02]  /*c490*/  VIADD R47, R43, 0x10 ;  /* 0x000000102b2f7836 */ /* 0x000fe40000000000 */
[----:B------:R-:W-:-:S10]  /*c4a0*/  IMAD.MOV.U32 R13, RZ, RZ, R53 ;  /* 0x000000ffff0d7224 */ /* 0x000fd400078e0035 */
[----:B------:R-:W-:Y:S05]  /*c4b0*/  WARPSYNC.COLLECTIVE R14, `(.L_x_241) ;  /* 0x000000000e087348 */ /* 0x000fea0003c00000 */
[----:B------:R0:W1:Y:S02]  /*c4c0*/  SHFL.DOWN P0, R17, R13, R16, R15 ;  /* 0x080000100d117389 */ /* 0x000064000000000f */
[----:B01----:R-:W-:Y:S05]  /*c4d0*/  ENDCOLLECTIVE ;  /* 0x000000000000791b */ /* 0x003fea0003800000 */
.L_x_241:
[----:B------:R-:W-:Y:S01]  /*c4e0*/  IMAD.MOV.U32 R16, RZ, RZ, 0x8 ;  /* 0x00000008ff107424 */ /* 0x000fe200078e00ff */
[----:B------:R-:W-:Y:S01]  /*c4f0*/  SEL R22, R17, RZ, !P2 ;  /* 0x000000ff11167207 */ /* 0x000fe20005000000 */
[----:B------:R-:W-:-:S04]  /*c500*/  VIADD R17, R43, 0x8 ;  /* 0x000000082b117836 */ /* 0x000fc80000000000 */
[----:B------:R-:W-:Y:S01]  /*c510*/  IMAD.IADD R22, R53, 0x1, R22 ;  /* 0x0000000135167824 */ /* 0x000fe200078e0216 */
[----:B------:R-:W-:-:S03]  /*c520*/  ISETP.GT.AND P2, PT, R17, R50, PT ;  /* 0x000000321100720c */ /* 0x000fc60003f44270 */
[----:B------:R-:W-:-:S10]  /*c530*/  IMAD.MOV.U32 R13, RZ, RZ, R22 ;  /* 0x000000ffff0d7224 */ /* 0x000fd400078e0016 */
[----:B------:R-:W-:Y:S05]  /*c540*/  WARPSYNC.COLLECTIVE R14, `(.L_x_242) ;  /* 0x000000000e087348 */ /* 0x000fea0003c00000 */
[----:B------:R0:W1:Y:S02]  /*c550*/  SHFL.DOWN P0, R17, R13, R16, R15 ;  /* 0x080000100d117389 */ /* 0x000064000000000f */
[----:B01----:R-:W-:Y:S05]  /*c560*/  ENDCOLLECTIVE ;  /* 0x000000000000791b */ /* 0x003fea0003800000 */
.L_x_242:
[----:B------:R-:W-:Y:S01]  /*c570*/  IMAD.MOV.U32 R16, RZ, RZ, 0x10 ;  /* 0x00000010ff107424 */ /* 0x000fe200078e00ff */
[----:B------:R-:W-:-:S05]  /*c580*/  SEL R17, R17, RZ, !P2 ;  /* 0x000000ff11117207 */ /* 0x000fca0005000000 */
[----:B------:R-:W-:-:S04]  /*c590*/  IMAD.IADD R51, R22, 0x1, R17 ;  /* 0x0000000116337824 */ /* 0x000fc800078e0211 */
[----:B------:R-:W-:-:S07]  /*c5a0*/  IMAD.MOV.U32 R13, RZ, RZ, R51 ;  /* 0x000000ffff0d7224 */ /* 0x000fce00078e0033 */
[----:B------:R-:W-:Y:S05]  /*c5b0*/  WARPSYNC.COLLECTIVE R14, `(.L_x_243) ;  /* 0x000000000e087348 */ /* 0x000fea0003c00000 */
[----:B------:R0:W1:Y:S02]  /*c5c0*/  SHFL.DOWN P0, R17, R13, R16, R15 ;  /* 0x080000100d117389 */ /* 0x000064000000000f */
[----:B01----:R-:W-:Y:S05]  /*c5d0*/  ENDCOLLECTIVE ;  /* 0x000000000000791b */ /* 0x003fea0003800000 */
.L_x_243:
[----:B------:R-:W0:Y:S01]  /*c5e0*/  LDC.64 R12, c[0x0][0x3a0] ;  /* 0x0000e800ff0c7b82 */ /* 0x000e220000000a00 */
[----:B------:R-:W-:-:S04]  /*c5f0*/  ISETP.GT.AND P0, PT, R47, R50, PT ;  /* 0x000000322f00720c */ /* 0x000fc80003f04270 */
[----:B------:R-:W-:Y:S02]  /*c600*/  SEL R46, R17, RZ, !P0 ;  /* 0x000000ff112e7207 */ /* 0x000fe40004000000 */
[----:B------:R-:W-:-:S03]  /*c610*/  PLOP3.LUT P0, PT, P1, PT, PT, 0x80, 0x8 ;  /* 0x000000000008781c */ /* 0x000fc60000f0f070 */
[----:B------:R-:W-:Y:S01]  /*c620*/  IMAD.IADD R46, R51, 0x1, R46 ;  /* 0x00000001332e7824 */ /* 0x000fe200078e022e */
[----:B0-----:R-:W-:-:S13]  /*c630*/  IADD3 R22, P2, PT, R12, 0x100, RZ ;  /* 0x000001000c167810 */ /* 0x001fda0007f5e0ff */
[----:B------:R-:W-:Y:S05]  /*c640*/  WARPSYNC.COLLECTIVE R14, `(.L_x_244) ;  /* 0x000000000e087348 */ /* 0x000fea0003c00000 */
[----:B------:R-:W-:Y:S01]  /*c650*/  VOTE.ALL P0, P0 ;  /* 0x0000000000ff7806 */ /* 0x000fe20000000000 */
[----:B------:R-:W-:-:S12]  /*c660*/  ENDCOLLECTIVE ;  /* 0x000000000000791b */ /* 0x000fd80003800000 */
.L_x_244:
[----:B------:R-:W-:Y:S01]  /*c670*/  IMAD.X R47, RZ, RZ, R13, P2 ;  /* 0x000000ffff2f7224 */ /* 0x000fe200010e060d */
[----:B------:R-:W-:Y:S06]  /*c680*/  BRA `(.L_x_245) ;  /* 0xffffff7400747947 */ /* 0x000fec000383ffff */
.L_x_60:
[----:B------:R-:W-:Y:S01]  /*c690*/  BSSY B0, `(.L_x_246) ;  /* 0x0000006000007945 */ /* 0x000fe20003800000 */
[----:B------:R-:W-:Y:S01]  /*c6a0*/  PLOP3.LUT P0, PT, P0, PT, PT, 0x8, 0x80 ;  /* 0x000000000080781c */ /* 0x000fe2000070e170 */
[----:B------:R-:W-:-:S12]  /*c6b0*/  IMAD.MOV.U32 R14, RZ, RZ, -0x1 ;  /* 0xffffffffff0e7424 */ /* 0x000fd800078e00ff */
[----:B------:R-:W-:Y:S05]  /*c6c0*/  WARPSYNC.COLLECTIVE R14, `(.L_x_247) ;  /* 0x000000000e087348 */ /* 0x000fea0003c00000 */
[----:B------:R-:W-:Y:S01]  /*c6d0*/  VOTE.ANY P0, P0 ;  /* 0x0000000000ff7806 */ /* 0x000fe20000000100 */
[----:B------:R-:W-:-:S12]  /*c6e0*/  ENDCOLLECTIVE ;  /* 0x000000000000791b */ /* 0x000fd80003800000 */
.L_x_247:
[----:B------:R-:W-:Y:S05]  /*c6f0*/  BSYNC B0 ;  /* 0x0000000000007941 */ /* 0x000fea0003800000 */
.L_x_246:
[----:B------:R-:W-:Y:S05]  /*c700*/  BRA `(.L_x_248) ;  /* 0xffffff7400887947 */ /* 0x000fea000383ffff */
.L_x_62:
[----:B------:R-:W-:Y:S01]  /*c710*/  BSSY B0, `(.L_x_249) ;  /* 0x0000006000007945 */ /* 0x000fe20003800000 */
[----:B------:R-:W-:Y:S01]  /*c720*/  PLOP3.LUT P0, PT, P0, PT, PT, 0x8, 0x80 ;  /* 0x000000000080781c */ /* 0x000fe2000070e170 */
[----:B------:R-:W-:-:S12]  /*c730*/  IMAD.MOV.U32 R14, RZ, RZ, -0x1 ;  /* 0xffffffffff0e7424 */ /* 0x000fd800078e00ff */
[----:B------:R-:W-:Y:S05]  /*c740*/  WARPSYNC.COLLECTIVE R14, `(.L_x_250) ;  /* 0x000000000e087348 */ /* 0x000fea0003c00000 */
[----:B------:R-:W-:Y:S01]  /*c750*/  VOTE.ANY P0, P0 ;  /* 0x0000000000ff7806 */ /* 0x000fe20000000100 */
[----:B------:R-:W-:-:S12]  /*c760*/  ENDCOLLECTIVE ;  /* 0x000000000000791b */ /* 0x000fd80003800000 */
.L_x_250:
[----:B------:R-:W-:Y:S05]  /*c770*/  BSYNC B0 ;  /* 0x0000000000007941 */ /* 0x000fea0003800000 */
.L_x_249:
[----:B------:R-:W-:Y:S05]  /*c780*/  BRA `(.L_x_251) ;  /* 0xffffff7400e47947 */ /* 0x000fea000383ffff */
.L_x_64:
[----:B------:R-:W-:Y:S01]  /*c790*/  BSSY B0, `(.L_x_252) ;  /* 0x0000006000007945 */ /* 0x000fe20003800000 */
[----:B------:R-:W-:Y:S01]  /*c7a0*/  PLOP3.LUT P0, PT, P0, PT, PT, 0x8, 0x80 ;  /* 0x000000000080781c */ /* 0x000fe2000070e170 */
[----:B------:R-:W-:-:S12]  /*c7b0*/  IMAD.MOV.U32 R14, RZ, RZ, -0x1 ;  /* 0xffffffffff0e7424 */ /* 0x000fd800078e00ff */
[----:B------:R-:W-:Y:S05]  /*c7c0*/  WARPSYNC.COLLECTIVE R14, `(.L_x_253) ;  /* 0x000000000e087348 */ /* 0x000fea0003c00000 */
[----:B------:R-:W-:Y:S01]  /*c7d0*/  VOTE.ANY R14, PT, P0 ;  /* 0x00000000000e7806 */ /* 0x000fe200000e0100 */
[----:B------:R-:W-:Y:S06]  /*c7e0*/  ENDCOLLECTIVE ;  /* 0x000000000000791b */ /* 0x000fec0003800000 */
.L_x_253:
[----:B------:R-:W-:Y:S05]  /*c7f0*/  BSYNC B0 ;  /* 0x0000000000007941 */ /* 0x000fea0003800000 */
.L_x_252:
[----:B------:R-:W-:Y:S01]  /*c800*/  LOP3.LUT R14, R14, 0x80000000, R20, 0xec, !PT ;  /* 0x800000000e0e7812 */ /* 0x000fe200078eec14 */
[----:B------:R-:W-:Y:S02]  /*c810*/  IMAD.MOV.U32 R16, RZ, RZ, 0x1 ;  /* 0x00000001ff107424 */ /* 0x000fe400078e00ff */
[----:B------:R-:W-:Y:S02]  /*c820*/  VIADD R50, R50, 0xffffffe0 ;  /* 0xffffffe032327836 */ /* 0x000fe40000000000 */
[----:B------:R-:W-:-:S05]  /*c830*/  VIADD R15, R14, 0xffffffff ;  /* 0xffffffff0e0f7836 */ /* 0x000fca0000000000 */
[----:B------:R-:W-:Y:S01]  /*c840*/  LOP3.LUT R51, R14, R15, RZ, 0xc, !PT ;  /* 0x0000000f0e337212 */ /* 0x000fe200078e0cff */
[----:B------:R-:W-:-:S03]  /*c850*/  IMAD.MOV.U32 R14, RZ, RZ, -0x1 ;  /* 0xffffffffff0e7424 */ /* 0x000fc600078e00ff */
[----:B------:R0:W1:Y:S04]  /*c860*/  POPC R15, R51 ;  /* 0x00000033000f7309 */ /* 0x0000680000000000 */
[----:B01----:R-:W-:Y:S05]  /*c870*/  WARPSYNC.COLLECTIVE R14, `(.L_x_254) ;  /* 0x000000000e087348 */ /* 0x003fea0003c00000 */
[----:B-1----:R1:W2:Y:S02]  /*c880*/  SHFL.DOWN P0, R17, R13, R16, R15 ;  /* 0x080000100d117389 */ /* 0x0022a4000000000f */
[----:B012---:R-:W-:Y:S05]  /*c890*/  ENDCOLLECTIVE ;  /* 0x000000000000791b */ /* 0x007fea0003800000 */
.L_x_254:
        /* <DEDUP_REMOVED lines=8> */
.L_x_255:
[----:B------:R-:W-:Y:S01]  /*c920*/  IMAD.MOV.U32 R16, RZ, RZ, 0x4 ;  /* 0x00000004ff107424 */ /* 0x000fe200078e00ff */
[----:B------:R-:W-:-:S04]  /*c930*/  ISETP.GT.AND P0, PT, R21, R15, PT ;  /* 0x0000000f1500720c */ /* 0x000fc80003f04270 */
[----:B------:R-:W-:-:S05]  /*c940*/  SEL R17, R17, RZ, !P0 ;  /* 0x000000ff11117207 */ /* 0x000fca0004000000 */
[----:B------:R-:W-:Y:S02]  /*c950*/  IMAD.IADD R51, R52, 0x1, R17 ;  /* 0x0000000134337824 */ /* 0x000fe400078e0211 */
[----:B------:R-:W-:Y:S02]  /*c960*/  VIADD R52, R43, 0x4 ;  /* 0x000000042b347836 */ /* 0x000fe40000000000 */
[----:B------:R-:W-:-:S03]  /*c970*/  IMAD.MOV.U32 R13, RZ, RZ, R51 ;  /* 0x000000ffff0d7224 */ /* 0x000fc600078e0033 */
[----:B------:R-:W-:-:S13]  /*c980*/  ISETP.GT.AND P1, PT, R52, R15, PT ;  /* 0x0000000f3400720c */ /* 0x000fda0003f24270 */
[----:B------:R-:W-:Y:S05]  /*c990*/  WARPSYNC.COLLECTIVE R14, `(.L_x_256) ;  /* 0x000000000e087348 */ /* 0x000fea0003c00000 */
[----:B------:R0:W1:Y:S02]  /*c9a0*/  SHFL.DOWN P0, R17, R13, R16, R15 ;  /* 0x080000100d117389 */ /* 0x000064000000000f */
[----:B01----:R-:W-:Y:S05]  /*c9b0*/  ENDCOLLECTIVE ;  /* 0x000000000000791b */ /* 0x003fea0003800000 */
.L_x_256:
[----:B------:R-:W-:Y:S01]  /*c9c0*/  IMAD.MOV.U32 R16, RZ, RZ, 0x8 ;  /* 0x00000008ff107424 */ /* 0x000fe200078e00ff */
[----:B------:R-:W-:-:S05]  /*c9d0*/  SEL R52, R17, RZ, !P1 ;  /* 0x000000ff11347207 */ /* 0x000fca0004800000 */
[----:B------:R-:W-:Y:S02]  /*c9e0*/  IMAD.IADD R53, R51, 0x1, R52 ;  /* 0x0000000133357824 */ /* 0x000fe400078e0234 */
[C---:B------:R-:W-:Y:S02]  /*c9f0*/  VIADD R52, R43.reuse, 0x8 ;  /* 0x000000082b347836 */ /* 0x040fe40000000000 */
[----:B------:R-:W-:Y:S02]  /*ca00*/  IMAD.MOV.U32 R13, RZ, RZ, R53 ;  /* 0x000000ffff0d7224 */ /* 0x000fe400078e0035 */
[----:B------:R-:W-:Y:S01]  /*ca10*/  VIADD R51, R43, 0x10 ;  /* 0x000000102b337836 */ /* 0x000fe20000000000 */
[----:B------:R-:W-:-:S13]  /*ca20*/  ISETP.GT.AND P1, PT, R52, R15, PT ;  /* 0x0000000f3400720c */ /* 0x000fda0003f24270 */
[----:B------:R-:W-:Y:S05]  /*ca30*/  WARPSYNC.COLLECTIVE R14, `(.L_x_257) ;  /* 0x000000000e087348 */ /* 0x000fea0003c00000 */
[----:B------:R0:W1:Y:S02]  /*ca40*/  SHFL.DOWN P0, R17, R13, R16, R15 ;  /* 0x080000100d117389 */ /* 0x000064000000000f */
[----:B01----:R-:W-:Y:S05]  /*ca50*/  ENDCOLLECTIVE ;  /* 0x000000000000791b */ /* 0x003fea0003800000 */
.L_x_257:
[----:B------:R-:W-:Y:S01]  /*ca60*/  IMAD.MOV.U32 R16, RZ, RZ, 0x10 ;  /* 0x00000010ff107424 */ /* 0x000fe200078e00ff */
[----:B------:R-:W-:-:S05]  /*ca70*/  SEL R52, R17, RZ, !P1 ;  /* 0x000000ff11347207 */ /* 0x000fca0004800000 */
[----:B------:R-:W-:-:S04]  /*ca80*/  IMAD.IADD R52, R53, 0x1, R52 ;  /* 0x0000000135347824 */ /* 0x000fc800078e0234 */
[----:B------:R-:W-:-:S07]  /*ca90*/  IMAD.MOV.U32 R13, RZ, RZ, R52 ;  /* 0x000000ffff0d7224 */ /* 0x000fce00078e0034 */
[----:B------:R-:W-:Y:S05]  /*caa0*/  WARPSYNC.COLLECTIVE R14, `(.L_x_258) ;  /* 0x000000000e087348 */ /* 0x000fea0003c00000 */
[----:B------:R0:W1:Y:S02]  /*cab0*/  SHFL.DOWN P0, R17, R13, R16, R15 ;  /* 0x080000100d117389 */ /* 0x000064000000000f */
[----:B01----:R-:W-:Y:S05]  /*cac0*/  ENDCOLLECTIVE ;  /* 0x000000000000791b */ /* 0x003fea0003800000 */
.L_x_258:
[----:B------:R-:W-:-:S04]  /*cad0*/  ISETP.GT.AND P0, PT, R51, R15, PT ;  /* 0x0000000f3300720c */ /* 0x000fc80003f04270 */
[----:B------:R-:W-:Y:S02]  /*cae0*/  SEL R17, R17, RZ, !P0 ;  /* 0x000000ff11117207 */ /* 0x000fe40004000000 */
[----:B------:R-:W-:Y:S02]  /*caf0*/  ISETP.NE.AND P0, PT, R12, 0x65, PT ;  /* 0x000000650c00780c */ /* 0x000fe40003f05270 */
[----:B------:R-:W-:-:S11]  /*cb00*/  IADD3 R46, PT, PT, R52, R17, R46 ;  /* 0x00000011342e7210 */ /* 0x000fd60007ffe02e */
[----:B------:R-:W-:Y:S05]  /*cb10*/  WARPSYNC.COLLECTIVE R14, `(.L_x_259) ;  /* 0x000000000e087348 */ /* 0x000fea0003c00000 */
[----:B------:R-:W-:Y:S01]  /*cb20*/  VOTE.ALL P0, P0 ;  /* 0x0000000000ff7806 */ /* 0x000fe20000000000 */
[----:B------:R-:W-:-:S12]  /*cb30*/  ENDCOLLECTIVE ;  /* 0x000000000000791b */ /* 0x000fd80003800000 */
.L_x_259:
[----:B------:R-:W-:Y:S05]  /*cb40*/  BRA `(.L_x_260) ;  /* 0xffffff7400807947 */ /* 0x000fea000383ffff */
.L_x_168:
[----:B------:R-:W-:Y:S01]  /*cb50*/  BSSY B0, `(.L_x_261) ;  /* 0x0000006000007945 */ /* 0x000fe20003800000 */
[----:B------:R-:W-:Y:S01]  /*cb60*/  PLOP3.LUT P0, PT, P0, PT, PT, 0x8, 0x80 ;  /* 0x000000000080781c */ /* 0x000fe2000070e170 */
[----:B------:R-:W-:-:S12]  /*cb70*/  IMAD.MOV.U32 R14, RZ, RZ, -0x1 ;  /* 0xffffffffff0e7424 */ /* 0x000fd800078e00ff */
[----:B------:R-:W-:Y:S05]  /*cb80*/  WARPSYNC.COLLECTIVE R14, `(.L_x_262) ;  /* 0x000000000e087348 */ /* 0x000fea0003c00000 */
[----:B------:R-:W-:Y:S01]  /*cb90*/  VOTE.ANY P0, P0 ;  /* 0x0000000000ff7806 */ /* 0x000fe20000000100 */
[----:B------:R-:W-:-:S12]  /*cba0*/  ENDCOLLECTIVE ;  /* 0x000000000000791b */ /* 0x000fd80003800000 */
.L_x_262:
[----:B------:R-:W-:Y:S05]  /*cbb0*/  BSYNC B0 ;  /* 0x0000000000007941 */ /* 0x000fea0003800000 */
.L_x_261:
[----:B------:R-:W-:Y:S05]  /*cbc0*/  BRA `(.L_x_263) ;  /* 0xffffffcc00cc7947 */ /* 0x000fea000383ffff */
.L_x_170:
[----:B------:R-:W-:Y:S01]  /*cbd0*/  BSSY B0, `(.L_x_264) ;  /* 0x0000006000007945 */ /* 0x000fe20003800000 */
[----:B------:R-:W-:Y:S01]  /*cbe0*/  PLOP3.LUT P0, PT, P0, PT, PT, 0x8, 0x80 ;  /* 0x000000000080781c */ /* 0x000fe2000070e170 */
[----:B------:R-:W-:-:S12]  /*cbf0*/  IMAD.MOV.U32 R14, RZ, RZ, -0x1 ;  /* 0xffffffffff0e7424 */ /* 0x000fd800078e00ff */
[----:B------:R-:W-:Y:S05]  /*cc00*/  WARPSYNC.COLLECTIVE R14, `(.L_x_265) ;  /* 0x000000000e087348 */ /* 0x000fea0003c00000 */
[----:B------:R-:W-:Y:S01]  /*cc10*/  VOTE.ANY P0, P0 ;  /* 0x0000000000ff7806 */ /* 0x000fe20000000100 */
[----:B------:R-:W-:-:S12]  /*cc20*/  ENDCOLLECTIVE ;  /* 0x000000000000791b */ /* 0x000fd80003800000 */
.L_x_265:
[----:B------:R-:W-:Y:S05]  /*cc30*/  BSYNC B0 ;  /* 0x0000000000007941 */ /* 0x000fea0003800000 */
.L_x_264:
[----:B------:R-:W-:Y:S05]  /*cc40*/  BRA `(.L_x_266) ;  /* 0xffffffd000287947 */ /* 0x000fea000383ffff */
.L_x_172:
[----:B------:R-:W-:Y:S01]  /*cc50*/  BSSY B0, `(.L_x_267) ;  /* 0x0000006000007945 */ /* 0x000fe20003800000 */
[----:B------:R-:W-:Y:S01]  /*cc60*/  PLOP3.LUT P0, PT, P0, PT, PT, 0x8, 0x80 ;  /* 0x000000000080781c */ /* 0x000fe2000070e170 */
[----:B------:R-:W-:-:S12]  /*cc70*/  IMAD.MOV.U32 R14, RZ, RZ, -0x1 ;  /* 0xffffffffff0e7424 */ /* 0x000fd800078e00ff */
[----:B------:R-:W-:Y:S05]  /*cc80*/  WARPSYNC.COLLECTIVE R14, `(.L_x_268) ;  /* 0x000000000e087348 */ /* 0x000fea0003c00000 */
[----:B------:R-:W-:Y:S01]  /*cc90*/  VOTE.ANY R14, PT, P0 ;  /* 0x00000000000e7806 */ /* 0x000fe200000e0100 */
[----:B------:R-:W-:Y:S06]  /*cca0*/  ENDCOLLECTIVE ;  /* 0x000000000000791b */ /* 0x000fec0003800000 */
.L_x_268:
[----:B------:R-:W-:Y:S05]  /*ccb0*/  BSYNC B0 ;  /* 0x0000000000007941 */ /* 0x000fea0003800000 */
.L_x_267:
[----:B------:R-:W0:Y:S01]  /*ccc0*/  S2R R26, SR_GEMASK ;  /* 0x00000000001a7919 */ /* 0x000e220000003c00 */
[----:B------:R-:W-:Y:S01]  /*ccd0*/  IMAD.MOV.U32 R16, RZ, RZ, 0x1 ;  /* 0x00000001ff107424 */ /* 0x000fe200078e00ff */
[----:B------:R-:W-:Y:S01]  /*cce0*/  LOP3.LUT R31, R31, 0xfffffffe, RZ, 0xc0, !PT ;  /* 0xfffffffe1f1f7812 */ /* 0x000fe200078ec0ff */
[C---:B------:R-:W-:Y:S02]  /*ccf0*/  VIADD R43, R33.reuse, 0x2 ;  /* 0x00000002212b7836 */ /* 0x040fe40000000000 */
[C---:B------:R-:W-:Y:S02]  /*cd00*/  VIADD R42, R33.reuse, 0x4 ;  /* 0x00000004212a7836 */ /* 0x040fe40000000000 */
[----:B------:R-:W-:Y:S01]  /*cd10*/  VIADD R41, R33, 0x8 ;  /* 0x0000000821297836 */ /* 0x000fe20000000000 */
[----:B0-----:R-:W-:-:S05]  /*cd20*/  LOP3.LUT R14, R14, 0x80000000, R26, 0xec, !PT ;  /* 0x800000000e0e7812 */ /* 0x001fca00078eec1a */
        /* <DEDUP_REMOVED lines=8> */
.L_x_269:
        /* <DEDUP_REMOVED lines=8> */
.L_x_270:
[----:B------:R-:W-:Y:S01]  /*ce30*/  IMAD.MOV.U32 R16, RZ, RZ, 0x4 ;  /* 0x00000004ff107424 */ /* 0x000fe200078e00ff */
[----:B------:R-:W-:-:S04]  /*ce40*/  ISETP.GT.AND P0, PT, R43, R46, PT ;  /* 0x0000002e2b00720c */ /* 0x000fc80003f04270 */
[----:B------:R-:W-:-:S05]  /*ce50*/  SEL R34, R17, RZ, !P0 ;  /* 0x000000ff11227207 */ /* 0x000fca0004000000 */
[----:B------:R-:W-:-:S04]  /*ce60*/  IMAD.IADD R45, R35, 0x1, R34 ;  /* 0x00000001232d7824 */ /* 0x000fc800078e0222 */
[----:B------:R-:W-:-:S07]  /*ce70*/  IMAD.MOV.U32 R13, RZ, RZ, R45 ;  /* 0x000000ffff0d7224 */ /* 0x000fce00078e002d */
[----:B------:R-:W-:Y:S05]  /*ce80*/  WARPSYNC.COLLECTIVE R14, `(.L_x_271) ;  /* 0x000000000e087348 */ /* 0x000fea0003c00000 */
[----:B------:R0:W1:Y:S02]  /*ce90*/  SHFL.DOWN P0, R17, R13, R16, R15 ;  /* 0x080000100d117389 */ /* 0x000064000000000f */
[----:B01----:R-:W-:Y:S05]  /*cea0*/  ENDCOLLECTIVE ;  /* 0x000000000000791b */ /* 0x003fea0003800000 */
.L_x_271:
[----:B------:R-:W-:Y:S01]  /*ceb0*/  IMAD.MOV.U32 R16, RZ, RZ, 0x8 ;  /* 0x00000008ff107424 */ /* 0x000fe200078e00ff */
[----:B------:R-:W-:-:S04]  /*cec0*/  ISETP.GT.AND P0, PT, R42, R46, PT ;  /* 0x0000002e2a00720c */ /* 0x000fc80003f04270 */
[----:B------:R-:W-:-:S05]  /*ced0*/  SEL R34, R17, RZ, !P0 ;  /* 0x000000ff11227207 */ /* 0x000fca0004000000 */
[----:B------:R-:W-:Y:S02]  /*cee0*/  IMAD.IADD R47, R45, 0x1, R34 ;  /* 0x000000012d2f7824 */ /* 0x000fe400078e0222 */
[----:B------:R-:W0:Y:S01]  /*cef0*/  LDC.64 R34, c[0x0][0x3a0] ;  /* 0x0000e800ff227b82 */ /* 0x000e220000000a00 */
[----:B------:R-:W-:Y:S02]  /*cf00*/  VIADD R45, R33, 0x10 ;  /* 0x00000010212d7836 */ /* 0x000fe40000000000 */
[----:B------:R-:W-:-:S07]  /*cf10*/  IMAD.MOV.U32 R13, RZ, RZ, R47 ;  /* 0x000000ffff0d7224 */ /* 0x000fce00078e002f */
[----:B0-----:R-:W-:Y:S05]  /*cf20*/  WARPSYNC.COLLECTIVE R14, `(.L_x_272) ;  /* 0x000000000e087348 */ /* 0x001fea0003c00000 */
[----:B------:R1:W2:Y:S02]  /*cf30*/  SHFL.DOWN P0, R17, R13, R16, R15 ;  /* 0x080000100d117389 */ /* 0x0002a4000000000f */
[----:B012---:R-:W-:Y:S05]  /*cf40*/  ENDCOLLECTIVE ;  /* 0x000000000000791b */ /* 0x007fea0003800000 */
.L_x_272:
[----:B------:R-:W-:Y:S01]  /*cf50*/  IMAD.MOV.U32 R16, RZ, RZ, 0x10 ;  /* 0x00000010ff107424 */ /* 0x000fe200078e00ff */
[----:B------:R-:W-:-:S04]  /*cf60*/  ISETP.GT.AND P0, PT, R41, R46, PT ;  /* 0x0000002e2900720c */ /* 0x000fc80003f04270 */
[----:B------:R-:W-:Y:S02]  /*cf70*/  SEL R44, R17, RZ, !P0 ;  /* 0x000000ff112c7207 */ /* 0x000fe40004000000 */
[----:B------:R-:W-:-:S03]  /*cf80*/  IADD3 R34, P0, PT, R34, 0x100, RZ ;  /* 0x0000010022227810 */ /* 0x000fc60007f1e0ff */
[----:B------:R-:W-:Y:S02]  /*cf90*/  IMAD.IADD R49, R47, 0x1, R44 ;  /* 0x000000012f317824 */ /* 0x000fe400078e022c */
[----:B------:R-:W-:Y:S01]  /*cfa0*/  IMAD.X R35, RZ, RZ, R35, P0 ;  /* 0x000000ffff237224 */ /* 0x000fe200000e0623 */
[----:B------:R-:W-:Y:S01]  /*cfb0*/  ISETP.GT.AND P0, PT, R45, R46, PT ;  /* 0x0000002e2d00720c */ /* 0x000fe20003f04270 */
[----:B------:R-:W-:-:S12]  /*cfc0*/  IMAD.MOV.U32 R13, RZ, RZ, R49 ;  /* 0x000000ffff0d7224 */ /* 0x000fd800078e0031 */
[----:B------:R-:W-:-:S07]  /*cfd0*/  @P0 LOP3.LUT R31, R31, 0x1, RZ, 0xfc, !PT ;  /* 0x000000011f1f0812 */ /* 0x000fce00078efcff */
[----:B------:R-:W-:Y:S05]  /*cfe0*/  WARPSYNC.COLLECTIVE R14, `(.L_x_273) ;  /* 0x000000000e087348 */ /* 0x000fea0003c00000 */
[----:B------:R0:W1:Y:S02]  /*cff0*/  SHFL.DOWN P0, R17, R13, R16, R15 ;  /* 0x080000100d117389 */ /* 0x000064000000000f */
[----:B01----:R-:W-:Y:S05]  /*d000*/  ENDCOLLECTIVE ;  /* 0x000000000000791b */ /* 0x003fea0003800000 */
.L_x_273:
[----:B------:R-:W-:-:S04]  /*d010*/  LOP3.LUT P0, RZ, R31, 0x1, RZ, 0xc0, !PT ;  /* 0x000000011fff7812 */ /* 0x000fc8000780c0ff */
[----:B------:R-:W-:Y:S02]  /*d020*/  SEL R44, R17, RZ, !P0 ;  /* 0x000000ff112c7207 */ /* 0x000fe40004000000 */
[----:B------:R-:W-:-:S03]  /*d030*/  ISETP.NE.AND P0, PT, R12, 0x65, PT ;  /* 0x000000650c00780c */ /* 0x000fc60003f05270 */
[----:B------:R-:W-:-:S10]  /*d040*/  IMAD.IADD R44, R49, 0x1, R44 ;  /* 0x00000001312c7824 */ /* 0x000fd400078e022c */
[----:B------:R-:W-:Y:S05]  /*d050*/  WARPSYNC.COLLECTIVE R14, `(.L_x_274) ;  /* 0x000000000e087348 */ /* 0x000fea0003c00000 */
[----:B------:R-:W-:Y:S01]  /*d060*/  VOTE.ALL P0, P0 ;  /* 0x0000000000ff7806 */ /* 0x000fe20000000000 */
[----:B------:R-:W-:-:S12]  /*d070*/  ENDCOLLECTIVE ;  /* 0x000000000000791b */ /* 0x000fd80003800000 */
.L_x_274:
[----:B------:R-:W-:Y:S05]  /*d080*/  BRA `(.L_x_275) ;  /* 0xffffffcc00b47947 */ /* 0x000fea000383ffff */
.L_x_174:
[----:B------:R-:W-:Y:S01]  /*d090*/  BSSY B0, `(.L_x_276) ;  /* 0x0000006000007945 */ /* 0x000fe20003800000 */
[----:B------:R-:W-:Y:S01]  /*d0a0*/  PLOP3.LUT P0, PT, P0, PT, PT, 0x8, 0x80 ;  /* 0x000000000080781c */ /* 0x000fe2000070e170 */
[----:B------:R-:W-:-:S12]  /*d0b0*/  IMAD.MOV.U32 R14, RZ, RZ, -0x1 ;  /* 0xffffffffff0e7424 */ /* 0x000fd800078e00ff */
[----:B------:R-:W-:Y:S05]  /*d0c0*/  WARPSYNC.COLLECTIVE R14, `(.L_x_277) ;  /* 0x000000000e087348 */ /* 0x000fea0003c00000 */
[----:B------:R-:W-:Y:S01]  /*d0d0*/  VOTE.ANY P0, P0 ;  /* 0x0000000000ff7806 */ /* 0x000fe20000000100 */
[----:B------:R-:W-:-:S12]  /*d0e0*/  ENDCOLLECTIVE ;  /* 0x000000000000791b */ /* 0x000fd80003800000 */
.L_x_277:
[----:B------:R-:W-:Y:S05]  /*d0f0*/  BSYNC B0 ;  /* 0x0000000000007941 */ /* 0x000fea0003800000 */
.L_x_276:
[----:B------:R-:W-:Y:S05]  /*d100*/  BRA `(.L_x_278) ;  /* 0xffffffcc00bc7947 */ /* 0x000fea000383ffff */
.L_x_176:
[----:B------:R-:W-:Y:S01]  /*d110*/  BSSY B0, `(.L_x_279) ;  /* 0x0000006000007945 */ /* 0x000fe20003800000 */
[----:B------:R-:W-:Y:S01]  /*d120*/  PLOP3.LUT P0, PT, P0, PT, PT, 0x8, 0x80 ;  /* 0x000000000080781c */ /* 0x000fe2000070e170 */
[----:B------:R-:W-:-:S12]  /*d130*/  IMAD.MOV.U32 R14, RZ, RZ, -0x1 ;  /* 0xffffffffff0e7424 */ /* 0x000fd800078e00ff */
[----:B------:R-:W-:Y:S05]  /*d140*/  WARPSYNC.COLLECTIVE R14, `(.L_x_280) ;  /* 0x000000000e087348 */ /* 0x000fea0003c00000 */
[----:B------:R-:W-:Y:S01]  /*d150*/  VOTE.ANY P0, P0 ;  /* 0x0000000000ff7806 */ /* 0x000fe20000000100 */
[----:B------:R-:W-:-:S12]  /*d160*/  ENDCOLLECTIVE ;  /* 0x000000000000791b */ /* 0x000fd80003800000 */
.L_x_280:
[----:B------:R-:W-:Y:S05]  /*d170*/  BSYNC B0 ;  /* 0x0000000000007941 */ /* 0x000fea0003800000 */
.L_x_279:
[----:B------:R-:W-:Y:S05]  /*d180*/  BRA `(.L_x_281) ;  /* 0xffffffd000187947 */ /* 0x000fea000383ffff */
.L_x_178:
[----:B------:R-:W-:Y:S01]  /*d190*/  BSSY B0, `(.L_x_282) ;  /* 0x0000006000007945 */ /* 0x000fe20003800000 */
[----:B------:R-:W-:Y:S01]  /*d1a0*/  PLOP3.LUT P0, PT, P0, PT, PT, 0x8, 0x80 ;  /* 0x000000000080781c */ /* 0x000fe2000070e170 */
[----:B------:R-:W-:-:S12]  /*d1b0*/  IMAD.MOV.U32 R14, RZ, RZ, -0x1 ;  /* 0xffffffffff0e7424 */ /* 0x000fd800078e00ff */
[----:B------:R-:W-:Y:S05]  /*d1c0*/  WARPSYNC.COLLECTIVE R14, `(.L_x_283) ;  /* 0x000000000e087348 */ /* 0x000fea0003c00000 */
[----:B------:R-:W-:Y:S01]  /*d1d0*/  VOTE.ANY R14, PT, P0 ;  /* 0x00000000000e7806 */ /* 0x000fe200000e0100 */
[----:B------:R-:W-:Y:S06]  /*d1e0*/  ENDCOLLECTIVE ;  /* 0x000000000000791b */ /* 0x000fec0003800000 */
.L_x_283:
[----:B------:R-:W-:Y:S05]  /*d1f0*/  BSYNC B0 ;  /* 0x0000000000007941 */ /* 0x000fea0003800000 */
.L_x_282:
        /* <DEDUP_REMOVED lines=10> */
.L_x_284:
        /* <DEDUP_REMOVED lines=8> */
.L_x_285:
        /* <DEDUP_REMOVED lines=8> */
.L_x_286:
        /* <DEDUP_REMOVED lines=8> */
.L_x_287:
        /* <DEDUP_REMOVED lines=8> */
.L_x_288:
[----:B------:R-:W-:-:S04]  /*d4a0*/  ISETP.GT.AND P0, PT, R45, R15, PT ;  /* 0x0000000f2d00720c */ /* 0x000fc80003f04270 */
[----:B------:R-:W-:Y:S02]  /*d4b0*/  SEL R17, R17, RZ, !P0 ;  /* 0x000000ff11117207 */ /* 0x000fe40004000000 */
[----:B------:R-:W-:Y:S02]  /*d4c0*/  ISETP.NE.AND P0, PT, R12, 0x65, PT ;  /* 0x000000650c00780c */ /* 0x000fe40003f05270 */
[----:B------:R-:W-:-:S11]  /*d4d0*/  IADD3 R44, PT, PT, R47, R17, R44 ;  /* 0x000000112f2c7210 */ /* 0x000fd60007ffe02c */
[----:B------:R-:W-:Y:S05]  /*d4e0*/  WARPSYNC.COLLECTIVE R14, `(.L_x_289) ;  /* 0x000000000e087348 */ /* 0x000fea0003c00000 */
[----:B------:R-:W-:Y:S01]  /*d4f0*/  VOTE.ALL P0, P0 ;  /* 0x0000000000ff7806 */ /* 0x000fe20000000000 */
[----:B------:R-:W-:-:S12]  /*d500*/  ENDCOLLECTIVE ;  /* 0x000000000000791b */ /* 0x000fd80003800000 */
.L_x_289:
[----:B------:R-:W-:Y:S05]  /*d510*/  BRA `(.L_x_290) ;  /* 0xffffffcc00b47947 */ /* 0x000fea000383ffff */
.L_x_291:
[----:B------:R-:W-:-:S00]  /*d520*/  BRA `(.L_x_291) ;  /* 0xfffffffc00fc7947 */ /* 0x000fc0000383ffff */
[----:B------:R-:W-:-:S00]  /*d530*/  NOP ;  /* 0x0000000000007918 */ /* 0x000fc00000000000 */
        /* <DEDUP_REMOVED lines=12> */
.L_x_507:


//--------------------- .text._ZN3cub18CUB_300001_SM_10006detail4scan23DeviceCompactInitKernelINS0_13ScanTileStateIiLb1EEEPlEEvT_iT0_ --------------------------
	.section	.text._ZN3cub18CUB_300001_SM_10006detail4scan23DeviceCompactInitKernelINS0_13ScanTileStateIiLb1EEEPlEEvT_iT0_,"ax",@progbits
	.align	128
        .global         _ZN3cub18CUB_300001_SM_10006detail4scan23DeviceCompactInitKernelINS0_13ScanTileStateIiLb1EEEPlEEvT_iT0_
        .type           _ZN3cub18CUB_300001_SM_10006detail4scan23DeviceCompactInitKernelINS0_13ScanTileStateIiLb1EEEPlEEvT_iT0_,@function
        .size           _ZN3cub18CUB_300001_SM_10006detail4scan23DeviceCompactInitKernelINS0_13ScanTileStateIiLb1EEEPlEEvT_iT0_,(.L_x_508 - _ZN3cub18CUB_300001_SM_10006detail4scan23DeviceCompactInitKernelINS0_13ScanTileStateIiLb1EEEPlEEvT_iT0_)
        .other          _ZN3cub18CUB_300001_SM_10006detail4scan23DeviceCompactInitKernelINS0_13ScanTileStateIiLb1EEEPlEEvT_iT0_,@"STO_CUDA_ENTRY STV_DEFAULT"
_ZN3cub18CUB_300001_SM_10006detail4scan23DeviceCompactInitKernelINS0_13ScanTileStateIiLb1EEEPlEEvT_iT0_:
.text._ZN3cub18CUB_300001_SM_10006detail4scan23DeviceCompactInitKernelINS0_13ScanTileStateIiLb1EEEPlEEvT_iT0_:
[----:B------:R-:W-:Y:S01]  /*0000*/  LDC R1, c[0x0][0x37c] ;  /* 0x0000df00ff017b82 */ /* 0x000fe20000000800 */
[----:B------:R-:W0:Y:S07]  /*0010*/  S2R R0, SR_TID.X ;  /* 0x0000000000007919 */ /* 0x000e2e0000002100 */
[----:B------:R-:W1:Y:S01]  /*0020*/  S2UR UR6, SR_CTAID.X ;  /* 0x00000000000679c3 */ /* 0x000e620000002500 */
[----:B------:R-:W2:Y:S07]  /*0030*/  LDCU UR4, c[0x0][0x388] ;  /* 0x00007100ff0477ac */ /* 0x000eae0008000800 */
[----:B------:R-:W1:Y:S01]  /*0040*/  LDC R7, c[0x0][0x360] ;  /* 0x0000d800ff077b82 */ /* 0x000e620000000800 */
[C---:B0-----:R-:W-:Y:S01]  /*0050*/  ISETP.GT.U32.AND P0, PT, R0.reuse, 0x1f, PT ;  /* 0x0000001f0000780c */ /* 0x041fe20003f04070 */
[----:B-1----:R-:W-:Y:S01]  /*0060*/  IMAD R7, R7, UR6, R0 ;  /* 0x0000000607077c24 */ /* 0x002fe2000f8e0200 */
[----:B------:R-:W-:-:S02]  /*0070*/  LOP3.LUT P2, RZ, R0, UR6, RZ, 0xfc, !PT ;  /* 0x0000000600ff7c12 */ /* 0x000fc4000f84fcff */
[----:B------:R-:W-:Y:S02]  /*0080*/  ISETP.NE.OR P0, PT, RZ, UR6, P0 ;  /* 0x00000006ff007c0c */ /* 0x000fe40008705670 */
[----:B--2---:R-:W-:Y:S01]  /*0090*/  ISETP.GE.AND P1, PT, R7, UR4, PT ;  /* 0x0000000407007c0c */ /* 0x004fe2000bf26270 */
[----:B------:R-:W0:Y:S10]  /*00a0*/  LDCU.64 UR4, c[0x0][0x358] ;  /* 0x00006b00ff0477ac */ /* 0x000e340008000a00 */
[----:B------:R-:W1:Y:S02]  /*00b0*/  @!P0 LDC.64 R4, c[0x0][0x380] ;  /* 0x0000e000ff048b82 */ /* 0x000e640000000a00 */
[----:B------:R-:W-:-:S06]  /*00c0*/  @!P1 MOV R6, 0x63 ;  /* 0x0000006300069802 */ /* 0x000fcc0000000f00 */
[----:B------:R-:W2:Y:S01]  /*00d0*/  @!P1 LDC.64 R2, c[0x0][0x380] ;  /* 0x0000e000ff029b82 */ /* 0x000ea20000000a00 */
[----:B-1----:R-:W-:-:S04]  /*00e0*/  @!P0 IMAD.WIDE.U32 R4, R0, 0x8, R4 ;  /* 0x0000000800048825 */ /* 0x002fc800078e0004 */
[----:B--2---:R-:W-:-:S04]  /*00f0*/  @!P1 IMAD.WIDE R2, R7, 0x8, R2 ;  /* 0x0000000807029825 */ /* 0x004fc800078e0202 */
[----:B------:R-:W-:-:S05]  /*0100*/  IMAD.MOV.U32 R7, RZ, RZ, RZ ;  /* 0x000000ffff077224 */ /* 0x000fca00078e00ff */
[----:B0-----:R0:W-:Y:S04]  /*0110*/  @!P1 STG.E.64 desc[UR4][R2.64+0x100], R6 ;  /* 0x0001000602009986 */ /* 0x0011e8000c101b04 */
[----:B------:R0:W-:Y:S01]  /*0120*/  @!P0 STG.E.64 desc[UR4][R4.64], RZ ;  /* 0x000000ff04008986 */ /* 0x0001e2000c101b04 */
[----:B------:R-:W-:Y:S05]  /*0130*/  @P2 EXIT ;  /* 0x000000000000294d */ /* 0x000fea0003800000 */
[----:B0-----:R-:W0:Y:S02]  /*0140*/  LDC.64 R2, c[0x0][0x390] ;  /* 0x0000e400ff027b82 */ /* 0x001e240000000a00 */
[----:B0-----:R-:W-:Y:S01]  /*0150*/  STG.E.64 desc[UR4][R2.64], RZ ;  /* 0x000000ff02007986 */ /* 0x001fe2000c101b04 */
[----:B------:R-:W-:Y:S05]  /*0160*/  EXIT ;  /* 0x000000000000794d */ /* 0x000fea0003800000 */
.L_x_292:
        /* <DEDUP_REMOVED lines=9> */
.L_x_508:


//--------------------- .text._ZN3cub18CUB_300001_SM_10006detail4scan16DeviceScanKernelINS2_10policy_hubIiiimN4cuda3std3__44plusIvEEE10Policy1000EPiSC_NS0_13ScanTileStateIiLb1EEES9_NS0_8NullTypeEmiLb0ESF_EEvT0_T1_T2_iT3_T4_T5_ --------------------------
	.section	.text._ZN3cub18CUB_300001_SM_10006detail4scan16DeviceScanKernelINS2_10policy_hubIiiimN4cuda3std3__44plusIvEEE10Policy1000EPiSC_NS0_13ScanTileStateIiLb1EEES9_NS0_8NullTypeEmiLb0ESF_EEvT0_T1_T2_iT3_T4_T5_,"ax",@progbits
	.align	128
        .global         _ZN3cub18CUB_300001_SM_10006detail4scan16DeviceScanKernelINS2_10policy_hubIiiimN4cuda3std3__44plusIvEEE10Policy1000EPiSC_NS0_13ScanTileStateIiLb1EEES9_NS0_8NullTypeEmiLb0ESF_EEvT0_T1_T2_iT3_T4_T5_
        .type           _ZN3cub18CUB_300001_SM_10006detail4scan16DeviceScanKernelINS2_10policy_hubIiiimN4cuda3std3__44plusIvEEE10Policy1000EPiSC_NS0_13ScanTileStateIiLb1EEES9_NS0_8NullTypeEmiLb0ESF_EEvT0_T1_T2_iT3_T4_T5_,@function
        .size           _ZN3cub18CUB_300001_SM_10006detail4scan16DeviceScanKernelINS2_10policy_hubIiiimN4cuda3std3__44plusIvEEE10Policy1000EPiSC_NS0_13ScanTileStateIiLb1EEES9_NS0_8NullTypeEmiLb0ESF_EEvT0_T1_T2_iT3_T4_T5_,(.L_x_509 - _ZN3cub18CUB_300001_SM_10006detail4scan16DeviceScanKernelINS2_10policy_hubIiiimN4cuda3std3__44plusIvEEE10Policy1000EPiSC_NS0_13ScanTileStateIiLb1EEES9_NS0_8NullTypeEmiLb0ESF_EEvT0_T1_T2_iT3_T4_T5_)
        .other          _ZN3cub18CUB_300001_SM_10006detail4scan16DeviceScanKernelINS2_10policy_hubIiiimN4cuda3std3__44plusIvEEE10Policy1000EPiSC_NS0_13ScanTileStateIiLb1EEES9_NS0_8NullTypeEmiLb0ESF_EEvT0_T1_T2_iT3_T4_T5_,@"STO_CUDA_ENTRY STV_DEFAULT"
_ZN3cub18CUB_300001_SM_10006detail4scan16DeviceScanKernelINS2_10policy_hubIiiimN4cuda3std3__44plusIvEEE10Policy1000EPiSC_NS0_13ScanTileStateIiLb1EEES9_NS0_8NullTypeEmiLb0ESF_EEvT0_T1_T2_iT3_T4_T5_:
.text._ZN3cub18CUB_300001_SM_10006detail4scan16DeviceScanKernelINS2_10policy_hubIiiimN4cuda3std3__44plusIvEEE10Policy1000EPiSC_NS0_13ScanTileStateIiLb1EEES9_NS0_8NullTypeEmiLb0ESF_EEvT0_T1_T2_iT3_T4_T5_:
[----:B------:R-:W-:Y:S08]  /*0000*/  LDC R1, c[0x0][0x37c] ;  /* 0x0000df00ff017b82 */ /* 0x000ff00000000800 */
[----:B------:R-:W0:Y:S01]  /*0010*/  S2UR UR6, SR_CTAID.X ;  /* 0x00000000000679c3 */ /* 0x000e220000002500 */
[----:B------:R-:W0:Y:S01]  /*0020*/  LDCU UR4, c[0x0][0x398] ;  /* 0x00007300ff0477ac */ /* 0x000e220008000800 */
[----:B------:R-:W1:Y:S01]  /*0030*/  LDCU.64 UR8, c[0x0][0x3a0] ;  /* 0x00007400ff0877ac */ /* 0x000e620008000a00 */
[----:B------:R-:W2:Y:S01]  /*0040*/  LDCU.64 UR12, c[0x0][0x358] ;  /* 0x00006b00ff0c77ac */ /* 0x000ea20008000a00 */
[----:B0-----:R-:W-:-:S04]  /*0050*/  UIADD3 UR6, UPT, UPT, UR6, UR4, URZ ;  /* 0x0000000406067290 */ /* 0x001fc8000fffe0ff */
[----:B------:R-:W-:-:S04]  /*0060*/  UIMAD.WIDE UR10, UR6, 0x1ee0, URZ ;  /* 0x00001ee0060a78a5 */ /* 0x000fc8000f8e02ff */
[----:B-1----:R-:W-:-:S04]  /*0070*/  UIADD3 UR7, UP0, UPT, -UR10, UR8, URZ ;  /* 0x000000080a077290 */ /* 0x002fc8000ff1e1ff */
[----:B------:R-:W-:Y:S02]  /*0080*/  UIADD3.X UR4, UPT, UPT, ~UR11, UR9, URZ, UP0, !UPT ;  /* 0x000000090b047290 */ /* 0x000fe400087fe5ff */
[----:B------:R-:W-:-:S04]  /*0090*/  UISETP.GE.U32.AND UP0, UPT, UR7, 0x1ee1, UPT ;  /* 0x00001ee10700788c */ /* 0x000fc8000bf06070 */
[----:B------:R-:W-:-:S09]  /*00a0*/  UISETP.GE.U32.AND.EX UP0, UPT, UR4, URZ, UPT, UP0 ;  /* 0x000000ff0400728c */ /* 0x000fd2000bf06100 */
[----:B--2---:R-:W-:Y:S05]  /*00b0*/  BRA.U !UP0, `(.L_x_293) ;  /* 0x0000001d08047547 */ /* 0x004fea000b800000 */
[----:B------:R-:W0:Y:S01]  /*00c0*/  S2R R36, SR_TID.X ;  /* 0x0000000000247919 */ /* 0x000e220000002100 */
[----:B------:R-:W1:Y:S01]  /*00d0*/  LDCU.64 UR4, c[0x0][0x380] ;  /* 0x00007000ff0477ac */ /* 0x000e620008000a00 */
[C---:B0-----:R-:W-:Y:S02]  /*00e0*/  LOP3.LUT R0, R36.reuse, 0x1f, RZ, 0xc0, !PT ;  /* 0x0000001f24007812 */ /* 0x041fe400078ec0ff */
[----:B------:R-:W-:-:S05]  /*00f0*/  LOP3.LUT R3, R36, 0x3e0, RZ, 0xc0, !PT ;  /* 0x000003e024037812 */ /* 0x000fca00078ec0ff */
[----:B------:R-:W-:-:S05]  /*0100*/  IMAD R0, R3, 0x13, R0 ;  /* 0x0000001303007824 */ /* 0x000fca00078e0200 */
[----:B------:R-:W-:-:S05]  /*0110*/  IADD3 R0, P0, PT, R0, UR10, RZ ;  /* 0x0000000a00007c10 */ /* 0x000fca000ff1e0ff */
[----:B------:R-:W-:Y:S02]  /*0120*/  IMAD.X R41, RZ, RZ, UR11, P0 ;  /* 0x0000000bff297e24 */ /* 0x000fe400080e06ff */
[----:B------:R-:W-:-:S03]  /*0130*/  IMAD.SHL.U32 R42, R0, 0x4, RZ ;  /* 0x00000004002a7824 */ /* 0x000fc600078e00ff */
[----:B------:R-:W-:Y:S02]  /*0140*/  SHF.L.U64.HI R41, R0, 0x2, R41 ;  /* 0x0000000200297819 */ /* 0x000fe40000010229 */
[----:B-1----:R-:W-:-:S04]  /*0150*/  IADD3 R2, P0, PT, R42, UR4, RZ ;  /* 0x000000042a027c10 */ /* 0x002fc8000ff1e0ff */
[----:B------:R-:W-:-:S05]  /*0160*/  IADD3.X R3, PT, PT, R41, UR5, RZ, P0, !PT ;  /* 0x0000000529037c10 */ /* 0x000fca00087fe4ff */
[----:B------:R-:W2:Y:S04]  /*0170*/  LD.E.STRONG.SM R5, desc[UR12][R2.64] ;  /* 0x0000000c02057980 */ /* 0x000ea8000c10b900 */
[----:B------:R-:W3:Y:S04]  /*0180*/  LD.E.STRONG.SM R7, desc[UR12][R2.64+0x80] ;  /* 0x0000800c02077980 */ /* 0x000ee8000c10b900 */
[----:B------:R-:W4:Y:S04]  /*0190*/  LD.E.STRONG.SM R9, desc[UR12][R2.64+0x100] ;  /* 0x0001000c02097980 */ /* 0x000f28000c10b900 */
[----:B------:R-:W5:Y:S04]  /*01a0*/  LD.E.STRONG.SM R11, desc[UR12][R2.64+0x180] ;  /* 0x0001800c020b7980 */ /* 0x000f68000c10b900 */
        /* <DEDUP_REMOVED lines=14> */
[----:B------:R-:W5:Y:S01]  /*0290*/  LD.E.STRONG.SM R0, desc[UR12][R2.64+0x900] ;  /* 0x0009000c02007980 */ /* 0x000f62000c10b900 */
[----:B------:R-:W0:Y:S01]  /*02a0*/  S2UR UR5, SR_CgaCtaId ;  /* 0x00000000000579c3 */ /* 0x000e220000008800 */
[----:B------:R-:W-:Y:S01]  /*02b0*/  SHF.R.U32.HI R32, RZ, 0x5, R36 ;  /* 0x00000005ff207819 */ /* 0x000fe20000011624 */
[----:B------:R-:W-:Y:S01]  /*02c0*/  UMOV UR4, 0x400 ;  /* 0x0000040000047882 */ /* 0x000fe20000000000 */
[----:B------:R-:W1:Y:S01]  /*02d0*/  S2R R44, SR_LANEID ;  /* 0x00000000002c7919 */ /* 0x000e620000000000 */
[----:B------:R-:W-:Y:S01]  /*02e0*/  UISETP.NE.AND UP0, UPT, UR6, URZ, UPT ;  /* 0x000000ff0600728c */ /* 0x000fe2000bf05270 */
[----:B------:R-:W-:Y:S01]  /*02f0*/  BSSY.RECONVERGENT B0, `(.L_x_294) ;  /* 0x000014b000007945 */ /* 0x000fe20003800200 */
[----:B0-----:R-:W-:Y:S01]  /*0300*/  ULEA UR4, UR5, UR4, 0x18 ;  /* 0x0000000405047291 */ /* 0x001fe2000f8ec0ff */
[----:B-1----:R-:W-:-:S05]  /*0310*/  IMAD R28, R32, 0x260, R44 ;  /* 0x00000260201c7824 */ /* 0x002fca00078e022c */
[----:B------:R-:W-:-:S05]  /*0320*/  LEA R28, R28, UR4, 0x2 ;  /* 0x000000041c1c7c11 */ /* 0x000fca000f8e10ff */
[----:B------:R-:W-:Y:S01]  /*0330*/  IMAD R27, R44, 0x48, R28 ;  /* 0x000000482c1b7824 */ /* 0x000fe200078e021c */
[----:B--2---:R0:W-:Y:S04]  /*0340*/  STS [R28], R5 ;  /* 0x000000051c007388 */ /* 0x0041e80000000800 */
[----:B---3--:R0:W-:Y:S04]  /*0350*/  STS [R28+0x80], R7 ;  /* 0x000080071c007388 */ /* 0x0081e80000000800 */
[----:B----4-:R0:W-:Y:S04]  /*0360*/  STS [R28+0x100], R9 ;  /* 0x000100091c007388 */ /* 0x0101e80000000800 */
[----:B-----5:R0:W-:Y:S04]  /*0370*/  STS [R28+0x180], R11 ;  /* 0x0001800b1c007388 */ /* 0x0201e80000000800 */
[----:B------:R0:W-:Y:S04]  /*0380*/  STS [R28+0x200], R13 ;  /* 0x0002000d1c007388 */ /* 0x0001e80000000800 */
        /* <DEDUP_REMOVED lines=13> */
[----:B------:R0:W-:Y:S01]  /*0460*/  STS [R28+0x900], R0 ;  /* 0x000900001c007388 */ /* 0x0001e20000000800 */
[----:B------:R-:W-:-:S03]  /*0470*/  NOP ;  /* 0x0000000000007918 */ /* 0x000fc60000000000 */
[----:B------:R0:W1:Y:S04]  /*0480*/  LDS R26, [R27] ;  /* 0x000000001b1a7984 */ /* 0x0000680000000800 */
[----:B------:R0:W2:Y:S04]  /*0490*/  LDS R25, [R27+0x4] ;  /* 0x000004001b197984 */ /* 0x0000a80000000800 */
[----:B------:R0:W3:Y:S04]  /*04a0*/  LDS R24, [R27+0x8] ;  /* 0x000008001b187984 */ /* 0x0000e80000000800 */
[----:B------:R0:W4:Y:S04]  /*04b0*/  LDS R40, [R27+0xc] ;  /* 0x00000c001b287984 */ /* 0x0001280000000800 */
[----:B------:R0:W0:Y:S04]  /*04c0*/  LDS R39, [R27+0x10] ;  /* 0x000010001b277984 */ /* 0x0000280000000800 */
        /* <DEDUP_REMOVED lines=13> */
[----:B------:R0:W0:Y:S01]  /*05a0*/  LDS R0, [R27+0x48] ;  /* 0x000048001b007984 */ /* 0x0000220000000800 */
[----:B------:R-:W-:Y:S06]  /*05b0*/  BAR.SYNC.DEFER_BLOCKING 0x0 ;  /* 0x0000000000007b1d */ /* 0x000fec0000010000 */
[----:B-1234-:R-:W-:Y:S05]  /*05c0*/  BRA.U UP0, `(.L_x_295) ;  /* 0x0000000500247547 */ /* 0x01efea000b800000 */
[----:B------:R-:W-:Y:S02]  /*05d0*/  IADD3 R8, PT, PT, R24, R25, R26 ;  /* 0x0000001918087210 */ /* 0x000fe40007ffe01a */
[----:B------:R-:W-:Y:S02]  /*05e0*/  ISETP.NE.AND P1, PT, R44, 0x1f, PT ;  /* 0x0000001f2c00780c */ /* 0x000fe40003f25270 */
[----:B0-----:R-:W-:Y:S02]  /*05f0*/  IADD3 R8, PT, PT, R39, R40, R8 ;  /* 0x0000002827087210 */ /* 0x001fe40007ffe008 */
[----:B------:R-:W-:Y:S02]  /*0600*/  ISETP.GE.U32.AND P2, PT, R36, 0x20, PT ;  /* 0x000000202400780c */ /* 0x000fe40003f46070 */
[----:B------:R-:W-:Y:S02]  /*0610*/  IADD3 R8, PT, PT, R30, R31, R8 ;  /* 0x0000001f1e087210 */ /* 0x000fe40007ffe008 */
[----:B------:R-:W-:-:S02]  /*0620*/  ISETP.NE.AND P3, PT, R44, RZ, PT ;  /* 0x000000ff2c00720c */ /* 0x000fc40003f65270 */
[----:B------:R-:W-:-:S03]  /*0630*/  IADD3 R8, PT, PT, R23, R29, R8 ;  /* 0x0000001d17087210 */ /* 0x000fc60007ffe008 */
[----:B------:R-:W-:Y:S02]  /*0640*/  @!P1 LEA R37, R32, UR4, 0x2 ;  /* 0x0000000420259c11 */ /* 0x000fe4000f8e10ff */
[----:B------:R-:W-:-:S04]  /*0650*/  IADD3 R8, PT, PT, R21, R22, R8 ;  /* 0x0000001615087210 */ /* 0x000fc80007ffe008 */
[----:B------:R-:W-:-:S04]  /*0660*/  IADD3 R8, PT, PT, R7, R20, R8 ;  /* 0x0000001407087210 */ /* 0x000fc80007ffe008 */
[----:B------:R-:W-:-:S04]  /*0670*/  IADD3 R8, PT, PT, R5, R6, R8 ;  /* 0x0000000605087210 */ /* 0x000fc80007ffe008 */
[----:B------:R-:W-:-:S04]  /*0680*/  IADD3 R33, PT, PT, R3, R4, R8 ;  /* 0x0000000403217210 */ /* 0x000fc80007ffe008 */
[----:B------:R-:W-:-:S05]  /*0690*/  IADD3 R33, PT, PT, R0, R2, R33 ;  /* 0x0000000200217210 */ /* 0x000fca0007ffe021 */
        /* <DEDUP_REMOVED lines=10> */
[----:B------:R-:W-:-:S03]  /*0740*/  ISETP.NE.AND P0, PT, R32, 0x2, PT ;  /* 0x000000022000780c */ /* 0x000fc60003f05270 */
[----:B------:R-:W-:Y:S01]  /*0750*/  IMAD.IADD R33, R34, 0x1, -R33 ;  /* 0x0000000122217824 */ /* 0x000fe200078e0a21 */
[----:B------:R-:W-:Y:S01]  /*0760*/  @!P1 STS [R37+0x10], R34 ;  /* 0x0000102225009388 */ /* 0x000fe20000000800 */
[----:B------:R-:W-:Y:S01]  /*0770*/  BAR.SYNC.DEFER_BLOCKING 0x0 ;  /* 0x0000000000007b1d */ /* 0x000fe20000010000 */
[----:B------:R-:W-:-:S05]  /*0780*/  ISETP.NE.AND P1, PT, R32, 0x9, PT ;  /* 0x000000092000780c */ /* 0x000fca0003f25270 */
[----:B------:R-:W0:Y:S04]  /*0790*/  LDS.128 R8, [UR4+0x10] ;  /* 0x00001004ff087984 */ /* 0x000e280008000c00 */
[----:B------:R-:W1:Y:S04]  /*07a0*/  LDS.128 R12, [UR4+0x20] ;  /* 0x00002004ff0c7984 */ /* 0x000e680008000c00 */
[----:B------:R-:W2:Y:S01]  /*07b0*/  LDS.128 R16, [UR4+0x30] ;  /* 0x00003004ff107984 */ /* 0x000ea20008000c00 */
[----:B0-----:R-:W-:-:S04]  /*07c0*/  IMAD.IADD R9, R8, 0x1, R9 ;  /* 0x0000000108097824 */ /* 0x001fc800078e0209 */
[----:B------:R-:W-:Y:S01]  /*07d0*/  IMAD.IADD R10, R10, 0x1, R9 ;  /* 0x000000010a0a7824 */ /* 0x000fe200078e0209 */
[----:B------:R-:W-:Y:S02]  /*07e0*/  SEL R8, R9, R8, !P0 ;  /* 0x0000000809087207 */ /* 0x000fe40004000000 */
[----:B------:R-:W-:Y:S01]  /*07f0*/  ISETP.NE.AND P0, PT, R32, 0x3, PT ;  /* 0x000000032000780c */ /* 0x000fe20003f05270 */
[----:B------:R-:W-:Y:S01]  /*0800*/  IMAD.IADD R11, R11, 0x1, R10 ;  /* 0x000000010b0b7824 */ /* 0x000fe200078e020a */
[----:B------:R-:W-:Y:S02]  /*0810*/  SEL R9, R33, RZ, P3 ;  /* 0x000000ff21097207 */ /* 0x000fe40001800000 */
        /* <DEDUP_REMOVED lines=16> */
[----:B------:R-:W-:-:S03]  /*0920*/  ISETP.NE.AND P0, PT, R32, 0x8, PT ;  /* 0x000000082000780c */ /* 0x000fc60003f05270 */
[----:B------:R-:W-:Y:S01]  /*0930*/  IMAD.IADD R19, R19, 0x1, R18 ;  /* 0x0000000113137824 */ /* 0x000fe200078e0212 */
[----:B------:R-:W-:Y:S02]  /*0940*/  SEL R8, R15, R8, !P0 ;  /* 0x000000080f087207 */ /* 0x000fe40004000000 */
[----:B------:R-:W-:Y:S02]  /*0950*/  ISETP.NE.AND P0, PT, R32, 0xa, PT ;  /* 0x0000000a2000780c */ /* 0x000fe40003f05270 */
[----:B------:R-:W-:Y:S02]  /*0960*/  SEL R8, R16, R8, !P1 ;  /* 0x0000000810087207 */ /* 0x000fe40004800000 */
[C---:B------:R-:W-:Y:S02]  /*0970*/  ISETP.NE.AND P1, PT, R32.reuse, 0xb, PT ;  /* 0x0000000b2000780c */ /* 0x040fe40003f25270 */
[----:B------:R-:W-:Y:S02]  /*0980*/  SEL R8, R17, R8, !P0 ;  /* 0x0000000811087207 */ /* 0x000fe40004000000 */
[----:B------:R-:W-:-:S02]  /*0990*/  ISETP.NE.AND P0, PT, R32, 0xc, PT ;  /* 0x0000000c2000780c */ /* 0x000fc40003f05270 */
[----:B------:R-:W-:Y:S02]  /*09a0*/  SEL R8, R18, R8, !P1 ;  /* 0x0000000812087207 */ /* 0x000fe40004800000 */
[----:B------:R-:W-:Y:S02]  /*09b0*/  ISETP.NE.AND P1, PT, R36, RZ, PT ;  /* 0x000000ff2400720c */ /* 0x000fe40003f25270 */
[----:B------:R-:W-:-:S05]  /*09c0*/  SEL R8, R19, R8, !P0 ;  /* 0x0000000813087207 */ /* 0x000fca0004000000 */
[----:B------:R-:W-:-:S06]  /*09d0*/  @P2 IMAD.IADD R33, R8, 0x1, R9 ;  /* 0x0000000108212824 */ /* 0x000fcc00078e0209 */
[----:B------:R-:W-:Y:S05]  /*09e0*/  @P1 BRA `(.L_x_296) ;  /* 0x0000000c006c1947 */ /* 0x000fea0003800000 */
[----:B------:R-:W0:Y:S01]  /*09f0*/  LDS R12, [UR4+0x40] ;  /* 0x00004004ff0c7984 */ /* 0x000e220008000800 */
[----:B------:R-:W1:Y:S01]  /*0a00*/  LDC.64 R10, c[0x0][0x390] ;  /* 0x0000e400ff0a7b82 */ /* 0x000e620000000a00 */
[----:B------:R-:W-:Y:S02]  /*0a10*/  IMAD.MOV.U32 R8, RZ, RZ, 0x65 ;  /* 0x00000065ff087424 */ /* 0x000fe400078e00ff */
[----:B------:R-:W-:Y:S02]  /*0a20*/  IMAD.MOV.U32 R33, RZ, RZ, RZ ;  /* 0x000000ffff217224 */ /* 0x000fe400078e00ff */
[----:B0-----:R-:W-:-:S05]  /*0a30*/  IMAD.IADD R9, R19, 0x1, R12 ;  /* 0x0000000113097824 */ /* 0x001fca00078e020c */
[----:B-1----:R0:W-:Y:S01]  /*0a40*/  ST.E.64.STRONG.GPU desc[UR12][R10.64+0x100], R8 ;  /* 0x000100080a007985 */ /* 0x0021e2000c10fb0c */
[----:B------:R-:W-:Y:S05]  /*0a50*/  BRA `(.L_x_296) ;  /* 0x0000000c00507947 */ /* 0x000fea0003800000 */
.L_x_295:
[----:B------:R-:W-:Y:S02]  /*0a60*/  IADD3 R8, PT, PT, R24, R25, R26 ;  /* 0x0000001918087210 */ /* 0x000fe40007ffe01a */
[C---:B------:R-:W-:Y:S02]  /*0a70*/  ISETP.NE.AND P1, PT, R44.reuse, 0x1f, PT ;  /* 0x0000001f2c00780c */ /* 0x040fe40003f25270 */
[----:B0-----:R-:W-:Y:S02]  /*0a80*/  IADD3 R8, PT, PT, R39, R40, R8 ;  /* 0x0000002827087210 */ /* 0x001fe40007ffe008 */
[----:B------:R-:W-:Y:S02]  /*0a90*/  ISETP.NE.AND P2, PT, R44, RZ, PT ;  /* 0x000000ff2c00720c */ /* 0x000fe40003f45270 */
[----:B------:R-:W-:-:S04]  /*0aa0*/  IADD3 R8, PT, PT, R30, R31, R8 ;  /* 0x0000001f1e087210 */ /* 0x000fc80007ffe008 */
        /* <DEDUP_REMOVED lines=37> */
[----:B------:R-:W-:Y:S01]  /*0d00*/  IMAD.IADD R14, R14, 0x1, R13 ;  /* 0x000000010e0e7824 */ /* 0x000fe200078e020d */
[----:B------:R-:W0:Y:S02]  /*0d10*/  LDS R11, [UR4+0x40] ;  /* 0x00004004ff0b7984 */ /* 0x000e240008000800 */
        /* <DEDUP_REMOVED lines=12> */
[----:B------:R-:W-:-:S04]  /*0de0*/  ISETP.NE.AND P0, PT, R32, 0x9, PT ;  /* 0x000000092000780c */ /* 0x000fc80003f05270 */
[----:B------:R-:W-:Y:S02]  /*0df0*/  SEL R8, R16, R8, !P0 ;  /* 0x0000000810087207 */ /* 0x000fe40004000000 */
[----:B------:R-:W-:-:S04]  /*0e00*/  ISETP.NE.AND P0, PT, R32, 0xa, PT ;  /* 0x0000000a2000780c */ /* 0x000fc80003f05270 */
[----:B------:R-:W-:Y:S02]  /*0e10*/  SEL R8, R17, R8, !P0 ;  /* 0x0000000811087207 */ /* 0x000fe40004000000 */
[----:B------:R-:W-:-:S04]  /*0e20*/  ISETP.NE.AND P0, PT, R32, 0xb, PT ;  /* 0x0000000b2000780c */ /* 0x000fc80003f05270 */
[----:B------:R-:W-:Y:S02]  /*0e30*/  SEL R8, R18, R8, !P0 ;  /* 0x0000000812087207 */ /* 0x000fe40004000000 */
[C---:B------:R-:W-:Y:S01]  /*0e40*/  ISETP.GT.U32.AND P0, PT, R36.reuse, 0x1f, PT ;  /* 0x0000001f2400780c */ /* 0x040fe20003f04070 */
[C---:B0-----:R-:W-:Y:S01]  /*0e50*/  IMAD.IADD R11, R19.reuse, 0x1, R11 ;  /* 0x00000001130b7824 */ /* 0x041fe200078e020b */
[----:B------:R-:W-:Y:S02]  /*0e60*/  SEL R8, R19, R8, !P1 ;  /* 0x0000000813087207 */ /* 0x000fe40004800000 */
[----:B------:R-:W-:-:S03]  /*0e70*/  ISETP.GE.U32.AND P1, PT, R36, 0x20, PT ;  /* 0x000000202400780c */ /* 0x000fc60003f26070 */
[----:B------:R-:W-:-:S05]  /*0e80*/  IMAD.IADD R8, R8, 0x1, R9 ;  /* 0x0000000108087824 */ /* 0x000fca00078e0209 */
[----:B------:R-:W-:Y:S01]  /*0e90*/  SEL R43, R33, R8, !P1 ;  /* 0x00000008212b7207 */ /* 0x000fe20004800000 */
[----:B------:R-:W-:Y:S06]  /*0ea0*/  @P0 BRA `(.L_x_297) ;  /* 0x0000000800140947 */ /* 0x000fec0003800000 */
[----:B------:R-:W0:Y:S01]  /*0eb0*/  LDC.64 R16, c[0x0][0x390] ;  /* 0x0000e400ff107b82 */ /* 0x000e220000000a00 */
[----:B------:R-:W-:Y:S01]  /*0ec0*/  ISETP.NE.AND P1, PT, R36, RZ, PT ;  /* 0x000000ff2400720c */ /* 0x000fe20003f25270 */
[----:B------:R-:W-:Y:S01]  /*0ed0*/  IMAD.U32 R13, RZ, RZ, UR6 ;  /* 0x00000006ff0d7e24 */ /* 0x000fe2000f8e00ff */
[----:B------:R-:W-:-:S05]  /*0ee0*/  LOP3.LUT R18, RZ, R36, RZ, 0x33, !PT ;  /* 0x00000024ff127212 */ /* 0x000fca00078e33ff */
[----:B------:R-:W-:-:S06]  /*0ef0*/  VIADD R18, R18, UR6 ;  /* 0x0000000612127c36 */ /* 0x000fcc0008000000 */
        /* <DEDUP_REMOVED lines=11> */
.L_x_327:
[----:B------:R-:W-:Y:S05]  /*0fb0*/  @!P0 BRA `(.L_x_299) ;  /* 0x0000000000248947 */ /* 0x000fea0003800000 */
[----:B------:R-:W-:-:S07]  /*0fc0*/  IMAD.MOV.U32 R9, RZ, RZ, 0x1de ;  /* 0x000001deff097424 */ /* 0x000fce00078e00ff */
.L_x_301:
[----:B------:R-:W-:Y:S05]  /*0fd0*/  NANOSLEEP R9 ;  /* 0x000000090000735d */ /* 0x000fea0003800000 */
[----:B------:R-:W2:Y:S01]  /*0fe0*/  LD.E.64.STRONG.GPU R14, desc[UR12][R16.64+0x100] ;  /* 0x0001000c100e7980 */ /* 0x000ea2000c10fb00 */
[----:B------:R-:W-:Y:S01]  /*0ff0*/  UMOV UR5, 0xffffffff ;  /* 0xffffffff00057882 */ /* 0x000fe20000000000 */
[----:B------:R-:W-:Y:S02]  /*1000*/  SHF.R.U32.HI R9, RZ, 0x1, R9 ;  /* 0x00000001ff097819 */ /* 0x000fe40000011609 */
[----:B--2---:R-:W-:Y:S01]  /*1010*/  ISETP.NE.AND P0, PT, R14, 0x63, PT ;  /* 0x000000630e00780c */ /* 0x004fe20003f05270 */
[----:B------:R-:W-:-:S12]  /*1020*/  BRA.DIV UR5, `(.L_x_300) ;  /* 0x0000002e05e87947 */ /* 0x000fd8000b800000 */
[----:B------:R-:W-:-:S13]  /*1030*/  VOTE.ANY P0, !P0 ;  /* 0x0000000000ff7806 */ /* 0x000fda0004000100 */
.L_x_330:
[----:B------:R-:W-:Y:S05]  /*1040*/  @P0 BRA `(.L_x_301) ;  /* 0xfffffffc00e00947 */ /* 0x000fea000383ffff */
.L_x_299:
[----:B------:R-:W-:Y:S01]  /*1050*/  UMOV UR5, 0xffffffff ;  /* 0xffffffff00057882 */ /* 0x000fe20000000000 */
[----:B------:R-:W-:Y:S02]  /*1060*/  ISETP.NE.AND P2, PT, R14, 0x65, PT ;  /* 0x000000650e00780c */ /* 0x000fe40003f45270 */
[----:B------:R-:W-:Y:S11]  /*1070*/  BRA.DIV UR5, `(.L_x_302) ;  /* 0x0000002e05f47947 */ /* 0x000ff6000b800000 */
[----:B------:R-:W0:Y:S01]  /*1080*/  S2R R45, SR_GEMASK ;  /* 0x00000000002d7919 */ /* 0x000e220000003c00 */
[----:B------:R-:W-:Y:S01]  /*1090*/  VOTE.ANY R8, PT, !P2 ;  /* 0x0000000000087806 */ /* 0x000fe200050e0100 */
[C---:B------:R-:W-:Y:S02]  /*10a0*/  VIADD R33, R44.reuse, 0x2 ;  /* 0x000000022c217836 */ /* 0x040fe40000000000 */
[C---:B------:R-:W-:Y:S02]  /*10b0*/  VIADD R32, R44.reuse, 0x4 ;  /* 0x000000042c207836 */ /* 0x040fe40000000000 */
[C---:B------:R-:W-:Y:S02]  /*10c0*/  VIADD R19, R44.reuse, 0x8 ;  /* 0x000000082c137836 */ /* 0x040fe40000000000 */
[----:B------:R-:W-:Y:S01]  /*10d0*/  VIADD R34, R44, 0x10 ;  /* 0x000000102c227836 */ /* 0x000fe20000000000 */
[----:B0-----:R-:W-:-:S05]  /*10e0*/  LOP3.LUT R8, R8, 0x80000000, R45, 0xec, !PT ;  /* 0x8000000008087812 */ /* 0x001fca00078eec2d */
[----:B------:R-:W-:-:S05]  /*10f0*/  VIADD R9, R8, 0xffffffff ;  /* 0xffffffff08097836 */ /* 0x000fca0000000000 */
[----:B------:R-:W-:-:S04]  /*1100*/  LOP3.LUT R9, R8, R9, RZ, 0xc, !PT ;  /* 0x0000000908097212 */ /* 0x000fc800078e0cff */
[----:B------:R0:W1:Y:S02]  /*1110*/  POPC R38, R9 ;  /* 0x0000000900267309 */ /* 0x0000640000000000 */
[----:B0-----:R-:W0:Y:S01]  /*1120*/  LDC.64 R8, c[0x0][0x390] ;  /* 0x0000e400ff087b82 */ /* 0x001e220000000a00 */
[----:B-1----:R-:W1:Y:S01]  /*1130*/  SHFL.DOWN PT, R16, R15, 0x1, R38 ;  /* 0x082000000f107989 */ /* 0x002e6200000e0026 */
[-C--:B------:R-:W-:Y:S02]  /*1140*/  ISETP.GE.AND P0, PT, R44, R38.reuse, PT ;  /* 0x000000262c00720c */ /* 0x080fe40003f06270 */
[-C--:B------:R-:W-:Y:S02]  /*1150*/  ISETP.GT.AND P2, PT, R34, R38.reuse, PT ;  /* 0x000000262200720c */ /* 0x080fe40003f44270 */
[----:B-1----:R-:W-:Y:S02]  /*1160*/  SEL R16, R16, RZ, !P0 ;  /* 0x000000ff10107207 */ /* 0x002fe40004000000 */
[----:B------:R-:W-:-:S03]  /*1170*/  ISETP.GT.AND P0, PT, R33, R38, PT ;  /* 0x000000262100720c */ /* 0x000fc60003f04270 */
[----:B------:R-:W-:-:S05]  /*1180*/  IMAD.IADD R17, R16, 0x1, R15 ;  /* 0x0000000110117824 */ /* 0x000fca00078e020f */
[----:B------:R-:W1:Y:S02]  /*1190*/  SHFL.DOWN PT, R16, R17, 0x2, R38 ;  /* 0x0840000011107989 */ /* 0x000e6400000e0026 */
[----:B-1----:R-:W-:Y:S02]  /*11a0*/  SEL R16, R16, RZ, !P0 ;  /* 0x000000ff10107207 */ /* 0x002fe40004000000 */
[----:B------:R-:W-:-:S03]  /*11b0*/  ISETP.GT.AND P0, PT, R32, R38, PT ;  /* 0x000000262000720c */ /* 0x000fc60003f04270 */
[----:B------:R-:W-:-:S05]  /*11c0*/  IMAD.IADD R35, R17, 0x1, R16 ;  /* 0x0000000111237824 */ /* 0x000fca00078e0210 */
[----:B------:R-:W1:Y:S02]  /*11d0*/  SHFL.DOWN PT, R16, R35, 0x4, R38 ;  /* 0x0880000023107989 */ /* 0x000e6400000e0026 */
[----:B-1----:R-:W-:Y:S02]  /*11e0*/  SEL R16, R16, RZ, !P0 ;  /* 0x000000ff10107207 */ /* 0x002fe40004000000 */
[----:B------:R-:W-:-:S03]  /*11f0*/  ISETP.GT.AND P0, PT, R19, R38, PT ;  /* 0x000000261300720c */ /* 0x000fc60003f04270 */
[----:B------:R-:W-:Y:S01]  /*1200*/  IMAD.IADD R37, R35, 0x1, R16 ;  /* 0x0000000123257824 */ /* 0x000fe200078e0210 */
[----:B0-----:R-:W-:-:S04]  /*1210*/  IADD3 R35, P3, PT, R8, 0x100, RZ ;  /* 0x0000010008237810 */ /* 0x001fc80007f7e0ff */
[----:B------:R-:W0:Y:S02]  /*1220*/  SHFL.DOWN PT, R16, R37, 0x8, R38 ;  /* 0x0900000025107989 */ /* 0x000e2400000e0026 */
[----:B0-----:R-:W-:Y:S02]  /*1230*/  SEL R16, R16, RZ, !P0 ;  /* 0x000000ff10107207 */ /* 0x001fe40004000000 */
[----:B------:R-:W-:-:S03]  /*1240*/  ISETP.NE.AND P0, PT, R14, 0x65, PT ;  /* 0x000000650e00780c */ /* 0x000fc60003f05270 */
[----:B------:R-:W-:Y:S02]  /*1250*/  IMAD.IADD R17, R37, 0x1, R16 ;  /* 0x0000000125117824 */ /* 0x000fe400078e0210 */
[----:B------:R-:W-:-:S03]  /*1260*/  IMAD.X R37, RZ, RZ, R9, P3 ;  /* 0x000000ffff257224 */ /* 0x000fc600018e0609 */
[----:B------:R-:W0:Y:S05]  /*1270*/  SHFL.DOWN PT, R16, R17, 0x10, R38 ;  /* 0x0a00000011107989 */ /* 0x000e2a00000e0026 */
[----:B------:R-:W-:Y:S02]  /*1280*/  VOTE.ALL P0, P0 ;  /* 0x0000000000ff7806 */ /* 0x000fe40000000000 */
[----:B0-----:R-:W-:-:S05]  /*1290*/  SEL R16, R16, RZ, !P2 ;  /* 0x000000ff10107207 */ /* 0x001fca0005000000 */
[----:B------:R-:W-:-:S07]  /*12a0*/  IMAD.IADD R36, R17, 0x1, R16 ;  /* 0x0000000111247824 */ /* 0x000fce00078e0210 */
.L_x_339:
[----:B------:R-:W-:Y:S05]  /*12b0*/  @!P0 BRA `(.L_x_303) ;  /* 0x0000000000d48947 */ /* 0x000fea0003800000 */
[----:B------:R-:W-:-:S07]  /*12c0*/  IMAD.MOV.U32 R38, RZ, RZ, 0x1de ;  /* 0x000001deff267424 */ /* 0x000fce00078e00ff */
.L_x_309:
        /* <DEDUP_REMOVED lines=10> */
.L_x_342:
[----:B------:R-:W-:Y:S05]  /*1370*/  @!P0 BRA `(.L_x_305) ;  /* 0x0000000000248947 */ /* 0x000fea0003800000 */
[----:B------:R-:W-:-:S07]  /*1380*/  IMAD.MOV.U32 R9, RZ, RZ, R38 ;  /* 0x000000ffff097224 */ /* 0x000fce00078e0026 */
.L_x_307:
[----:B------:R-:W-:Y:S05]  /*1390*/  NANOSLEEP R9 ;  /* 0x000000090000735d */ /* 0x000fea0003800000 */
[----:B------:R-:W2:Y:S01]  /*13a0*/  LD.E.64.STRONG.GPU R14, desc[UR12][R16.64+-0x100] ;  /* 0xffff000c100e7980 */ /* 0x000ea2000c10fb00 */
[----:B------:R-:W-:Y:S01]  /*13b0*/  UMOV UR5, 0xffffffff ;  /* 0xffffffff00057882 */ /* 0x000fe20000000000 */
[----:B------:R-:W-:Y:S02]  /*13c0*/  SHF.R.U32.HI R9, RZ, 0x1, R9 ;  /* 0x00000001ff097819 */ /* 0x000fe40000011609 */
[----:B--2---:R-:W-:Y:S01]  /*13d0*/  ISETP.NE.AND P0, PT, R14, 0x63, PT ;  /* 0x000000630e00780c */ /* 0x004fe20003f05270 */
[----:B------:R-:W-:-:S12]  /*13e0*/  BRA.DIV UR5, `(.L_x_306) ;  /* 0x0000003205407947 */ /* 0x000fd8000b800000 */
[----:B------:R-:W-:-:S13]  /*13f0*/  VOTE.ANY P0, !P0 ;  /* 0x0000000000ff7806 */ /* 0x000fda0004000100 */
.L_x_345:
[----:B------:R-:W-:Y:S05]  /*1400*/  @P0 BRA `(.L_x_307) ;  /* 0xfffffffc00e00947 */ /* 0x000fea000383ffff */
.L_x_305:
        /* <DEDUP_REMOVED lines=10> */
[-C--:B------:R-:W-:Y:S02]  /*14b0*/  ISETP.GE.AND P0, PT, R44, R9.reuse, PT ;  /* 0x000000092c00720c */ /* 0x080fe40003f06270 */
[-C--:B------:R-:W-:Y:S02]  /*14c0*/  ISETP.GT.AND P2, PT, R34, R9.reuse, PT ;  /* 0x000000092200720c */ /* 0x080fe40003f44270 */
        /* <DEDUP_REMOVED lines=13> */
[----:B------:R-:W-:-:S03]  /*15a0*/  ISETP.NE.AND P0, PT, R14, 0x65, PT ;  /* 0x000000650e00780c */ /* 0x000fc60003f05270 */
[----:B------:R-:W-:-:S05]  /*15b0*/  IMAD.IADD R15, R15, 0x1, R16 ;  /* 0x000000010f0f7824 */ /* 0x000fca00078e0210 */
[----:B------:R-:W0:Y:S05]  /*15c0*/  SHFL.DOWN PT, R16, R15, 0x10, R9 ;  /* 0x0a0000000f107989 */ /* 0x000e2a00000e0009 */
[----:B------:R-:W-:Y:S02]  /*15d0*/  VOTE.ALL P0, P0 ;  /* 0x0000000000ff7806 */ /* 0x000fe40000000000 */
[----:B0-----:R-:W-:-:S04]  /*15e0*/  SEL R16, R16, RZ, !P2 ;  /* 0x000000ff10107207 */ /* 0x001fc80005000000 */
[----:B------:R-:W-:-:S07]  /*15f0*/  IADD3 R36, PT, PT, R15, R16, R36 ;  /* 0x000000100f247210 */ /* 0x000fce0007ffe024 */
.L_x_354:
[----:B------:R-:W-:Y:S05]  /*1600*/  @P0 BRA `(.L_x_309) ;  /* 0xfffffffc00300947 */ /* 0x000fea000383ffff */
.L_x_303:
[----:B------:R-:W-:Y:S01]  /*1610*/  ISETP.NE.AND P0, PT, R44, RZ, PT ;  /* 0x000000ff2c00720c */ /* 0x000fe20003f05270 */
[----:B------:R-:W0:Y:S01]  /*1620*/  @!P1 S2R R9, SR_CgaCtaId ;  /* 0x0000000000099919 */ /* 0x000e220000008800 */
[----:B------:R-:W-:Y:S01]  /*1630*/  @!P1 MOV R8, 0x400 ;  /* 0x0000040000089802 */ /* 0x000fe20000000f00 */
[----:B------:R-:W-:Y:S02]  /*1640*/  @!P1 IMAD.IADD R11, R11, 0x1, R36 ;  /* 0x000000010b0b9824 */ /* 0x000fe400078e0224 */
[----:B------:R-:W-:-:S05]  /*1650*/  @!P1 IMAD.MOV.U32 R10, RZ, RZ, 0x65 ;  /* 0x00000065ff0a9424 */ /* 0x000fca00078e00ff */
[----:B------:R1:W-:Y:S03]  /*1660*/  @!P1 ST.E.64.STRONG.GPU desc[UR12][R12.64+0x100], R10 ;  /* 0x0001000a0c009985 */ /* 0x0003e6000c10fb0c */
[----:B------:R-:W-:Y:S01]  /*1670*/  @!P0 MOV R14, 0x400 ;  /* 0x00000400000e8802 */ /* 0x000fe20000000f00 */
[----:B------:R-:W2:Y:S01]  /*1680*/  @!P0 S2R R15, SR_CgaCtaId ;  /* 0x00000000000f8919 */ /* 0x000ea20000008800 */
[----:B0-----:R-:W-:Y:S01]  /*1690*/  @!P1 LEA R9, R9, R8, 0x18 ;  /* 0x0000000809099211 */ /* 0x001fe200078ec0ff */
[----:B------:R-:W-:Y:S02]  /*16a0*/  IMAD.MOV.U32 R8, RZ, RZ, R43 ;  /* 0x000000ffff087224 */ /* 0x000fe400078e002b */
[----:B------:R-:W-:Y:S02]  /*16b0*/  @!P0 IMAD.MOV.U32 R8, RZ, RZ, R36 ;  /* 0x000000ffff088224 */ /* 0x000fe400078e0024 */
[----:B------:R1:W-:Y:S04]  /*16c0*/  @!P1 STS [R9+0x8], R11 ;  /* 0x0000080b09009388 */ /* 0x0003e80000000800 */
[----:B------:R1:W-:Y:S01]  /*16d0*/  @!P1 STS [R9+0x4], R36 ;  /* 0x0000042409009388 */ /* 0x0003e20000000800 */
[----:B--2---:R-:W-:-:S05]  /*16e0*/  @!P0 LEA R15, R15, R14, 0x18 ;  /* 0x0000000e0f0f8211 */ /* 0x004fca00078ec0ff */
[----:B------:R1:W-:Y:S02]  /*16f0*/  @!P0 STS [R15+0x54], R36 ;  /* 0x000054240f008388 */ /* 0x0003e40000000800 */
.L_x_297:
[----:B------:R-:W-:Y:S05]  /*1700*/  WARPSYNC.ALL ;  /* 0x0000000000007948 */ /* 0x000fea0003800000 */
[----:B------:R-:W0:Y:S08]  /*1710*/  S2UR UR7, SR_CgaCtaId ;  /* 0x00000000000779c3 */ /* 0x000e300000008800 */
[----:B------:R-:W-:Y:S06]  /*1720*/  BAR.SYNC.DEFER_BLOCKING 0x0 ;  /* 0x0000000000007b1d */ /* 0x000fec0000010000 */
[----:B------:R-:W-:Y:S01]  /*1730*/  UMOV UR5, 0x400 ;  /* 0x0000040000057882 */ /* 0x000fe20000000000 */
[----:B-1----:R-:W1:Y:S01]  /*1740*/  S2R R10, SR_TID.X ;  /* 0x00000000000a7919 */ /* 0x002e620000002100 */
[----:B0-----:R-:W-:-:S09]  /*1750*/  ULEA UR5, UR7, UR5, 0x18 ;  /* 0x0000000507057291 */ /* 0x001fd2000f8ec0ff */
[----:B------:R-:W0:Y:S01]  /*1760*/  LDS R9, [UR5+0x54] ;  /* 0x00005405ff097984 */ /* 0x000e220008000800 */
[----:B-1----:R-:W-:-:S04]  /*1770*/  ISETP.NE.AND P0, PT, R10, RZ, PT ;  /* 0x000000ff0a00720c */ /* 0x002fc80003f05270 */
[----:B0-----:R-:W-:-:S05]  /*1780*/  SEL R9, R9, RZ, P0 ;  /* 0x000000ff09097207 */ /* 0x001fca0000000000 */
[----:B------:R-:W-:-:S07]  /*1790*/  IMAD.IADD R33, R9, 0x1, R8 ;  /* 0x0000000109217824 */ /* 0x000fce00078e0208 */
.L_x_296:
[----:B------:R-:W-:Y:S05]  /*17a0*/  BSYNC.RECONVERGENT B0 ;  /* 0x0000000000007941 */ /* 0x000fea0003800200 */
.L_x_294:
[----:B------:R-:W-:Y:S01]  /*17b0*/  IMAD.IADD R26, R26, 0x1, R33 ;  /* 0x000000011a1a7824 */ /* 0x000fe200078e0221 */
[----:B------:R-:W-:Y:S03]  /*17c0*/  BAR.SYNC.DEFER_BLOCKING 0x0 ;  /* 0x0000000000007b1d */ /* 0x000fe60000010000 */
[----:B------:R-:W-:-:S03]  /*17d0*/  IMAD.IADD R25, R25, 0x1, R26 ;  /* 0x0000000119197824 */ /* 0x000fc600078e021a */
[----:B------:R-:W1:Y:S01]  /*17e0*/  LDCU.64 UR8, c[0x0][0x388] ;  /* 0x00007100ff0877ac */ /* 0x000e620008000a00 */
[----:B------:R-:W-:-:S04]  /*17f0*/  IMAD.IADD R24, R24, 0x1, R25 ;  /* 0x0000000118187824 */ /* 0x000fc800078e0219 */
[----:B------:R-:W-:-:S04]  /*1800*/  IMAD.IADD R40, R40, 0x1, R24 ;  /* 0x0000000128287824 */ /* 0x000fc800078e0218 */
[----:B0-----:R-:W-:-:S04]  /*1810*/  IMAD.IADD R8, R39, 0x1, R40 ;  /* 0x0000000127087824 */ /* 0x001fc800078e0228 */
[----:B------:R-:W-:-:S04]  /*1820*/  IMAD.IADD R31, R31, 0x1, R8 ;  /* 0x000000011f1f7824 */ /* 0x000fc800078e0208 */
[----:B------:R-:W-:Y:S01]  /*1830*/  IMAD.IADD R30, R30, 0x1, R31 ;  /* 0x000000011e1e7824 */ /* 0x000fe200078e021f */
[----:B------:R-:W-:Y:S01]  /*1840*/  STS [R27], R26 ;  /* 0x0000001a1b007388 */ /* 0x000fe20000000800 */
[----:B-1----:R-:W-:Y:S02]  /*1850*/  IADD3 R42, P0, PT, R42, UR8, RZ ;  /* 0x000000082a2a7c10 */ /* 0x002fe4000ff1e0ff */
[----:B------:R-:W-:Y:S01]  /*1860*/  IMAD.IADD R10, R29, 0x1, R30 ;  /* 0x000000011d0a7824 */ /* 0x000fe200078e021e */
[----:B------:R-:W-:Y:S01]  /*1870*/  STS [R27+0x4], R25 ;  /* 0x000004191b007388 */ /* 0x000fe20000000800 */
[----:B------:R-:W-:Y:S02]  /*1880*/  IADD3.X R43, PT, PT, R41, UR9, RZ, P0, !PT ;  /* 0x00000009292b7c10 */ /* 0x000fe400087fe4ff */
[----:B------:R-:W-:Y:S01]  /*1890*/  IMAD.IADD R23, R23, 0x1, R10 ;  /* 0x0000000117177824 */ /* 0x000fe200078e020a */
[----:B------:R-:W-:Y:S03]  /*18a0*/  STS [R27+0x8], R24 ;  /* 0x000008181b007388 */ /* 0x000fe60000000800 */
        /* <DEDUP_REMOVED lines=46> */
[----:B0-----:R-:W-:Y:S04]  /*1b90*/  STG.E desc[UR12][R42.64], R9 ;  /* 0x000000092a007986 */ /* 0x001fe8000c10190c */
[----:B-1----:R-:W-:Y:S04]  /*1ba0*/  STG.E desc[UR12][R42.64+0x80], R7 ;  /* 0x000080072a007986 */ /* 0x002fe8000c10190c */
[----:B--2---:R-:W-:Y:S04]  /*1bb0*/  STG.E desc[UR12][R42.64+0x100], R11 ;  /* 0x0001000b2a007986 */ /* 0x004fe8000c10190c */
[----:B---3--:R-:W-:Y:S04]  /*1bc0*/  STG.E desc[UR12][R42.64+0x180], R13 ;  /* 0x0001800d2a007986 */ /* 0x008fe8000c10190c */
[----:B----4-:R-:W-:Y:S04]  /*1bd0*/  STG.E desc[UR12][R42.64+0x200], R5 ;  /* 0x000200052a007986 */ /* 0x010fe8000c10190c */
[----:B-----5:R-:W-:Y:S04]  /*1be0*/  STG.E desc[UR12][R42.64+0x280], R15 ;  /* 0x0002800f2a007986 */ /* 0x020fe8000c10190c */
[----:B------:R-:W-:Y:S04]  /*1bf0*/  STG.E desc[UR12][R42.64+0x300], R3 ;  /* 0x000300032a007986 */ /* 0x000fe8000c10190c */
        /* <DEDUP_REMOVED lines=11> */
[----:B------:R-:W-:Y:S01]  /*1cb0*/  STG.E desc[UR12][R42.64+0x900], R39 ;  /* 0x000900272a007986 */ /* 0x000fe2000c10190c */
[----:B------:R-:W-:Y:S05]  /*1cc0*/  EXIT ;  /* 0x000000000000794d */ /* 0x000fea0003800000 */
.L_x_293:
[----:B------:R-:W-:-:S04]  /*1cd0*/  ISETP.NE.U32.AND P0, PT, RZ, UR7, PT ;  /* 0x00000007ff007c0c */ /* 0x000fc8000bf05070 */
[----:B------:R-:W-:-:S13]  /*1ce0*/  ISETP.NE.AND.EX P0, PT, RZ, UR4, PT, P0 ;  /* 0x00000004ff007c0c */ /* 0x000fda000bf05300 */
[----:B------:R-:W-:Y:S05]  /*1cf0*/  @!P0 EXIT ;  /* 0x000000000000894d */ /* 0x000fea0003800000 */
[----:B------:R-:W0:Y:S02]  /*1d00*/  LDCU.64 UR4, c[0x0][0x380] ;  /* 0x00007000ff0477ac */ /* 0x000e240008000a00 */
[----:B0-----:R-:W-:-:S06]  /*1d10*/  UIMAD.WIDE UR4, UR6, 0x7b80, UR4 ;  /* 0x00007b80060478a5 */ /* 0x001fcc000f8e0204 */
[----:B------:R-:W-:Y:S02]  /*1d20*/  IMAD.U32 R2, RZ, RZ, UR4 ;  /* 0x00000004ff027e24 */ /* 0x000fe4000f8e00ff */
[----:B------:R-:W-:-:S05]  /*1d30*/  IMAD.U32 R3, RZ, RZ, UR5 ;  /* 0x00000005ff037e24 */ /* 0x000fca000f8e00ff */
[----:B------:R0:W2:Y:S01]  /*1d40*/  LD.E.STRONG.SM R5, desc[UR12][R2.64] ;  /* 0x0000000c02057980 */ /* 0x0000a2000c10b900 */
[----:B------:R-:W1:Y:S02]  /*1d50*/  S2R R43, SR_TID.X ;  /* 0x00000000002b7919 */ /* 0x000e640000002100 */
[C---:B-1----:R-:W-:Y:S02]  /*1d60*/  LOP3.LUT R0, R43.reuse, 0x1f, RZ, 0xc0, !PT ;  /* 0x0000001f2b007812 */ /* 0x042fe400078ec0ff */
[----:B------:R-:W-:-:S05]  /*1d70*/  LOP3.LUT R7, R43, 0x3e0, RZ, 0xc0, !PT ;  /* 0x000003e02b077812 */ /* 0x000fca00078ec0ff */
[----:B------:R-:W-:-:S04]  /*1d80*/  IMAD R34, R7, 0x13, R0 ;  /* 0x0000001307227824 */ /* 0x000fc800078e0200 */
[C---:B------:R-:W-:Y:S01]  /*1d90*/  VIADD R0, R34.reuse, 0x40 ;  /* 0x0000004022007836 */ /* 0x040fe20000000000 */
[C---:B------:R-:W-:Y:S01]  /*1da0*/  ISETP.GE.U32.AND P1, PT, R34.reuse, UR7, PT ;  /* 0x0000000722007c0c */ /* 0x040fe2000bf26070 */
[C---:B------:R-:W-:Y:S01]  /*1db0*/  VIADD R6, R34.reuse, 0x80 ;  /* 0x0000008022067836 */ /* 0x040fe20000000000 */
[C---:B0-----:R-:W-:Y:S01]  /*1dc0*/  LEA R2, P0, R34.reuse, UR4, 0x2 ;  /* 0x0000000422027c11 */ /* 0x041fe2000f8010ff */
[----:B------:R-:W-:Y:S01]  /*1dd0*/  VIADD R4, R34, 0x60 ;  /* 0x0000006022047836 */ /* 0x000fe20000000000 */
[----:B------:R-:W-:Y:S01]  /*1de0*/  ISETP.GE.U32.AND P3, PT, R0, UR7, PT ;  /* 0x0000000700007c0c */ /* 0x000fe2000bf66070 */
[----:B------:R-:W-:Y:S01]  /*1df0*/  VIADD R41, R34, 0x20 ;  /* 0x0000002022297836 */ /* 0x000fe20000000000 */
[----:B------:R-:W-:Y:S01]  /*1e00*/  ISETP.GE.U32.AND P5, PT, R6, UR7, PT ;  /* 0x0000000706007c0c */ /* 0x000fe2000bfa6070 */
[----:B------:R-:W-:Y:S01]  /*1e10*/  VIADD R0, R34, 0xa0 ;  /* 0x000000a022007836 */ /* 0x000fe20000000000 */
[----:B------:R-:W-:Y:S01]  /*1e20*/  ISETP.GE.U32.AND P4, PT, R4, UR7, PT ;  /* 0x0000000704007c0c */ /* 0x000fe2000bf86070 */
[----:B------:R-:W-:Y:S01]  /*1e30*/  VIADD R4, R34, 0xc0 ;  /* 0x000000c022047836 */ /* 0x000fe20000000000 */
[----:B------:R-:W-:Y:S01]  /*1e40*/  ISETP.GE.U32.AND P2, PT, R41, UR7, PT ;  /* 0x0000000729007c0c */ /* 0x000fe2000bf46070 */
[----:B------:R-:W-:Y:S01]  /*1e50*/  IMAD.X R3, RZ, RZ, UR5, P0 ;  /* 0x00000005ff037e24 */ /* 0x000fe200080e06ff */
[----:B------:R-:W-:Y:S01]  /*1e60*/  ISETP.GE.U32.AND P6, PT, R0, UR7, PT ;  /* 0x0000000700007c0c */ /* 0x000fe2000bfc6070 */
[----:B------:R-:W-:Y:S01]  /*1e70*/  VIADD R0, R34, 0xe0 ;  /* 0x000000e022007836 */ /* 0x000fe20000000000 */
[----:B------:R-:W-:Y:S01]  /*1e80*/  ISETP.GE.U32.AND P0, PT, R4, UR7, PT ;  /* 0x0000000704007c0c */ /* 0x000fe2000bf06070 */
[----:B------:R-:W-:-:S02]  /*1e90*/  VIADD R40, R34, 0x100 ;  /* 0x0000010022287836 */ /* 0x000fc40000000000 */
[C---:B------:R-:W-:Y:S02]  /*1ea0*/  VIADD R4, R34.reuse, 0x140 ;  /* 0x0000014022047836 */ /* 0x040fe40000000000 */
[----:B------:R-:W-:Y:S02]  /*1eb0*/  VIADD R39, R34, 0x120 ;  /* 0x0000012022277836 */ /* 0x000fe40000000000 */
[----:B--2---:R-:W-:Y:S02]  /*1ec0*/  IMAD.MOV.U32 R7, RZ, RZ, R5 ;  /* 0x000000ffff077224 */ /* 0x004fe400078e0005 */
[----:B------:R-:W2:Y:S02]  /*1ed0*/  @!P1 LD.E.STRONG.SM R5, desc[UR12][R2.64] ;  /* 0x0000000c02059980 */ /* 0x000ea4000c10b900 */
[--C-:B------:R-:W-:Y:S01]  /*1ee0*/  IMAD.MOV.U32 R15, RZ, RZ, R7.reuse ;  /* 0x000000ffff0f7224 */ /* 0x100fe200078e0007 */
[----:B------:R-:W-:Y:S01]  /*1ef0*/  ISETP.GE.U32.AND P1, PT, R0, UR7, PT ;  /* 0x0000000700007c0c */ /* 0x000fe2000bf26070 */
[----:B------:R-:W-:-:S02]  /*1f00*/  IMAD.MOV.U32 R9, RZ, RZ, R7 ;  /* 0x000000ffff097224 */ /* 0x000fc400078e0007 */
[--C-:B------:R-:W-:Y:S02]  /*1f10*/  IMAD.MOV.U32 R11, RZ, RZ, R7.reuse ;  /* 0x000000ffff0b7224 */ /* 0x100fe400078e0007 */
[----:B------:R-:W-:Y:S01]  /*1f20*/  VIADD R0, R34, 0x160 ;  /* 0x0000016022007836 */ /* 0x000fe20000000000 */
[----:B------:R-:W3:Y:S01]  /*1f30*/  @!P5 LD.E.STRONG.SM R15, desc[UR12][R2.64+0x200] ;  /* 0x0002000c020fd980 */ /* 0x000ee2000c10b900 */
[--C-:B------:R-:W-:Y:S01]  /*1f40*/  IMAD.MOV.U32 R17, RZ, RZ, R7.reuse ;  /* 0x000000ffff117224 */ /* 0x100fe200078e0007 */
[----:B------:R-:W-:Y:S01]  /*1f50*/  ISETP.GE.U32.AND P5, PT, R40, UR7, PT ;  /* 0x0000000728007c0c */ /* 0x000fe2000bfa6070 */
[--C-:B------:R-:W-:Y:S01]  /*1f60*/  IMAD.MOV.U32 R13, RZ, RZ, R7.reuse ;  /* 0x000000ffff0d7224 */ /* 0x100fe200078e0007 */
[----:B------:R-:W4:Y:S01]  /*1f70*/  @!P2 LD.E.STRONG.SM R9, desc[UR12][R2.64+0x80] ;  /* 0x0000800c0209a980 */ /* 0x000f22000c10b900 */
[----:B------:R-:W-:Y:S01]  /*1f80*/  IMAD.MOV.U32 R19, RZ, RZ, R7 ;  /* 0x000000ffff137224 */ /* 0x000fe200078e0007 */
[----:B------:R-:W-:Y:S02]  /*1f90*/  ISETP.GE.U32.AND P2, PT, R4, UR7, PT ;  /* 0x0000000704007c0c */ /* 0x000fe4000bf46070 */
[----:B------:R-:W5:Y:S01]  /*1fa0*/  @!P3 LD.E.STRONG.SM R11, desc[UR12][R2.64+0x100] ;  /* 0x0001000c020bb980 */ /* 0x000f62000c10b900 */
[----:B------:R-:W-:Y:S01]  /*1fb0*/  ISETP.GE.U32.AND P3, PT, R0, UR7, PT ;  /* 0x0000000700007c0c */ /* 0x000fe2000bf66070 */
[----:B------:R-:W-:-:S02]  /*1fc0*/  VIADD R4, R34, 0x180 ;  /* 0x0000018022047836 */ /* 0x000fc40000000000 */
[----:B------:R-:W-:Y:S01]  /*1fd0*/  VIADD R0, R34, 0x1a0 ;  /* 0x000001a022007836 */ /* 0x000fe20000000000 */
[----:B------:R-:W5:Y:S01]  /*1fe0*/  @!P6 LD.E.STRONG.SM R17, desc[UR12][R2.64+0x280] ;  /* 0x0002800c0211e980 */ /* 0x000f62000c10b900 */
[----:B------:R-:W-:Y:S01]  /*1ff0*/  ISETP.GE.U32.AND P6, PT, R39, UR7, PT ;  /* 0x0000000727007c0c */ /* 0x000fe2000bfc6070 */
[--C-:B------:R-:W-:Y:S02]  /*2000*/  IMAD.MOV.U32 R21, RZ, RZ, R7.reuse ;  /* 0x000000ffff157224 */ /* 0x100fe400078e0007 */
[----:B------:R-:W5:Y:S01]  /*2010*/  @!P4 LD.E.STRONG.SM R13, desc[UR12][R2.64+0x180] ;  /* 0x0001800c020dc980 */ /* 0x000f62000c10b900 */
[----:B------:R-:W-:Y:S01]  /*2020*/  IMAD.MOV.U32 R23, RZ, RZ, R7 ;  /* 0x000000ffff177224 */ /* 0x000fe200078e0007 */
[----:B------:R-:W-:Y:S02]  /*2030*/  ISETP.GE.U32.AND P4, PT, R4, UR7, PT ;  /* 0x0000000704007c0c */ /* 0x000fe4000bf86070 */
[----:B------:R-:W5:Y:S01]  /*2040*/  @!P0 LD.E.STRONG.SM R19, desc[UR12][R2.64+0x300] ;  /* 0x0003000c02138980 */ /* 0x000f62000c10b900 */
[----:B------:R-:W-:Y:S01]  /*2050*/  ISETP.GE.U32.AND P0, PT, R0, UR7, PT ;  /* 0x0000000700007c0c */ /* 0x000fe2000bf06070 */
[----:B------:R-:W-:-:S02]  /*2060*/  VIADD R4, R34, 0x1c0 ;  /* 0x000001c022047836 */ /* 0x000fc40000000000 */
[----:B------:R-:W-:Y:S01]  /*2070*/  VIADD R0, R34, 0x1e0 ;  /* 0x000001e022007836 */ /* 0x000fe20000000000 */
[----:B------:R-:W5:Y:S01]  /*2080*/  @!P1 LD.E.STRONG.SM R21, desc[UR12][R2.64+0x380] ;  /* 0x0003800c02159980 */ /* 0x000f62000c10b900 */
[--C-:B------:R-:W-:Y:S01]  /*2090*/  IMAD.MOV.U32 R25, RZ, RZ, R7.reuse ;  /* 0x000000ffff197224 */ /* 0x100fe200078e0007 */
[----:B------:R-:W-:Y:S01]  /*20a0*/  ISETP.GE.U32.AND P1, PT, R4, UR7, PT ;  /* 0x0000000704007c0c */ /* 0x000fe2000bf26070 */
[--C-:B------:R-:W-:Y:S01]  /*20b0*/  IMAD.MOV.U32 R27, RZ, RZ, R7.reuse ;  /* 0x000000ffff1b7224 */ /* 0x100fe200078e0007 */
[----:B------:R-:W5:Y:S01]  /*20c0*/  @!P5 LD.E.STRONG.SM R23, desc[UR12][R2.64+0x400] ;  /* 0x0004000c0217d980 */ /* 0x000f62000c10b900 */
[----:B------:R-:W-:Y:S01]  /*20d0*/  ISETP.GE.U32.AND P5, PT, R0, UR7, PT ;  /* 0x0000000700007c0c */ /* 0x000fe2000bfa6070 */
[----:B------:R-:W-:Y:S02]  /*20e0*/  IMAD.MOV.U32 R29, RZ, RZ, R7 ;  /* 0x000000ffff1d7224 */ /* 0x000fe400078e0007 */
[C---:B------:R-:W-:Y:S01]  /*20f0*/  VIADD R0, R34.reuse, 0x200 ;  /* 0x0000020022007836 */ /* 0x040fe20000000000 */
[----:B------:R-:W5:Y:S01]  /*2100*/  @!P6 LD.E.STRONG.SM R25, desc[UR12][R2.64+0x480] ;  /* 0x0004800c0219e980 */ /* 0x000f62000c10b900 */
[----:B------:R-:W-:-:S02]  /*2110*/  VIADD R4, R34, 0x220 ;  /* 0x0000022022047836 */ /* 0x000fc40000000000 */
[----:B------:R-:W-:Y:S01]  /*2120*/  VIADD R34, R34, 0x240 ;  /* 0x0000024022227836 */ /* 0x000fe20000000000 */
[----:B------:R-:W5:Y:S01]  /*2130*/  @!P2 LD.E.STRONG.SM R27, desc[UR12][R2.64+0x500] ;  /* 0x0005000c021ba980 */ /* 0x000f62000c10b900 */
[----:B------:R-:W-:Y:S02]  /*2140*/  ISETP.GE.U32.AND P6, PT, R0, UR7, PT ;  /* 0x0000000700007c0c */ /* 0x000fe4000bfc6070 */
[----:B------:R-:W-:Y:S01]  /*2150*/  ISETP.GE.U32.AND P2, PT, R4, UR7, PT ;  /* 0x0000000704007c0c */ /* 0x000fe2000bf46070 */
[----:B------:R-:W5:Y:S01]  /*2160*/  @!P3 LD.E.STRONG.SM R29, desc[UR12][R2.64+0x580] ;  /* 0x0005800c021db980 */ /* 0x000f62000c10b900 */
[----:B------:R-:W-:Y:S01]  /*2170*/  ISETP.GE.U32.AND P3, PT, R34, UR7, PT ;  /* 0x0000000722007c0c */ /* 0x000fe2000bf66070 */
[--C-:B------:R-:W-:Y:S02]  /*2180*/  IMAD.MOV.U32 R31, RZ, RZ, R7.reuse ;  /* 0x000000ffff1f7224 */ /* 0x100fe400078e0007 */
[--C-:B------:R-:W-:Y:S02]  /*2190*/  IMAD.MOV.U32 R37, RZ, RZ, R7.reuse ;  /* 0x000000ffff257224 */ /* 0x100fe400078e0007 */
[----:B------:R-:W-:-:S02]  /*21a0*/  IMAD.MOV.U32 R45, RZ, RZ, R7 ;  /* 0x000000ffff2d7224 */ /* 0x000fc400078e0007 */
[--C-:B------:R-:W-:Y:S01]  /*21b0*/  IMAD.MOV.U32 R0, RZ, RZ, R7.reuse ;  /* 0x000000ffff007224 */ /* 0x100fe200078e0007 */
[----:B------:R-:W5:Y:S01]  /*21c0*/  @!P4 LD.E.STRONG.SM R31, desc[UR12][R2.64+0x600] ;  /* 0x0006000c021fc980 */ /* 0x000f62000c10b900 */
[--C-:B------:R-:W-:Y:S02]  /*21d0*/  IMAD.MOV.U32 R4, RZ, RZ, R7.reuse ;  /* 0x000000ffff047224 */ /* 0x100fe400078e0007 */
[----:B------:R-:W-:Y:S01]  /*21e0*/  IMAD.MOV.U32 R6, RZ, RZ, R7 ;  /* 0x000000ffff067224 */ /* 0x000fe200078e0007 */
[----:B------:R-:W5:Y:S04]  /*21f0*/  @!P0 LD.E.STRONG.SM R37, desc[UR12][R2.64+0x680] ;  /* 0x0006800c02258980 */ /* 0x000f68000c10b900 */
[----:B------:R-:W5:Y:S04]  /*2200*/  @!P1 LD.E.STRONG.SM R45, desc[UR12][R2.64+0x700] ;  /* 0x0007000c022d9980 */ /* 0x000f68000c10b900 */
[----:B------:R-:W5:Y:S04]  /*2210*/  @!P5 LD.E.STRONG.SM R0, desc[UR12][R2.64+0x780] ;  /* 0x0007800c0200d980 */ /* 0x000f68000c10b900 */
[----:B------:R-:W5:Y:S04]  /*2220*/  @!P6 LD.E.STRONG.SM R4, desc[UR12][R2.64+0x800] ;  /* 0x0008000c0204e980 */ /* 0x000f68000c10b900 */
[----:B------:R-:W5:Y:S04]  /*2230*/  @!P2 LD.E.STRONG.SM R6, desc[UR12][R2.64+0x880] ;  /* 0x0008800c0206a980 */ /* 0x000f68000c10b900 */
[----:B------:R-:W5:Y:S01]  /*2240*/  @!P3 LD.E.STRONG.SM R7, desc[UR12][R2.64+0x900] ;  /* 0x0009000c0207b980 */ /* 0x000f62000c10b900 */
[----:B------:R-:W0:Y:S01]  /*2250*/  S2R R33, SR_LANEID ;  /* 0x0000000000217919 */ /* 0x000e220000000000 */
[----:B------:R-:W1:Y:S01]  /*2260*/  S2UR UR5, SR_CgaCtaId ;  /* 0x00000000000579c3 */ /* 0x000e620000008800 */
[----:B------:R-:W-:Y:S01]  /*2270*/  SHF.R.U32.HI R35, RZ, 0x5, R43 ;  /* 0x00000005ff237819 */ /* 0x000fe2000001162b */
[----:B------:R-:W-:-:S02]  /*2280*/  UMOV UR4, 0x400 ;  /* 0x0000040000047882 */ /* 0x000fc40000000000 */
[----:B-1----:R-:W-:Y:S02]  /*2290*/  ULEA UR4, UR5, UR4, 0x18 ;  /* 0x0000000405047291 */ /* 0x002fe4000f8ec0ff */
[----:B0-----:R-:W-:-:S05]  /*22a0*/  IMAD R28, R35, 0x260, R33 ;  /* 0x00000260231c7824 */ /* 0x001fca00078e0221 */
[----:B------:R-:W-:-:S05]  /*22b0*/  LEA R28, R28, UR4, 0x2 ;  /* 0x000000041c1c7c11 */ /* 0x000fca000f8e10ff */
[----:B------:R-:W-:Y:S01]  /*22c0*/  IMAD R8, R33, 0x48, R28 ;  /* 0x0000004821087824 */ /* 0x000fe200078e021c */
[----:B------:R-:W-:Y:S01]  /*22d0*/  UISETP.NE.AND UP0, UPT, UR6, URZ, UPT ;  /* 0x000000ff0600728c */ /* 0x000fe2000bf05270 */
        /* <DEDUP_REMOVED lines=41> */
[----:B0-----:R-:W-:Y:S02]  /*2570*/  IADD3 R8, PT, PT, R25, R26, R27 ;  /* 0x0000001a19087210 */ /* 0x001fe40007ffe01b */
[----:B------:R-:W-:Y:S02]  /*2580*/  ISETP.NE.AND P1, PT, R33, 0x1f, PT ;  /* 0x0000001f2100780c */ /* 0x000fe40003f25270 */
[----:B------:R-:W-:Y:S02]  /*2590*/  IADD3 R8, PT, PT, R31, R32, R8 ;  /* 0x000000201f087210 */ /* 0x000fe40007ffe008 */
[----:B------:R-:W-:Y:S02]  /*25a0*/  ISETP.NE.AND P2, PT, R35, 0xc, PT ;  /* 0x0000000c2300780c */ /* 0x000fe40003f45270 */
[----:B------:R-:W-:Y:S02]  /*25b0*/  IADD3 R8, PT, PT, R29, R30, R8 ;  /* 0x0000001e1d087210 */ /* 0x000fe40007ffe008 */
[----:B------:R-:W-:-:S02]  /*25c0*/  ISETP.GE.U32.AND P3, PT, R43, 0x20, PT ;  /* 0x000000202b00780c */ /* 0x000fc40003f66070 */
        /* <DEDUP_REMOVED lines=46> */
[----:B------:R-:W-:-:S04]  /*28b0*/  ISETP.NE.AND P0, PT, R35, 0x8, PT ;  /* 0x000000082300780c */ /* 0x000fc80003f05270 */
[----:B------:R-:W-:Y:S02]  /*28c0*/  SEL R8, R15, R8, !P0 ;  /* 0x000000080f087207 */ /* 0x000fe40004000000 */
[C---:B------:R-:W-:Y:S02]  /*28d0*/  ISETP.NE.AND P0, PT, R35.reuse, 0xa, PT ;  /* 0x0000000a2300780c */ /* 0x040fe40003f05270 */
[----:B------:R-:W-:Y:S02]  /*28e0*/  SEL R8, R16, R8, !P1 ;  /* 0x0000000810087207 */ /* 0x000fe40004800000 */
[----:B------:R-:W-:Y:S02]  /*28f0*/  ISETP.NE.AND P1, PT, R35, 0xb, PT ;  /* 0x0000000b2300780c */ /* 0x000fe40003f25270 */
[----:B------:R-:W-:Y:S02]  /*2900*/  SEL R8, R17, R8, !P0 ;  /* 0x0000000811087207 */ /* 0x000fe40004000000 */
[----:B------:R-:W-:-:S02]  /*2910*/  ISETP.NE.AND P0, PT, R33, RZ, PT ;  /* 0x000000ff2100720c */ /* 0x000fc40003f05270 */
[----:B------:R-:W-:Y:S01]  /*2920*/  SEL R8, R18, R8, !P1 ;  /* 0x0000000812087207 */ /* 0x000fe20004800000 */
[----:B------:R-:W-:Y:S01]  /*2930*/  @!P2 IMAD.IADD R8, R19, 0x1, R18 ;  /* 0x000000011308a824 */ /* 0x000fe200078e0212 */
[----:B------:R-:W-:Y:S02]  /*2940*/  SEL R9, R36, RZ, P0 ;  /* 0x000000ff24097207 */ /* 0x000fe40000000000 */
[----:B------:R-:W-:-:S03]  /*2950*/  ISETP.NE.AND P0, PT, R43, RZ, PT ;  /* 0x000000ff2b00720c */ /* 0x000fc60003f05270 */
[----:B------:R-:W-:-:S05]  /*2960*/  @P3 IMAD.IADD R36, R8, 0x1, R9 ;  /* 0x0000000108243824 */ /* 0x000fca00078e0209 */
[----:B------:R-:W-:Y:S01]  /*2970*/  SEL R36, R36, RZ, P0 ;  /* 0x000000ff24247207 */ /* 0x000fe20000000000 */
[----:B------:R-:W-:Y:S06]  /*2980*/  BRA `(.L_x_311) ;  /* 0x0000000c005c7947 */ /* 0x000fec0003800000 */
.L_x_310:
[----:B0-----:R-:W-:Y:S02]  /*2990*/  IADD3 R8, PT, PT, R25, R26, R27 ;  /* 0x0000001a19087210 */ /* 0x001fe40007ffe01b */
[----:B------:R-:W-:Y:S02]  /*29a0*/  ISETP.NE.AND P1, PT, R33, 0x1f, PT ;  /* 0x0000001f2100780c */ /* 0x000fe40003f25270 */
[----:B------:R-:W-:Y:S02]  /*29b0*/  IADD3 R8, PT, PT, R31, R32, R8 ;  /* 0x000000201f087210 */ /* 0x000fe40007ffe008 */
        /* <DEDUP_REMOVED lines=55> */
[----:B------:R-:W-:Y:S01]  /*2d30*/  ISETP.NE.AND P0, PT, R35, 0xb, PT ;  /* 0x0000000b2300780c */ /* 0x000fe20003f05270 */
[----:B------:R-:W-:-:S03]  /*2d40*/  IMAD.IADD R35, R37, 0x1, -R36 ;  /* 0x0000000125237824 */ /* 0x000fc600078e0a24 */
[----:B------:R-:W-:Y:S02]  /*2d50*/  SEL R8, R18, R8, !P0 ;  /* 0x0000000812087207 */ /* 0x000fe40004000000 */
[----:B------:R-:W-:Y:S01]  /*2d60*/  ISETP.GT.U32.AND P0, PT, R43, 0x1f, PT ;  /* 0x0000001f2b00780c */ /* 0x000fe20003f04070 */
[----:B0-----:R-:W-:Y:S01]  /*2d70*/  IMAD.IADD R11, R19, 0x1, R11 ;  /* 0x00000001130b7824 */ /* 0x001fe200078e020b */
[----:B------:R-:W-:Y:S02]  /*2d80*/  SEL R9, R35, RZ, P2 ;  /* 0x000000ff23097207 */ /* 0x000fe40001000000 */
        /* <DEDUP_REMOVED lines=21> */
.L_x_357:
[----:B------:R-:W-:Y:S05]  /*2ee0*/  @!P0 BRA `(.L_x_314) ;  /* 0x0000000000248947 */ /* 0x000fea0003800000 */
[----:B------:R-:W-:-:S07]  /*2ef0*/  IMAD.MOV.U32 R9, RZ, RZ, 0x1de ;  /* 0x000001deff097424 */ /* 0x000fce00078e00ff */
.L_x_316:
[----:B------:R-:W-:Y:S05]  /*2f00*/  NANOSLEEP R9 ;  /* 0x000000090000735d */ /* 0x000fea0003800000 */
[----:B------:R-:W2:Y:S01]  /*2f10*/  LD.E.64.STRONG.GPU R14, desc[UR12][R16.64+0x100] ;  /* 0x0001000c100e7980 */ /* 0x000ea2000c10fb00 */
[----:B------:R-:W-:Y:S01]  /*2f20*/  UMOV UR5, 0xffffffff ;  /* 0xffffffff00057882 */ /* 0x000fe20000000000 */
[----:B------:R-:W-:Y:S02]  /*2f30*/  SHF.R.U32.HI R9, RZ, 0x1, R9 ;  /* 0x00000001ff097819 */ /* 0x000fe40000011609 */
[----:B--2---:R-:W-:Y:S01]  /*2f40*/  ISETP.NE.AND P0, PT, R14, 0x63, PT ;  /* 0x000000630e00780c */ /* 0x004fe20003f05270 */
[----:B------:R-:W-:-:S12]  /*2f50*/  BRA.DIV UR5, `(.L_x_315) ;  /* 0x0000001a05787947 */ /* 0x000fd8000b800000 */
[----:B------:R-:W-:-:S13]  /*2f60*/  VOTE.ANY P0, !P0 ;  /* 0x0000000000ff7806 */ /* 0x000fda0004000100 */
.L_x_360:
[----:B------:R-:W-:Y:S05]  /*2f70*/  @P0 BRA `(.L_x_316) ;  /* 0xfffffffc00e00947 */ /* 0x000fea000383ffff */
.L_x_314:
[----:B------:R-:W-:Y:S01]  /*2f80*/  UMOV UR5, 0xffffffff ;  /* 0xffffffff00057882 */ /* 0x000fe20000000000 */
[----:B------:R-:W-:Y:S02]  /*2f90*/  ISETP.NE.AND P2, PT, R14, 0x65, PT ;  /* 0x000000650e00780c */ /* 0x000fe40003f45270 */
[----:B------:R-:W-:Y:S11]  /*2fa0*/  BRA.DIV UR5, `(.L_x_317) ;  /* 0x0000001a05847947 */ /* 0x000ff6000b800000 */
[----:B------:R-:W0:Y:S01]  /*2fb0*/  S2R R42, SR_GEMASK ;  /* 0x00000000002a7919 */ /* 0x000e220000003c00 */
[----:B------:R-:W-:Y:S01]  /*2fc0*/  VOTE.ANY R8, PT, !P2 ;  /* 0x0000000000087806 */ /* 0x000fe200050e0100 */
[----:B------:R-:W-:-:S03]  /*2fd0*/  VIADD R19, R33, 0x2 ;  /* 0x0000000221137836 */ /* 0x000fc60000000000 */
        /* <DEDUP_REMOVED lines=12> */
[-C--:B------:R-:W-:Y:S02]  /*30a0*/  ISETP.GT.AND P2, PT, R15, R38.reuse, PT ;  /* 0x000000260f00720c */ /* 0x080fe40003f44270 */
[----:B0-----:R-:W-:Y:S02]  /*30b0*/  SEL R16, R16, RZ, !P0 ;  /* 0x000000ff10107207 */ /* 0x001fe40004000000 */
[----:B------:R-:W-:Y:S01]  /*30c0*/  ISETP.GT.AND P0, PT, R9, R38, PT ;  /* 0x000000260900720c */ /* 0x000fe20003f04270 */
[----:B------:R-:W-:Y:S02]  /*30d0*/  VIADD R9, R33, 0x8 ;  /* 0x0000000821097836 */ /* 0x000fe40000000000 */
[----:B------:R-:W-:-:S05]  /*30e0*/  IMAD.IADD R19, R17, 0x1, R16 ;  /* 0x0000000111137824 */ /* 0x000fca00078e0210 */
[----:B------:R-:W0:Y:S02]  /*30f0*/  SHFL.DOWN PT, R16, R19, 0x4, R38 ;  /* 0x0880000013107989 */ /* 0x000e2400000e0026 */
[----:B0-----:R-:W-:Y:S02]  /*3100*/  SEL R16, R16, RZ, !P0 ;  /* 0x000000ff10107207 */ /* 0x001fe40004000000 */
[----:B------:R-:W-:Y:S02]  /*3110*/  ISETP.GT.AND P0, PT, R9, R38, PT ;  /* 0x000000260900720c */ /* 0x000fe40003f04270 */
[----:B------:R-:W0:Y:S01]  /*3120*/  LDC.64 R8, c[0x0][0x390] ;  /* 0x0000e400ff087b82 */ /* 0x000e220000000a00 */
[----:B------:R-:W-:-:S05]  /*3130*/  IMAD.IADD R37, R19, 0x1, R16 ;  /* 0x0000000113257824 */ /* 0x000fca00078e0210 */
[----:B------:R-:W1:Y:S01]  /*3140*/  SHFL.DOWN PT, R16, R37, 0x8, R38 ;  /* 0x0900000025107989 */ /* 0x000e6200000e0026 */
[----:B0-----:R-:W-:Y:S02]  /*3150*/  IADD3 R36, P3, PT, R8, 0x100, RZ ;  /* 0x0000010008247810 */ /* 0x001fe40007f7e0ff */
[----:B-1----:R-:W-:Y:S02]  /*3160*/  SEL R16, R16, RZ, !P0 ;  /* 0x000000ff10107207 */ /* 0x002fe40004000000 */
[----:B------:R-:W-:-:S03]  /*3170*/  ISETP.NE.AND P0, PT, R14, 0x65, PT ;  /* 0x000000650e00780c */ /* 0x000fc60003f05270 */
[----:B------:R-:W-:Y:S02]  /*3180*/  IMAD.IADD R17, R37, 0x1, R16 ;  /* 0x0000000125117824 */ /* 0x000fe400078e0210 */
[----:B------:R-:W-:-:S03]  /*3190*/  IMAD.X R37, RZ, RZ, R9, P3 ;  /* 0x000000ffff257224 */ /* 0x000fc600018e0609 */
[----:B------:R-:W0:Y:S05]  /*31a0*/  SHFL.DOWN PT, R16, R17, 0x10, R38 ;  /* 0x0a00000011107989 */ /* 0x000e2a00000e0026 */
[----:B------:R-:W-:Y:S02]  /*31b0*/  VOTE.ALL P0, P0 ;  /* 0x0000000000ff7806 */ /* 0x000fe40000000000 */
[----:B0-----:R-:W-:-:S05]  /*31c0*/  SEL R16, R16, RZ, !P2 ;  /* 0x000000ff10107207 */ /* 0x001fca0005000000 */
[----:B------:R-:W-:-:S07]  /*31d0*/  IMAD.IADD R19, R17, 0x1, R16 ;  /* 0x0000000111137824 */ /* 0x000fce00078e0210 */
.L_x_369:
[----:B------:R-:W-:Y:S05]  /*31e0*/  @!P0 BRA `(.L_x_318) ;  /* 0x0000000000e48947 */ /* 0x000fea0003800000 */
[----:B------:R-:W-:-:S07]  /*31f0*/  IMAD.MOV.U32 R38, RZ, RZ, 0x1de ;  /* 0x000001deff267424 */ /* 0x000fce00078e00ff */
.L_x_324:
        /* <DEDUP_REMOVED lines=10> */
.L_x_372:
[----:B------:R-:W-:Y:S05]  /*32a0*/  @!P0 BRA `(.L_x_320) ;  /* 0x0000000000248947 */ /* 0x000fea0003800000 */
[----:B------:R-:W-:-:S07]  /*32b0*/  IMAD.MOV.U32 R9, RZ, RZ, R38 ;  /* 0x000000ffff097224 */ /* 0x000fce00078e0026 */
.L_x_322:
[----:B------:R-:W-:Y:S05]  /*32c0*/  NANOSLEEP R9 ;  /* 0x000000090000735d */ /* 0x000fea0003800000 */
[----:B------:R-:W2:Y:S01]  /*32d0*/  LD.E.64.STRONG.GPU R14, desc[UR12][R16.64+-0x100] ;  /* 0xffff000c100e7980 */ /* 0x000ea2000c10fb00 */
[----:B------:R-:W-:Y:S01]  /*32e0*/  UMOV UR5, 0xffffffff ;  /* 0xffffffff00057882 */ /* 0x000fe20000000000 */
[----:B------:R-:W-:Y:S02]  /*32f0*/  SHF.R.U32.HI R9, RZ, 0x1, R9 ;  /* 0x00000001ff097819 */ /* 0x000fe40000011609 */
[----:B--2---:R-:W-:Y:S01]  /*3300*/  ISETP.NE.AND P0, PT, R14, 0x63, PT ;  /* 0x000000630e00780c */ /* 0x004fe20003f05270 */
[----:B------:R-:W-:-:S12]  /*3310*/  BRA.DIV UR5, `(.L_x_321) ;  /* 0x0000001a05d07947 */ /* 0x000fd8000b800000 */
[----:B------:R-:W-:-:S13]  /*3320*/  VOTE.ANY P0, !P0 ;  /* 0x0000000000ff7806 */ /* 0x000fda0004000100 */
.L_x_375:
[----:B------:R-:W-:Y:S05]  /*3330*/  @P0 BRA `(.L_x_322) ;  /* 0xfffffffc00e00947 */ /* 0x000fea000383ffff */
.L_x_320:
        /* <DEDUP_REMOVED lines=13> */
[----:B------:R-:W-:Y:S01]  /*3410*/  ISETP.GT.AND P0, PT, R8, R9, PT ;  /* 0x000000090800720c */ /* 0x000fe20003f04270 */
[----:B------:R-:W-:Y:S02]  /*3420*/  VIADD R8, R33, 0x4 ;  /* 0x0000000421087836 */ /* 0x000fe40000000000 */
[----:B------:R-:W-:-:S05]  /*3430*/  IMAD.IADD R44, R16, 0x1, R15 ;  /* 0x00000001102c7824 */ /* 0x000fca00078e020f */
[----:B------:R-:W0:Y:S02]  /*3440*/  SHFL.DOWN PT, R16, R44, 0x2, R9 ;  /* 0x084000002c107989 */ /* 0x000e2400000e0009 */
        /* <DEDUP_REMOVED lines=8> */
[----:B------:R-:W-:-:S03]  /*34d0*/  IMAD.IADD R45, R17, 0x1, R16 ;  /* 0x00000001112d7824 */ /* 0x000fc600078e0210 */
[----:B------:R-:W-:Y:S02]  /*34e0*/  ISETP.GT.AND P2, PT, R8, R9, PT ;  /* 0x000000090800720c */ /* 0x000fe40003f44270 */
        /* <DEDUP_REMOVED lines=8> */
.L_x_384:
[----:B------:R-:W-:Y:S05]  /*3570*/  @P0 BRA `(.L_x_324) ;  /* 0xfffffffc00200947 */ /* 0x000fea000383ffff */
.L_x_318:
        /* <DEDUP_REMOVED lines=15> */
.L_x_312:
[----:B------:R-:W-:Y:S05]  /*3670*/  WARPSYNC.ALL ;  /* 0x0000000000007948 */ /* 0x000fea0003800000 */
[----:B------:R-:W0:Y:S08]  /*3680*/  S2UR UR5, SR_CgaCtaId ;  /* 0x00000000000579c3 */ /* 0x000e300000008800 */
[----:B------:R-:W-:Y:S01]  /*3690*/  BAR.SYNC.DEFER_BLOCKING 0x0 ;  /* 0x0000000000007b1d */ /* 0x000fe20000010000 */
[----:B------:R-:W-:-:S05]  /*36a0*/  ISETP.NE.AND P0, PT, R43, RZ, PT ;  /* 0x000000ff2b00720c */ /* 0x000fca0003f05270 */
[----:B------:R-:W-:Y:S02]  /*36b0*/  UMOV UR4, 0x400 ;  /* 0x0000040000047882 */ /* 0x000fe40000000000 */
[----:B0-----:R-:W-:-:S09]  /*36c0*/  ULEA UR4, UR5, UR4, 0x18 ;  /* 0x0000000405047291 */ /* 0x001fd2000f8ec0ff */
[----:B------:R-:W0:Y:S02]  /*36d0*/  LDS R9, [UR4+0x54] ;  /* 0x00005404ff097984 */ /* 0x000e240008000800 */
[----:B0-----:R-:W-:-:S05]  /*36e0*/  SEL R9, R9, RZ, P0 ;  /* 0x000000ff09097207 */ /* 0x001fca0000000000 */
[----:B------:R-:W-:-:S07]  /*36f0*/  IMAD.IADD R36, R9, 0x1, R8 ;  /* 0x0000000109247824 */ /* 0x000fce00078e0208 */
.L_x_311:
[----:B------:R-:W-:Y:S01]  /*3700*/  IMAD.IADD R27, R27, 0x1, R36 ;  /* 0x000000011b1b7824 */ /* 0x000fe200078e0224 */
[----:B------:R-:W0:Y:S01]  /*3710*/  S2R R9, SR_LANEID ;  /* 0x0000000000097919 */ /* 0x000e220000000000 */
[----:B------:R-:W-:Y:S02]  /*3720*/  BAR.SYNC.DEFER_BLOCKING 0x0 ;  /* 0x0000000000007b1d */ /* 0x000fe40000010000 */
[----:B------:R-:W-:Y:S01]  /*3730*/  IMAD.IADD R26, R26, 0x1, R27 ;  /* 0x000000011a1a7824 */ /* 0x000fe200078e021b */
[----:B------:R-:W-:Y:S01]  /*3740*/  ISETP.NE.AND P0, PT, R43, RZ, PT ;  /* 0x000000ff2b00720c */ /* 0x000fe20003f05270 */
[----:B-1----:R-:W-:Y:S02]  /*3750*/  IMAD.U32 R12, RZ, RZ, UR7 ;  /* 0x00000007ff0c7e24 */ /* 0x002fe4000f8e00ff */
[----:B------:R-:W-:Y:S01]  /*3760*/  IMAD.IADD R25, R25, 0x1, R26 ;  /* 0x0000000119197824 */ /* 0x000fe200078e021a */
[----:B------:R-:W1:Y:S01]  /*3770*/  LDCU.64 UR8, c[0x0][0x388] ;  /* 0x00007100ff0877ac */ /* 0x000e620008000a00 */
[----:B------:R-:W2:Y:S02]  /*3780*/  S2R R10, SR_TID.X ;  /* 0x00000000000a7919 */ /* 0x000ea40000002100 */
[----:B------:R-:W-:-:S04]  /*3790*/  IMAD.IADD R32, R32, 0x1, R25 ;  /* 0x0000000120207824 */ /* 0x000fc800078e0219 */
[----:B------:R-:W-:-:S04]  /*37a0*/  IMAD.IADD R31, R31, 0x1, R32 ;  /* 0x000000011f1f7824 */ /* 0x000fc800078e0220 */
[----:B------:R-:W-:-:S04]  /*37b0*/  IMAD.IADD R30, R30, 0x1, R31 ;  /* 0x000000011e1e7824 */ /* 0x000fc800078e021f */
[----:B------:R-:W-:-:S04]  /*37c0*/  IMAD.IADD R29, R29, 0x1, R30 ;  /* 0x000000011d1d7824 */ /* 0x000fc800078e021e */
[----:B------:R-:W-:Y:S02]  /*37d0*/  IMAD.IADD R24, R24, 0x1, R29 ;  /* 0x0000000118187824 */ /* 0x000fe400078e021d */
[----:B0-----:R-:W-:Y:S02]  /*37e0*/  IMAD R8, R9, 0x48, R28 ;  /* 0x0000004809087824 */ /* 0x001fe400078e021c */
[----:B------:R-:W-:-:S03]  /*37f0*/  IMAD.IADD R23, R23, 0x1, R24 ;  /* 0x0000000117177824 */ /* 0x000fc600078e0218 */
[----:B------:R-:W-:Y:S01]  /*3800*/  STS [R8], R27 ;  /* 0x0000001b08007388 */ /* 0x000fe20000000800 */
[----:B------:R-:W-:-:S03]  /*3810*/  IMAD.IADD R22, R22, 0x1, R23 ;  /* 0x0000000116167824 */ /* 0x000fc600078e0217 */
[----:B------:R-:W-:Y:S01]  /*3820*/  STS [R8+0x4], R26 ;  /* 0x0000041a08007388 */ /* 0x000fe20000000800 */
        /* <DEDUP_REMOVED lines=25> */
[----:B------:R0:W-:Y:S01]  /*39c0*/  STS [R8+0x48], R0 ;  /* 0x0000480008007388 */ /* 0x0001e20000000800 */
[----:B------:R-:W-:-:S03]  /*39d0*/  NOP ;  /* 0x0000000000007918 */ /* 0x000fc60000000000 */
[----:B------:R-:W-:Y:S01]  /*39e0*/  LDS R35, [R28] ;  /* 0x000000001c237984 */ /* 0x000fe20000000800 */
[C---:B--2---:R-:W-:Y:S02]  /*39f0*/  LOP3.LUT R3, R10.reuse, 0x1f, RZ, 0xc0, !PT ;  /* 0x0000001f0a037812 */ /* 0x044fe400078ec0ff */
[----:B------:R-:W-:Y:S01]  /*3a00*/  LOP3.LUT R10, R10, 0x3e0, RZ, 0xc0, !PT ;  /* 0x000003e00a0a7812 */ /* 0x000fe200078ec0ff */
[----:B------:R-:W-:Y:S04]  /*3a10*/  LDS R37, [R28+0x80] ;  /* 0x000080001c257984 */ /* 0x000fe80000000800 */
[----:B------:R-:W-:Y:S01]  /*3a20*/  LDS R43, [R28+0x100] ;  /* 0x000100001c2b7984 */ /* 0x000fe20000000800 */
[----:B------:R-:W-:-:S03]  /*3a30*/  IMAD R10, R10, 0x13, R3 ;  /* 0x000000130a0a7824 */ /* 0x000fc600078e0203 */
[----:B------:R-:W-:Y:S04]  /*3a40*/  LDS R45, [R28+0x180] ;  /* 0x000180001c2d7984 */ /* 0x000fe80000000800 */
        /* <DEDUP_REMOVED lines=15> */
[----:B------:R-:W-:Y:S01]  /*3b40*/  @!P0 STS [UR4+0x7b80], R12 ;  /* 0x007b800cff008988 */ /* 0x000fe20008000804 */
[----:B------:R-:W-:Y:S01]  /*3b50*/  BAR.SYNC.DEFER_BLOCKING 0x0 ;  /* 0x0000000000007b1d */ /* 0x000fe20000010000 */
[----:B------:R-:W-:-:S05]  /*3b60*/  IADD3 R3, P0, PT, R10, UR10, RZ ;  /* 0x0000000a0a037c10 */ /* 0x000fca000ff1e0ff */
[----:B------:R-:W2:Y:S01]  /*3b70*/  S2R R2, SR_TID.X ;  /* 0x0000000000027919 */ /* 0x000ea20000002100 */
[----:B------:R-:W3:Y:S01]  /*3b80*/  LDS R0, [UR4+0x7b80] ;  /* 0x007b8004ff007984 */ /* 0x000ee20008000800 */
[C---:B--2---:R-:W-:Y:S02]  /*3b90*/  LOP3.LUT R4, R2.reuse, 0x3e0, RZ, 0xc0, !PT ;  /* 0x000003e002047812 */ /* 0x044fe400078ec0ff */
[----:B------:R-:W-:-:S05]  /*3ba0*/  LOP3.LUT R2, R2, 0x1f, RZ, 0xc0, !PT ;  /* 0x0000001f02027812 */ /* 0x000fca00078ec0ff */
[----:B------:R-:W-:Y:S02]  /*3bb0*/  IMAD R6, R4, 0x13, R2 ;  /* 0x0000001304067824 */ /* 0x000fe400078e0202 */
[----:B------:R-:W-:Y:S01]  /*3bc0*/  IMAD.X R4, RZ, RZ, UR11, P0 ;  /* 0x0000000bff047e24 */ /* 0x000fe200080e06ff */
[----:B-1----:R-:W-:Y:S01]  /*3bd0*/  LEA R2, P0, R3, UR8, 0x2 ;  /* 0x0000000803027c11 */ /* 0x002fe2000f8010ff */
[----:B0-----:R-:W-:-:S03]  /*3be0*/  VIADD R8, R6, 0x40 ;  /* 0x0000004006087836 */ /* 0x001fc60000000000 */
[----:B------:R-:W-:Y:S01]  /*3bf0*/  LEA.HI.X R3, R3, UR9, R4, 0x2, P0 ;  /* 0x0000000903037c11 */ /* 0x000fe200080f1404 */
[C---:B------:R-:W-:Y:S01]  /*3c00*/  VIADD R4, R6.reuse, 0x80 ;  /* 0x0000008006047836 */ /* 0x040fe20000000000 */
[-C--:B---3--:R-:W-:Y:S01]  /*3c10*/  ISETP.GE.AND P2, PT, R41, R0.reuse, PT ;  /* 0x000000002900720c */ /* 0x088fe20003f46270 */
[----:B------:R-:W-:Y:S01]  /*3c20*/  VIADD R41, R6, 0x60 ;  /* 0x0000006006297836 */ /* 0x000fe20000000000 */
[-C--:B------:R-:W-:Y:S01]  /*3c30*/  ISETP.GE.AND P3, PT, R8, R0.reuse, PT ;  /* 0x000000000800720c */ /* 0x080fe20003f66270 */
[----:B------:R-:W-:Y:S01]  /*3c40*/  VIADD R8, R6, 0xa0 ;  /* 0x000000a006087836 */ /* 0x000fe20000000000 */
[-C--:B------:R-:W-:Y:S02]  /*3c50*/  ISETP.GE.AND P1, PT, R10, R0.reuse, PT ;  /* 0x000000000a00720c */ /* 0x080fe40003f26270 */
[-C--:B------:R-:W-:Y:S01]  /*3c60*/  ISETP.GE.AND P4, PT, R41, R0.reuse, PT ;  /* 0x000000002900720c */ /* 0x080fe20003f86270 */
[----:B------:R-:W-:Y:S01]  /*3c70*/  VIADD R41, R6, 0xc0 ;  /* 0x000000c006297836 */ /* 0x000fe20000000000 */
[-C--:B------:R-:W-:Y:S01]  /*3c80*/  ISETP.GE.AND P5, PT, R4, R0.reuse, PT ;  /* 0x000000000400720c */ /* 0x080fe20003fa6270 */
[----:B------:R-:W-:Y:S01]  /*3c90*/  VIADD R4, R6, 0xe0 ;  /* 0x000000e006047836 */ /* 0x000fe20000000000 */
[----:B------:R-:W-:-:S02]  /*3ca0*/  ISETP.GE.AND P6, PT, R8, R0, PT ;  /* 0x000000000800720c */ /* 0x000fc40003fc6270 */
[-C--:B------:R-:W-:Y:S01]  /*3cb0*/  ISETP.GE.AND P0, PT, R41, R0.reuse, PT ;  /* 0x000000002900720c */ /* 0x080fe20003f06270 */
[----:B------:R-:W-:Y:S01]  /*3cc0*/  VIADD R41, R6, 0x140 ;  /* 0x0000014006297836 */ /* 0x000fe20000000000 */
[----:B------:R0:W-:Y:S01]  /*3cd0*/  @!P2 STG.E desc[UR12][R2.64+0x80], R37 ;  /* 0x000080250200a986 */ /* 0x0001e2000c10190c */
[----:B------:R-:W-:-:S03]  /*3ce0*/  ISETP.GE.AND P2, PT, R40, R0, PT ;  /* 0x000000002800720c */ /* 0x000fc60003f46270 */
[----:B------:R-:W-:Y:S01]  /*3cf0*/  @!P3 STG.E desc[UR12][R2.64+0x100], R43 ;  /* 0x0001002b0200b986 */ /* 0x000fe2000c10190c */
[-C--:B------:R-:W-:Y:S01]  /*3d00*/  ISETP.GE.AND P3, PT, R39, R0.reuse, PT ;  /* 0x000000002700720c */ /* 0x080fe20003f66270 */
[----:B------:R-:W-:Y:S02]  /*3d10*/  VIADD R39, R6, 0x160 ;  /* 0x0000016006277836 */ /* 0x000fe40000000000 */
[----:B------:R1:W-:Y:S01]  /*3d20*/  @!P1 STG.E desc[UR12][R2.64], R35 ;  /* 0x0000002302009986 */ /* 0x0003e2000c10190c */
[----:B------:R-:W-:-:S03]  /*3d30*/  ISETP.GE.AND P1, PT, R4, R0, PT ;  /* 0x000000000400720c */ /* 0x000fc60003f26270 */
[----:B------:R-:W-:Y:S01]  /*3d40*/  @!P4 STG.E desc[UR12][R2.64+0x180], R45 ;  /* 0x0001802d0200c986 */ /* 0x000fe2000c10190c */
[-C--:B------:R-:W-:Y:S01]  /*3d50*/  ISETP.GE.AND P4, PT, R41, R0.reuse, PT ;  /* 0x000000002900720c */ /* 0x080fe20003f86270 */
[C---:B0-----:R-:W-:Y:S02]  /*3d60*/  VIADD R37, R6.reuse, 0x1a0 ;  /* 0x000001a006257836 */ /* 0x041fe40000000000 */
[----:B------:R0:W-:Y:S01]  /*3d70*/  @!P5 STG.E desc[UR12][R2.64+0x200], R33 ;  /* 0x000200210200d986 */ /* 0x0001e2000c10190c */
[-C--:B------:R-:W-:Y:S01]  /*3d80*/  ISETP.GE.AND P5, PT, R39, R0.reuse, PT ;  /* 0x000000002700720c */ /* 0x080fe20003fa6270 */
[C---:B-1----:R-:W-:Y:S02]  /*3d90*/  VIADD R35, R6.reuse, 0x180 ;  /* 0x0000018006237836 */ /* 0x042fe40000000000 */
[----:B------:R1:W-:Y:S04]  /*3da0*/  @!P6 STG.E desc[UR12][R2.64+0x280], R31 ;  /* 0x0002801f0200e986 */ /* 0x0003e8000c10190c */
[----:B------:R2:W-:Y:S01]  /*3db0*/  @!P0 STG.E desc[UR12][R2.64+0x300], R29 ;  /* 0x0003001d02008986 */ /* 0x0005e2000c10190c */
[-C--:B------:R-:W-:Y:S01]  /*3dc0*/  ISETP.GE.AND P6, PT, R35, R0.reuse, PT ;  /* 0x000000002300720c */ /* 0x080fe20003fc6270 */
[C---:B------:R-:W-:Y:S01]  /*3dd0*/  VIADD R35, R6.reuse, 0x1c0 ;  /* 0x000001c006237836 */ /* 0x040fe20000000000 */
[-C--:B------:R-:W-:Y:S01]  /*3de0*/  ISETP.GE.AND P0, PT, R37, R0.reuse, PT ;  /* 0x000000002500720c */ /* 0x080fe20003f06270 */
[C---:B------:R-:W-:Y:S01]  /*3df0*/  VIADD R37, R6.reuse, 0x1e0 ;  /* 0x000001e006257836 */ /* 0x040fe20000000000 */
[----:B------:R2:W-:Y:S01]  /*3e00*/  @!P1 STG.E desc[UR12][R2.64+0x380], R27 ;  /* 0x0003801b02009986 */ /* 0x0005e2000c10190c */
[C---:B0-----:R-:W-:Y:S01]  /*3e10*/  VIADD R33, R6.reuse, 0x200 ;  /* 0x0000020006217836 */ /* 0x041fe20000000000 */
[-C--:B------:R-:W-:Y:S01]  /*3e20*/  ISETP.GE.AND P1, PT, R35, R0.reuse, PT ;  /* 0x000000002300720c */ /* 0x080fe20003f26270 */
[----:B-1----:R-:W-:Y:S01]  /*3e30*/  VIADD R31, R6, 0x220 ;  /* 0x00000220061f7836 */ /* 0x002fe20000000000 */
[----:B------:R2:W-:Y:S01]  /*3e40*/  @!P2 STG.E desc[UR12][R2.64+0x400], R25 ;  /* 0x000400190200a986 */ /* 0x0005e2000c10190c */
[----:B------:R-:W-:-:S03]  /*3e50*/  ISETP.GE.AND P2, PT, R37, R0, PT ;  /* 0x000000002500720c */ /* 0x000fc60003f46270 */
[----:B------:R2:W-:Y:S01]  /*3e60*/  @!P3 STG.E desc[UR12][R2.64+0x480], R19 ;  /* 0x000480130200b986 */ /* 0x0005e2000c10190c */
[----:B------:R-:W-:-:S03]  /*3e70*/  ISETP.GE.AND P3, PT, R33, R0, PT ;  /* 0x000000002100720c */ /* 0x000fc60003f66270 */
[----:B------:R2:W-:Y:S01]  /*3e80*/  @!P4 STG.E desc[UR12][R2.64+0x500], R21 ;  /* 0x000500150200c986 */ /* 0x0005e2000c10190c */
[----:B------:R-:W-:-:S03]  /*3e90*/  ISETP.GE.AND P4, PT, R31, R0, PT ;  /* 0x000000001f00720c */ /* 0x000fc60003f86270 */
[----:B------:R2:W-:Y:S01]  /*3ea0*/  @!P5 STG.E desc[UR12][R2.64+0x580], R17 ;  /* 0x000580110200d986 */ /* 0x0005e2000c10190c */
[----:B------:R-:W-:-:S03]  /*3eb0*/  ISETP.GE.AND P5, PT, R34, R0, PT ;  /* 0x000000002200720c */ /* 0x000fc60003fa6270 */
[----:B------:R2:W-:Y:S04]  /*3ec0*/  @!P6 STG.E desc[UR12][R2.64+0x600], R15 ;  /* 0x0006000f0200e986 */ /* 0x0005e8000c10190c */
[----:B------:R2:W-:Y:S04]  /*3ed0*/  @!P0 STG.E desc[UR12][R2.64+0x680], R13 ;  /* 0x0006800d02008986 */ /* 0x0005e8000c10190c */
[----:B------:R2:W-:Y:S04]  /*3ee0*/  @!P1 STG.E desc[UR12][R2.64+0x700], R11 ;  /* 0x0007000b02009986 */ /* 0x0005e8000c10190c */
[----:B------:R2:W-:Y:S04]  /*3ef0*/  @!P2 STG.E desc[UR12][R2.64+0x780], R9 ;  /* 0x000780090200a986 */ /* 0x0005e8000c10190c */
[----:B------:R2:W-:Y:S04]  /*3f00*/  @!P3 STG.E desc[UR12][R2.64+0x800], R7 ;  /* 0x000800070200b986 */ /* 0x0005e8000c10190c */
[----:B------:R2:W-:Y:S01]  /*3f10*/  @!P4 STG.E desc[UR12][R2.64+0x880], R5 ;  /* 0x000880050200c986 */ /* 0x0005e2000c10190c */
[----:B------:R-:W-:Y:S05]  /*3f20*/  @P5 EXIT ;  /* 0x000000000000594d */ /* 0x000fea0003800000 */
[----:B------:R-:W-:Y:S01]  /*3f30*/  STG.E desc[UR12][R2.64+0x900], R23 ;  /* 0x0009001702007986 */ /* 0x000fe2000c10190c */
[----:B------:R-:W-:Y:S05]  /*3f40*/  EXIT ;  /* 0x000000000000794d */ /* 0x000fea0003800000 */
.L_x_298:
[----:B------:R-:W-:Y:S01]  /*3f50*/  BSSY B1, `(.L_x_325) ;  /* 0x0000006000017945 */ /* 0x000fe20003800000 */
[----:B------:R-:W-:Y:S01]  /*3f60*/  PLOP3.LUT P0, PT, P0, PT, PT, 0x8, 0x80 ;  /* 0x000000000080781c */ /* 0x000fe2000070e170 */
[----:B------:R-:W-:-:S12]  /*3f70*/  IMAD.MOV.U32 R8, RZ, RZ, -0x1 ;  /* 0xffffffffff087424 */ /* 0x000fd800078e00ff */
[----:B------:R-:W-:Y:S05]  /*3f80*/  WARPSYNC.COLLECTIVE R8, `(.L_x_326) ;  /* 0x0000000008087348 */ /* 0x000fea0003c00000 */
[----:B------:R-:W-:Y:S01]  /*3f90*/  VOTE.ANY P0, P0 ;  /* 0x0000000000ff7806 */ /* 0x000fe20000000100 */
[----:B------:R-:W-:-:S12]  /*3fa0*/  ENDCOLLECTIVE ;  /* 0x000000000000791b */ /* 0x000fd80003800000 */
.L_x_326:
[----:B------:R-:W-:Y:S05]  /*3fb0*/  BSYNC B1 ;  /* 0x0000000000017941 */ /* 0x000fea0003800000 */
.L_x_325:
[----:B------:R-:W-:Y:S05]  /*3fc0*/  BRA `(.L_x_327) ;  /* 0xffffffcc00f87947 */ /* 0x000fea000383ffff */
.L_x_300:
[----:B------:R-:W-:Y:S01]  /*3fd0*/  BSSY B1, `(.L_x_328) ;  /* 0x0000006000017945 */ /* 0x000fe20003800000 */
[----:B------:R-:W-:Y:S01]  /*3fe0*/  PLOP3.LUT P0, PT, P0, PT, PT, 0x8, 0x80 ;  /* 0x000000000080781c */ /* 0x000fe2000070e170 */
[----:B------:R-:W-:-:S12]  /*3ff0*/  IMAD.MOV.U32 R8, RZ, RZ, -0x1 ;  /* 0xffffffffff087424 */ /* 0x000fd800078e00ff */
[----:B------:R-:W-:Y:S05]  /*4000*/  WARPSYNC.COLLECTIVE R8, `(.L_x_329) ;  /* 0x0000000008087348 */ /* 0x000fea0003c00000 */
[----:B------:R-:W-:Y:S01]  /*4010*/  VOTE.ANY P0, P0 ;  /* 0x0000000000ff7806 */ /* 0x000fe20000000100 */
[----:B------:R-:W-:-:S12]  /*4020*/  ENDCOLLECTIVE ;  /* 0x000000000000791b */ /* 0x000fd80003800000 */
.L_x_329:
[----:B------:R-:W-:Y:S05]  /*4030*/  BSYNC B1 ;  /* 0x0000000000017941 */ /* 0x000fea0003800000 */
.L_x_328:
[----:B------:R-:W-:Y:S05]  /*4040*/  BRA `(.L_x_330) ;  /* 0xffffffcc00fc7947 */ /* 0x000fea000383ffff */
.L_x_302:
        /* <DEDUP_REMOVED lines=8> */
.L_x_332:
[----:B------:R-:W-:Y:S05]  /*40d0*/  BSYNC B1 ;  /* 0x0000000000017941 */ /* 0x000fea0003800000 */
.L_x_331:
[----:B------:R-:W-:Y:S01]  /*40e0*/  LOP3.LUT R8, R8, 0x80000000, R45, 0xec, !PT ;  /* 0x8000000008087812 */ /* 0x000fe200078eec2d */
[----:B------:R-:W-:Y:S02]  /*40f0*/  IMAD.MOV.U32 R10, RZ, RZ, 0x1 ;  /* 0x00000001ff0a7424 */ /* 0x000fe400078e00ff */
[----:B------:R-:W-:Y:S02]  /*4100*/  VIADD R33, R44, 0x2 ;  /* 0x000000022c217836 */ /* 0x000fe40000000000 */
[----:B------:R-:W-:Y:S02]  /*4110*/  VIADD R9, R8, 0xffffffff ;  /* 0xffffffff08097836 */ /* 0x000fe40000000000 */
[C---:B------:R-:W-:Y:S02]  /*4120*/  VIADD R32, R44.reuse, 0x4 ;  /* 0x000000042c207836 */ /* 0x040fe40000000000 */
[----:B------:R-:W-:Y:S01]  /*4130*/  VIADD R19, R44, 0x8 ;  /* 0x000000082c137836 */ /* 0x000fe20000000000 */
[----:B------:R-:W-:Y:S01]  /*4140*/  LOP3.LUT R38, R8, R9, RZ, 0xc, !PT ;  /* 0x0000000908267212 */ /* 0x000fe200078e0cff */
[----:B------:R-:W-:-:S02]  /*4150*/  IMAD.MOV.U32 R8, RZ, RZ, -0x1 ;  /* 0xffffffffff087424 */ /* 0x000fc400078e00ff */
[----:B------:R-:W-:-:S03]  /*4160*/  VIADD R34, R44, 0x10 ;  /* 0x000000102c227836 */ /* 0x000fc60000000000 */
[----:B------:R-:W0:Y:S02]  /*4170*/  POPC R38, R38 ;  /* 0x0000002600267309 */ /* 0x000e240000000000 */
[----:B0-----:R-:W-:-:S07]  /*4180*/  IMAD.MOV.U32 R9, RZ, RZ, R38 ;  /* 0x000000ffff097224 */ /* 0x001fce00078e0026 */
[----:B------:R-:W-:Y:S05]  /*4190*/  WARPSYNC.COLLECTIVE R8, `(.L_x_333) ;  /* 0x0000000008087348 */ /* 0x000fea0003c00000 */
[----:B------:R0:W1:Y:S02]  /*41a0*/  SHFL.DOWN P2, R16, R15, R10, R9 ;  /* 0x0800000a0f107389 */ /* 0x0000640000040009 */
[----:B01----:R-:W-:Y:S05]  /*41b0*/  ENDCOLLECTIVE ;  /* 0x000000000000791b */ /* 0x003fea0003800000 */
.L_x_333:
        /* <DEDUP_REMOVED lines=8> */
.L_x_334:
        /* <DEDUP_REMOVED lines=8> */
.L_x_335:
        /* <DEDUP_REMOVED lines=8> */
.L_x_336:
        /* <DEDUP_REMOVED lines=8> */
.L_x_337:
[----:B------:R-:W0:Y:S01]  /*43c0*/  LDC.64 R8, c[0x0][0x390] ;  /* 0x0000e400ff087b82 */ /* 0x000e220000000a00 */
[----:B------:R-:W-:-:S04]  /*43d0*/  ISETP.GT.AND P2, PT, R34, R38, PT ;  /* 0x000000262200720c */ /* 0x000fc80003f44270 */
[----:B------:R-:W-:-:S05]  /*43e0*/  SEL R16, R16, RZ, !P2 ;  /* 0x000000ff10107207 */ /* 0x000fca0005000000 */
[----:B------:R-:W-:Y:S01]  /*43f0*/  IMAD.IADD R36, R17, 0x1, R16 ;  /* 0x0000000111247824 */ /* 0x000fe200078e0210 */
[----:B0-----:R-:W-:Y:S01]  /*4400*/  IADD3 R35, P2, PT, R8, 0x100, RZ ;  /* 0x0000010008237810 */ /* 0x001fe20007f5e0ff */
[----:B------:R-:W-:-:S04]  /*4410*/  IMAD.MOV.U32 R8, RZ, RZ, -0x1 ;  /* 0xffffffffff087424 */ /* 0x000fc800078e00ff */
[----:B------:R-:W-:-:S08]  /*4420*/  IMAD.X R37, RZ, RZ, R9, P2 ;  /* 0x000000ffff257224 */ /* 0x000fd000010e0609 */
[----:B------:R-:W-:Y:S05]  /*4430*/  WARPSYNC.COLLECTIVE R8, `(.L_x_338) ;  /* 0x0000000008087348 */ /* 0x000fea0003c00000 */
[----:B------:R-:W-:Y:S01]  /*4440*/  VOTE.ALL P0, P0 ;  /* 0x0000000000ff7806 */ /* 0x000fe20000000000 */
[----:B------:R-:W-:-:S12]  /*4450*/  ENDCOLLECTIVE ;  /* 0x000000000000791b */ /* 0x000fd80003800000 */
.L_x_338:
[----:B------:R-:W-:Y:S05]  /*4460*/  BRA `(.L_x_339) ;  /* 0xffffffcc00907947 */ /* 0x000fea000383ffff */
.L_x_304:
[----:B------:R-:W-:Y:S01]  /*4470*/  BSSY B1, `(.L_x_340) ;  /* 0x0000006000017945 */ /* 0x000fe20003800000 */
[----:B------:R-:W-:Y:S01]  /*4480*/  PLOP3.LUT P0, PT, P0, PT, PT, 0x8, 0x80 ;  /* 0x000000000080781c */ /* 0x000fe2000070e170 */
[----:B------:R-:W-:-:S12]  /*4490*/  IMAD.MOV.U32 R8, RZ, RZ, -0x1 ;  /* 0xffffffffff087424 */ /* 0x000fd800078e00ff */
[----:B------:R-:W-:Y:S05]  /*44a0*/  WARPSYNC.COLLECTIVE R8, `(.L_x_341) ;  /* 0x0000000008087348 */ /* 0x000fea0003c00000 */
[----:B------:R-:W-:Y:S01]  /*44b0*/  VOTE.ANY P0, P0 ;  /* 0x0000000000ff7806 */ /* 0x000fe20000000100 */
[----:B------:R-:W-:-:S12]  /*44c0*/  ENDCOLLECTIVE ;  /* 0x000000000000791b */ /* 0x000fd80003800000 */
.L_x_341:
[----:B------:R-:W-:Y:S05]  /*44d0*/  BSYNC B1 ;  /* 0x0000000000017941 */ /* 0x000fea0003800000 */
.L_x_340:
[----:B------:R-:W-:Y:S05]  /*44e0*/  BRA `(.L_x_342) ;  /* 0xffffffcc00a07947 */ /* 0x000fea000383ffff */
.L_x_306:
[----:B------:R-:W-:Y:S01]  /*44f0*/  BSSY B1, `(.L_x_343) ;  /* 0x0000006000017945 */ /* 0x000fe20003800000 */
[----:B------:R-:W-:Y:S01]  /*4500*/  PLOP3.LUT P0, PT, P0, PT, PT, 0x8, 0x80 ;  /* 0x000000000080781c */ /* 0x000fe2000070e170 */
[----:B------:R-:W-:-:S12]  /*4510*/  IMAD.MOV.U32 R8, RZ, RZ, -0x1 ;  /* 0xffffffffff087424 */ /* 0x000fd800078e00ff */
[----:B------:R-:W-:Y:S05]  /*4520*/  WARPSYNC.COLLECTIVE R8, `(.L_x_344) ;  /* 0x0000000008087348 */ /* 0x000fea0003c00000 */
[----:B------:R-:W-:Y:S01]  /*4530*/  VOTE.ANY P0, P0 ;  /* 0x0000000000ff7806 */ /* 0x000fe20000000100 */
[----:B------:R-:W-:-:S12]  /*4540*/  ENDCOLLECTIVE ;  /* 0x000000000000791b */ /* 0x000fd80003800000 */
.L_x_344:
[----:B------:R-:W-:Y:S05]  /*4550*/  BSYNC B1 ;  /* 0x0000000000017941 */ /* 0x000fea0003800000 */
.L_x_343:
[----:B------:R-:W-:Y:S05]  /*4560*/  BRA `(.L_x_345) ;  /* 0xffffffcc00a47947 */ /* 0x000fea000383ffff */
.L_x_308:
[----:B------:R-:W-:Y:S01]  /*4570*/  BSSY B1, `(.L_x_346) ;  /* 0x0000006000017945 */ /* 0x000fe20003800000 */
[----:B------:R-:W-:Y:S01]  /*4580*/  PLOP3.LUT P2, PT, P0, PT, PT, 0x8, 0x80 ;  /* 0x000000000080781c */ /* 0x000fe2000074e170 */
[----:B------:R-:W-:-:S12]  /*4590*/  IMAD.MOV.U32 R8, RZ, RZ, -0x1 ;  /* 0xffffffffff087424 */ /* 0x000fd800078e00ff */
[----:B------:R-:W-:Y:S05]  /*45a0*/  WARPSYNC.COLLECTIVE R8, `(.L_x_347) ;  /* 0x0000000008087348 */ /* 0x000fea0003c00000 */
[----:B------:R-:W-:Y:S01]  /*45b0*/  VOTE.ANY R8, PT, P2 ;  /* 0x0000000000087806 */ /* 0x000fe200010e0100 */
[----:B------:R-:W-:Y:S06]  /*45c0*/  ENDCOLLECTIVE ;  /* 0x000000000000791b */ /* 0x000fec0003800000 */
.L_x_347:
[----:B------:R-:W-:Y:S05]  /*45d0*/  BSYNC B1 ;  /* 0x0000000000017941 */ /* 0x000fea0003800000 */
.L_x_346:
        /* <DEDUP_REMOVED lines=10> */
.L_x_348:
[----:B------:R-:W-:Y:S01]  /*4680*/  ISETP.GE.AND P0, PT, R44, R9, PT ;  /* 0x000000092c00720c */ /* 0x000fe20003f06270 */
[----:B------:R-:W-:-:S03]  /*4690*/  IMAD.MOV.U32 R10, RZ, RZ, 0x2 ;  /* 0x00000002ff0a7424 */ /* 0x000fc600078e00ff */
[----:B------:R-:W-:Y:S02]  /*46a0*/  SEL R16, R16, RZ, !P0 ;  /* 0x000000ff10107207 */ /* 0x000fe40004000000 */
[----:B------:R-:W-:-:S03]  /*46b0*/  ISETP.GT.AND P0, PT, R33, R9, PT ;  /* 0x000000092100720c */ /* 0x000fc60003f04270 */
[----:B------:R-:W-:-:S10]  /*46c0*/  IMAD.IADD R15, R16, 0x1, R15 ;  /* 0x00000001100f7824 */ /* 0x000fd400078e020f */
[----:B------:R-:W-:Y:S05]  /*46d0*/  WARPSYNC.COLLECTIVE R8, `(.L_x_349) ;  /* 0x0000000008087348 */ /* 0x000fea0003c00000 */
[----:B------:R0:W1:Y:S02]  /*46e0*/  SHFL.DOWN P2, R16, R15, R10, R9 ;  /* 0x0800000a0f107389 */ /* 0x0000640000040009 */
[----:B01----:R-:W-:Y:S05]  /*46f0*/  ENDCOLLECTIVE ;  /* 0x000000000000791b */ /* 0x003fea0003800000 */
.L_x_349:
[----:B------:R-:W-:Y:S01]  /*4700*/  IMAD.MOV.U32 R10, RZ, RZ, 0x4 ;  /* 0x00000004ff0a7424 */ /* 0x000fe200078e00ff */
[----:B------:R-:W-:Y:S02]  /*4710*/  SEL R16, R16, RZ, !P0 ;  /* 0x000000ff10107207 */ /* 0x000fe40004000000 */
[----:B------:R-:W-:-:S03]  /*4720*/  ISETP.GT.AND P0, PT, R32, R9, PT ;  /* 0x000000092000720c */ /* 0x000fc60003f04270 */
[----:B------:R-:W-:-:S10]  /*4730*/  IMAD.IADD R15, R15, 0x1, R16 ;  /* 0x000000010f0f7824 */ /* 0x000fd400078e0210 */
[----:B------:R-:W-:Y:S05]  /*4740*/  WARPSYNC.COLLECTIVE R8, `(.L_x_350) ;  /* 0x0000000008087348 */ /* 0x000fea0003c00000 */
[----:B------:R0:W1:Y:S02]  /*4750*/  SHFL.DOWN P2, R16, R15, R10, R9 ;  /* 0x0800000a0f107389 */ /* 0x0000640000040009 */
[----:B01----:R-:W-:Y:S05]  /*4760*/  ENDCOLLECTIVE ;  /* 0x000000000000791b */ /* 0x003fea0003800000 */
.L_x_350:
[----:B------:R-:W-:Y:S01]  /*4770*/  IMAD.MOV.U32 R10, RZ, RZ, 0x8 ;  /* 0x00000008ff0a7424 */ /* 0x000fe200078e00ff */
[----:B------:R-:W-:Y:S02]  /*4780*/  SEL R16, R16, RZ, !P0 ;  /* 0x000000ff10107207 */ /* 0x000fe40004000000 */
[----:B------:R-:W-:-:S03]  /*4790*/  ISETP.GT.AND P0, PT, R19, R9, PT ;  /* 0x000000091300720c */ /* 0x000fc60003f04270 */
[----:B------:R-:W-:-:S10]  /*47a0*/  IMAD.IADD R15, R15, 0x1, R16 ;  /* 0x000000010f0f7824 */ /* 0x000fd400078e0210 */
[----:B------:R-:W-:Y:S05]  /*47b0*/  WARPSYNC.COLLECTIVE R8, `(.L_x_351) ;  /* 0x0000000008087348 */ /* 0x000fea0003c00000 */
[----:B------:R0:W1:Y:S02]  /*47c0*/  SHFL.DOWN P2, R16, R15, R10, R9 ;  /* 0x0800000a0f107389 */ /* 0x0000640000040009 */
[----:B01----:R-:W-:Y:S05]  /*47d0*/  ENDCOLLECTIVE ;  /* 0x000000000000791b */ /* 0x003fea0003800000 */
.L_x_351:
[----:B------:R-:W-:Y:S01]  /*47e0*/  IMAD.MOV.U32 R10, RZ, RZ, 0x10 ;  /* 0x00000010ff0a7424 */ /* 0x000fe200078e00ff */
[----:B------:R-:W-:Y:S02]  /*47f0*/  SEL R16, R16, RZ, !P0 ;  /* 0x000000ff10107207 */ /* 0x000fe40004000000 */
[----:B------:R-:W-:-:S03]  /*4800*/  ISETP.GT.AND P0, PT, R34, R9, PT ;  /* 0x000000092200720c */ /* 0x000fc60003f04270 */
[----:B------:R-:W-:-:S10]  /*4810*/  IMAD.IADD R15, R15, 0x1, R16 ;  /* 0x000000010f0f7824 */ /* 0x000fd400078e0210 */
[----:B------:R-:W-:Y:S05]  /*4820*/  WARPSYNC.COLLECTIVE R8, `(.L_x_352) ;  /* 0x0000000008087348 */ /* 0x000fea0003c00000 */
[----:B------:R0:W1:Y:S02]  /*4830*/  SHFL.DOWN P2, R16, R15, R10, R9 ;  /* 0x0800000a0f107389 */ /* 0x0000640000040009 */
[----:B01----:R-:W-:Y:S05]  /*4840*/  ENDCOLLECTIVE ;  /* 0x000000000000791b */ /* 0x003fea0003800000 */
.L_x_352:
[----:B------:R-:W-:Y:S02]  /*4850*/  SEL R16, R16, RZ, !P0 ;  /* 0x000000ff10107207 */ /* 0x000fe40004000000 */
[----:B------:R-:W-:Y:S02]  /*4860*/  ISETP.NE.AND P0, PT, R14, 0x65, PT ;  /* 0x000000650e00780c */ /* 0x000fe40003f05270 */
[----:B------:R-:W-:-:S11]  /*4870*/  IADD3 R36, PT, PT, R15, R16, R36 ;  /* 0x000000100f247210 */ /* 0x000fd60007ffe024 */
[----:B------:R-:W-:Y:S05]  /*4880*/  WARPSYNC.COLLECTIVE R8, `(.L_x_353) ;  /* 0x0000000008087348 */ /* 0x000fea0003c00000 */
[----:B------:R-:W-:Y:S01]  /*4890*/  VOTE.ALL P0, P0 ;  /* 0x0000000000ff7806 */ /* 0x000fe20000000000 */
[----:B------:R-:W-:-:S12]  /*48a0*/  ENDCOLLECTIVE ;  /* 0x000000000000791b */ /* 0x000fd80003800000 */
.L_x_353:
[----:B------:R-:W-:Y:S05]  /*48b0*/  BRA `(.L_x_354) ;  /* 0xffffffcc00507947 */ /* 0x000fea000383ffff */
.L_x_313:
[----:B------:R-:W-:Y:S01]  /*48c0*/  BSSY B0, `(.L_x_355) ;  /* 0x0000006000007945 */ /* 0x000fe20003800000 */
[----:B------:R-:W-:Y:S01]  /*48d0*/  PLOP3.LUT P0, PT, P0, PT, PT, 0x8, 0x80 ;  /* 0x000000000080781c */ /* 0x000fe2000070e170 */
[----:B------:R-:W-:-:S12]  /*48e0*/  IMAD.MOV.U32 R8, RZ, RZ, -0x1 ;  /* 0xffffffffff087424 */ /* 0x000fd800078e00ff */
[----:B------:R-:W-:Y:S05]  /*48f0*/  WARPSYNC.COLLECTIVE R8, `(.L_x_356) ;  /* 0x0000000008087348 */ /* 0x000fea0003c00000 */
[----:B------:R-:W-:Y:S01]  /*4900*/  VOTE.ANY P0, P0 ;  /* 0x0000000000ff7806 */ /* 0x000fe20000000100 */
[----:B------:R-:W-:-:S12]  /*4910*/  ENDCOLLECTIVE ;  /* 0x000000000000791b */ /* 0x000fd80003800000 */
.L_x_356:
[----:B------:R-:W-:Y:S05]  /*4920*/  BSYNC B0 ;  /* 0x0000000000007941 */ /* 0x000fea0003800000 */
.L_x_355:
[----:B------:R-:W-:Y:S05]  /*4930*/  BRA `(.L_x_357) ;  /* 0xffffffe400687947 */ /* 0x000fea000383ffff */
.L_x_315:
[----:B------:R-:W-:Y:S01]  /*4940*/  BSSY B0, `(.L_x_358) ;  /* 0x0000006000007945 */ /* 0x000fe20003800000 */
[----:B------:R-:W-:Y:S01]  /*4950*/  PLOP3.LUT P0, PT, P0, PT, PT, 0x8, 0x80 ;  /* 0x000000000080781c */ /* 0x000fe2000070e170 */
[----:B------:R-:W-:-:S12]  /*4960*/  IMAD.MOV.U32 R8, RZ, RZ, -0x1 ;  /* 0xffffffffff087424 */ /* 0x000fd800078e00ff */
[----:B------:R-:W-:Y:S05]  /*4970*/  WARPSYNC.COLLECTIVE R8, `(.L_x_359) ;  /* 0x0000000008087348 */ /* 0x000fea0003c00000 */
[----:B------:R-:W-:Y:S01]  /*4980*/  VOTE.ANY P0, P0 ;  /* 0x0000000000ff7806 */ /* 0x000fe20000000100 */
[----:B------:R-:W-:-:S12]  /*4990*/  ENDCOLLECTIVE ;  /* 0x000000000000791b */ /* 0x000fd80003800000 */
.L_x_359:
[----:B------:R-:W-:Y:S05]  /*49a0*/  BSYNC B0 ;  /* 0x0000000000007941 */ /* 0x000fea0003800000 */
.L_x_358:
[----:B------:R-:W-:Y:S05]  /*49b0*/  BRA `(.L_x_360) ;  /* 0xffffffe4006c7947 */ /* 0x000fea000383ffff */
.L_x_317:
        /* <DEDUP_REMOVED lines=8> */
.L_x_362:
[----:B------:R-:W-:Y:S05]  /*4a40*/  BSYNC B0 ;  /* 0x0000000000007941 */ /* 0x000fea0003800000 */
.L_x_361:
[----:B------:R-:W-:Y:S01]  /*4a50*/  LOP3.LUT R8, R8, 0x80000000, R42, 0xec, !PT ;  /* 0x8000000008087812 */ /* 0x000fe200078eec2a */
[----:B------:R-:W-:Y:S02]  /*4a60*/  IMAD.MOV.U32 R10, RZ, RZ, 0x1 ;  /* 0x00000001ff0a7424 */ /* 0x000fe400078e00ff */
[----:B------:R-:W-:Y:S02]  /*4a70*/  VIADD R19, R33, 0x2 ;  /* 0x0000000221137836 */ /* 0x000fe40000000000 */
[----:B------:R-:W-:-:S05]  /*4a80*/  VIADD R9, R8, 0xffffffff ;  /* 0xffffffff08097836 */ /* 0x000fca0000000000 */
[----:B------:R-:W-:Y:S01]  /*4a90*/  LOP3.LUT R38, R8, R9, RZ, 0xc, !PT ;  /* 0x0000000908267212 */ /* 0x000fe200078e0cff */
[----:B------:R-:W-:-:S05]  /*4aa0*/  IMAD.MOV.U32 R8, RZ, RZ, -0x1 ;  /* 0xffffffffff087424 */ /* 0x000fca00078e00ff */
[----:B------:R-:W0:Y:S02]  /*4ab0*/  POPC R38, R38 ;  /* 0x0000002600267309 */ /* 0x000e240000000000 */
[----:B0-----:R-:W-:Y:S01]  /*4ac0*/  IMAD.MOV.U32 R9, RZ, RZ, R38 ;  /* 0x000000ffff097224 */ /* 0x001fe200078e0026 */
[----:B------:R-:W-:-:S13]  /*4ad0*/  ISETP.GT.AND P3, PT, R19, R38, PT ;  /* 0x000000261300720c */ /* 0x000fda0003f64270 */
[----:B------:R-:W-:Y:S05]  /*4ae0*/  WARPSYNC.COLLECTIVE R8, `(.L_x_363) ;  /* 0x0000000008087348 */ /* 0x000fea0003c00000 */
[----:B------:R0:W1:Y:S02]  /*4af0*/  SHFL.DOWN P2, R16, R15, R10, R9 ;  /* 0x0800000a0f107389 */ /* 0x0000640000040009 */
[----:B01----:R-:W-:Y:S05]  /*4b00*/  ENDCOLLECTIVE ;  /* 0x000000000000791b */ /* 0x003fea0003800000 */
.L_x_363:
        /* <DEDUP_REMOVED lines=8> */
.L_x_364:
[----:B------:R-:W-:Y:S01]  /*4b90*/  IMAD.MOV.U32 R10, RZ, RZ, 0x4 ;  /* 0x00000004ff0a7424 */ /* 0x000fe200078e00ff */
[----:B------:R-:W-:-:S05]  /*4ba0*/  SEL R16, R16, RZ, !P3 ;  /* 0x000000ff10107207 */ /* 0x000fca0005800000 */
[----:B------:R-:W-:Y:S02]  /*4bb0*/  IMAD.IADD R19, R17, 0x1, R16 ;  /* 0x0000000111137824 */ /* 0x000fe400078e0210 */
[----:B------:R-:W-:Y:S02]  /*4bc0*/  VIADD R17, R33, 0x4 ;  /* 0x0000000421117836 */ /* 0x000fe40000000000 */
[----:B------:R-:W-:-:S03]  /*4bd0*/  IMAD.MOV.U32 R15, RZ, RZ, R19 ;  /* 0x000000ffff0f7224 */ /* 0x000fc600078e0013 */
[----:B------:R-:W-:Y:S01]  /*4be0*/  ISETP.GT.AND P3, PT, R17, R38, PT ;  /* 0x000000261100720c */ /* 0x000fe20003f64270 */
[----:B------:R-:W-:-:S12]  /*4bf0*/  VIADD R17, R33, 0x8 ;  /* 0x0000000821117836 */ /* 0x000fd80000000000 */
[----:B------:R-:W-:Y:S05]  /*4c00*/  WARPSYNC.COLLECTIVE R8, `(.L_x_365) ;  /* 0x0000000008087348 */ /* 0x000fea0003c00000 */
[----:B------:R0:W1:Y:S02]  /*4c10*/  SHFL.DOWN P2, R16, R15, R10, R9 ;  /* 0x0800000a0f107389 */ /* 0x0000640000040009 */
[----:B01----:R-:W-:Y:S05]  /*4c20*/  ENDCOLLECTIVE ;  /* 0x000000000000791b */ /* 0x003fea0003800000 */
.L_x_365:
[----:B------:R-:W-:Y:S01]  /*4c30*/  IMAD.MOV.U32 R10, RZ, RZ, 0x8 ;  /* 0x00000008ff0a7424 */ /* 0x000fe200078e00ff */
[----:B------:R-:W-:Y:S02]  /*4c40*/  SEL R16, R16, RZ, !P3 ;  /* 0x000000ff10107207 */ /* 0x000fe40005800000 */
[----:B------:R-:W-:-:S03]  /*4c50*/  ISETP.GT.AND P3, PT, R17, R38, PT ;  /* 0x000000261100720c */ /* 0x000fc60003f64270 */
[----:B------:R-:W-:Y:S02]  /*4c60*/  IMAD.IADD R37, R19, 0x1, R16 ;  /* 0x0000000113257824 */ /* 0x000fe400078e0210 */
[----:B------:R-:W-:Y:S02]  /*4c70*/  VIADD R19, R33, 0x10 ;  /* 0x0000001021137836 */ /* 0x000fe40000000000 */
[----:B------:R-:W-:-:S07]  /*4c80*/  IMAD.MOV.U32 R15, RZ, RZ, R37 ;  /* 0x000000ffff0f7224 */ /* 0x000fce00078e0025 */
[----:B------:R-:W-:Y:S05]  /*4c90*/  WARPSYNC.COLLECTIVE R8, `(.L_x_366) ;  /* 0x0000000008087348 */ /* 0x000fea0003c00000 */
[----:B------:R0:W1:Y:S02]  /*4ca0*/  SHFL.DOWN P2, R16, R15, R10, R9 ;  /* 0x0800000a0f107389 */ /* 0x0000640000040009 */
[----:B01----:R-:W-:Y:S05]  /*4cb0*/  ENDCOLLECTIVE ;  /* 0x000000000000791b */ /* 0x003fea0003800000 */
.L_x_366:
[----:B------:R-:W-:Y:S01]  /*4cc0*/  IMAD.MOV.U32 R10, RZ, RZ, 0x10 ;  /* 0x00000010ff0a7424 */ /* 0x000fe200078e00ff */
[----:B------:R-:W-:-:S05]  /*4cd0*/  SEL R16, R16, RZ, !P3 ;  /* 0x000000ff10107207 */ /* 0x000fca0005800000 */
[----:B------:R-:W-:-:S04]  /*4ce0*/  IMAD.IADD R17, R37, 0x1, R16 ;  /* 0x0000000125117824 */ /* 0x000fc800078e0210 */
[----:B------:R-:W-:-:S07]  /*4cf0*/  IMAD.MOV.U32 R15, RZ, RZ, R17 ;  /* 0x000000ffff0f7224 */ /* 0x000fce00078e0011 */
[----:B------:R-:W-:Y:S05]  /*4d00*/  WARPSYNC.COLLECTIVE R8, `(.L_x_367) ;  /* 0x0000000008087348 */ /* 0x000fea0003c00000 */
[----:B------:R0:W1:Y:S02]  /*4d10*/  SHFL.DOWN P2, R16, R15, R10, R9 ;  /* 0x0800000a0f107389 */ /* 0x0000640000040009 */
[----:B01----:R-:W-:Y:S05]  /*4d20*/  ENDCOLLECTIVE ;  /* 0x000000000000791b */ /* 0x003fea0003800000 */
.L_x_367:
        /* <DEDUP_REMOVED lines=10> */
.L_x_368:
[----:B------:R-:W-:Y:S05]  /*4dd0*/  BRA `(.L_x_369) ;  /* 0xffffffe400007947 */ /* 0x000fea000383ffff */
.L_x_319:
[----:B------:R-:W-:Y:S01]  /*4de0*/  BSSY B0, `(.L_x_370) ;  /* 0x0000006000007945 */ /* 0x000fe20003800000 */
[----:B------:R-:W-:Y:S01]  /*4df0*/  PLOP3.LUT P0, PT, P0, PT, PT, 0x8, 0x80 ;  /* 0x000000000080781c */ /* 0x000fe2000070e170 */
[----:B------:R-:W-:-:S12]  /*4e00*/  IMAD.MOV.U32 R8, RZ, RZ, -0x1 ;  /* 0xffffffffff087424 */ /* 0x000fd800078e00ff */
[----:B------:R-:W-:Y:S05]  /*4e10*/  WARPSYNC.COLLECTIVE R8, `(.L_x_371) ;  /* 0x0000000008087348 */ /* 0x000fea0003c00000 */
[----:B------:R-:W-:Y:S01]  /*4e20*/  VOTE.ANY P0, P0 ;  /* 0x0000000000ff7806 */ /* 0x000fe20000000100 */
[----:B------:R-:W-:-:S12]  /*4e30*/  ENDCOLLECTIVE ;  /* 0x000000000000791b */ /* 0x000fd80003800000 */
.L_x_371:
[----:B------:R-:W-:Y:S05]  /*4e40*/  BSYNC B0 ;  /* 0x0000000000007941 */ /* 0x000fea0003800000 */
.L_x_370:
[----:B------:R-:W-:Y:S05]  /*4e50*/  BRA `(.L_x_372) ;  /* 0xffffffe400107947 */ /* 0x000fea000383ffff */
.L_x_321:
[----:B------:R-:W-:Y:S01]  /*4e60*/  BSSY B0, `(.L_x_373) ;  /* 0x0000006000007945 */ /* 0x000fe20003800000 */
[----:B------:R-:W-:Y:S01]  /*4e70*/  PLOP3.LUT P0, PT, P0, PT, PT, 0x8, 0x80 ;  /* 0x000000000080781c */ /* 0x000fe2000070e170 */
[----:B------:R-:W-:-:S12]  /*4e80*/  IMAD.MOV.U32 R8, RZ, RZ, -0x1 ;  /* 0xffffffffff087424 */ /* 0x000fd800078e00ff */
[----:B------:R-:W-:Y:S05]  /*4e90*/  WARPSYNC.COLLECTIVE R8, `(.L_x_374) ;  /* 0x0000000008087348 */ /* 0x000fea0003c00000 */
[----:B------:R-:W-:Y:S01]  /*4ea0*/  VOTE.ANY P0, P0 ;  /* 0x0000000000ff7806 */ /* 0x000fe20000000100 */
[----:B------:R-:W-:-:S12]  /*4eb0*/  ENDCOLLECTIVE ;  /* 0x000000000000791b */ /* 0x000fd80003800000 */
.L_x_374:
[----:B------:R-:W-:Y:S05]  /*4ec0*/  BSYNC B0 ;  /* 0x0000000000007941 */ /* 0x000fea0003800000 */
.L_x_373:
[----:B------:R-:W-:Y:S05]  /*4ed0*/  BRA `(.L_x_375) ;  /* 0xffffffe400147947 */ /* 0x000fea000383ffff */
.L_x_323:
[----:B------:R-:W-:Y:S01]  /*4ee0*/  BSSY B0, `(.L_x_376) ;  /* 0x0000006000007945 */ /* 0x000fe20003800000 */
[----:B------:R-:W-:Y:S01]  /*4ef0*/  PLOP3.LUT P2, PT, P0, PT, PT, 0x8, 0x80 ;  /* 0x000000000080781c */ /* 0x000fe2000074e170 */
[----:B------:R-:W-:-:S12]  /*4f00*/  IMAD.MOV.U32 R8, RZ, RZ, -0x1 ;  /* 0xffffffffff087424 */ /* 0x000fd800078e00ff */
[----:B------:R-:W-:Y:S05]  /*4f10*/  WARPSYNC.COLLECTIVE R8, `(.L_x_377) ;  /* 0x0000000008087348 */ /* 0x000fea0003c00000 */
[----:B------:R-:W-:Y:S01]  /*4f20*/  VOTE.ANY R8, PT, P2 ;  /* 0x0000000000087806 */ /* 0x000fe200010e0100 */
[----:B------:R-:W-:Y:S06]  /*4f30*/  ENDCOLLECTIVE ;  /* 0x000000000000791b */ /* 0x000fec0003800000 */
.L_x_377:
[----:B------:R-:W-:Y:S05]  /*4f40*/  BSYNC B0 ;  /* 0x0000000000007941 */ /* 0x000fea0003800000 */
.L_x_376:
        /* <DEDUP_REMOVED lines=10> */
.L_x_378:
[----:B------:R-:W-:Y:S01]  /*4ff0*/  ISETP.GE.AND P0, PT, R33, R9, PT ;  /* 0x000000092100720c */ /* 0x000fe20003f06270 */
[----:B------:R-:W-:-:S03]  /*5000*/  IMAD.MOV.U32 R10, RZ, RZ, 0x2 ;  /* 0x00000002ff0a7424 */ /* 0x000fc600078e00ff */
        /* <DEDUP_REMOVED lines=8> */
.L_x_379:
        /* <DEDUP_REMOVED lines=9> */
.L_x_380:
        /* <DEDUP_REMOVED lines=10> */
.L_x_381:
[----:B------:R-:W-:Y:S01]  /*51c0*/  IMAD.MOV.U32 R10, RZ, RZ, 0x10 ;  /* 0x00000010ff0a7424 */ /* 0x000fe200078e00ff */
[----:B------:R-:W-:Y:S02]  /*51d0*/  SEL R16, R16, RZ, !P0 ;  /* 0x000000ff10107207 */ /* 0x000fe40004000000 */
[----:B------:R-:W-:-:S03]  /*51e0*/  ISETP.GT.AND P0, PT, R17, R9, PT ;  /* 0x000000091100720c */ /* 0x000fc60003f04270 */
[----:B------:R-:W-:-:S04]  /*51f0*/  IMAD.IADD R44, R45, 0x1, R16 ;  /* 0x000000012d2c7824 */ /* 0x000fc800078e0210 */
[----:B------:R-:W-:-:S07]  /*5200*/  IMAD.MOV.U32 R15, RZ, RZ, R44 ;  /* 0x000000ffff0f7224 */ /* 0x000fce00078e002c */
[----:B------:R-:W-:Y:S05]  /*5210*/  WARPSYNC.COLLECTIVE R8, `(.L_x_382) ;  /* 0x0000000008087348 */ /* 0x000fea0003c00000 */
[----:B------:R0:W1:Y:S02]  /*5220*/  SHFL.DOWN P2, R16, R15, R10, R9 ;  /* 0x0800000a0f107389 */ /* 0x0000640000040009 */
[----:B01----:R-:W-:Y:S05]  /*5230*/  ENDCOLLECTIVE ;  /* 0x000000000000791b */ /* 0x003fea0003800000 */
.L_x_382:
[----:B------:R-:W-:Y:S02]  /*5240*/  SEL R16, R16, RZ, !P0 ;  /* 0x000000ff10107207 */ /* 0x000fe40004000000 */
[----:B------:R-:W-:Y:S02]  /*5250*/  ISETP.NE.AND P0, PT, R14, 0x65, PT ;  /* 0x000000650e00780c */ /* 0x000fe40003f05270 */
[----:B------:R-:W-:-:S11]  /*5260*/  IADD3 R19, PT, PT, R44, R16, R19 ;  /* 0x000000102c137210 */ /* 0x000fd60007ffe013 */
[----:B------:R-:W-:Y:S05]  /*5270*/  WARPSYNC.COLLECTIVE R8, `(.L_x_383) ;  /* 0x0000000008087348 */ /* 0x000fea0003c00000 */
[----:B------:R-:W-:Y:S01]  /*5280*/  VOTE.ALL P0, P0 ;  /* 0x0000000000ff7806 */ /* 0x000fe20000000000 */
[----:B------:R-:W-:-:S12]  /*5290*/  ENDCOLLECTIVE ;  /* 0x000000000000791b */ /* 0x000fd80003800000 */
.L_x_383:
[----:B------:R-:W-:Y:S05]  /*52a0*/  BRA `(.L_x_384) ;  /* 0xffffffe000b07947 */ /* 0x000fea000383ffff */
.L_x_385:
        /* <DEDUP_REMOVED lines=13> */
.L_x_509:


//--------------------- .text._ZN3cub18CUB_300001_SM_10006detail4scan16DeviceScanKernelINS2_10policy_hubIiiijN4cuda3std3__44plusIvEEE10Policy1000EPiSC_NS0_13ScanTileStateIiLb1EEES9_NS0_8NullTypeEjiLb0ESF_EEvT0_T1_T2_iT3_T4_T5_ --------------------------
	.section	.text._ZN3cub18CUB_300001_SM_10006detail4scan16DeviceScanKernelINS2_10policy_hubIiiijN4cuda3std3__44plusIvEEE10Policy1000EPiSC_NS0_13ScanTileStateIiLb1EEES9_NS0_8NullTypeEjiLb0ESF_EEvT0_T1_T2_iT3_T4_T5_,"ax",@progbits
	.align	128
        .global         _ZN3cub18CUB_300001_SM_10006detail4scan16DeviceScanKernelINS2_10policy_hubIiiijN4cuda3std3__44plusIvEEE10Policy1000EPiSC_NS0_13ScanTileStateIiLb1EEES9_NS0_8NullTypeEjiLb0ESF_EEvT0_T1_T2_iT3_T4_T5_
        .type           _ZN3cub18CUB_300001_SM_10006detail4scan16DeviceScanKernelINS2_10policy_hubIiiijN4cuda3std3__44plusIvEEE10Policy1000EPiSC_NS0_13ScanTileStateIiLb1EEES9_NS0_8NullTypeEjiLb0ESF_EEvT0_T1_T2_iT3_T4_T5_,@function
        .size           _ZN3cub18CUB_300001_SM_10006detail4scan16DeviceScanKernelINS2_10policy_hubIiiijN4cuda3std3__44plusIvEEE10Policy1000EPiSC_NS0_13ScanTileStateIiLb1EEES9_NS0_8NullTypeEjiLb0ESF_EEvT0_T1_T2_iT3_T4_T5_,(.L_x_510 - _ZN3cub18CUB_300001_SM_10006detail4scan16DeviceScanKernelINS2_10policy_hubIiiijN4cuda3std3__44plusIvEEE10Policy1000EPiSC_NS0_13ScanTileStateIiLb1EEES9_NS0_8NullTypeEjiLb0ESF_EEvT0_T1_T2_iT3_T4_T5_)
        .other          _ZN3cub18CUB_300001_SM_10006detail4scan16DeviceScanKernelINS2_10policy_hubIiiijN4cuda3std3__44plusIvEEE10Policy1000EPiSC_NS0_13ScanTileStateIiLb1EEES9_NS0_8NullTypeEjiLb0ESF_EEvT0_T1_T2_iT3_T4_T5_,@"STO_CUDA_ENTRY STV_DEFAULT"
_ZN3cub18CUB_300001_SM_10006detail4scan16DeviceScanKernelINS2_10policy_hubIiiijN4cuda3std3__44plusIvEEE10Policy1000EPiSC_NS0_13ScanTileStateIiLb1EEES9_NS0_8NullTypeEjiLb0ESF_EEvT0_T1_T2_iT3_T4_T5_:
.text._ZN3cub18CUB_300001_SM_10006detail4scan16DeviceScanKernelINS2_10policy_hubIiiijN4cuda3std3__44plusIvEEE10Policy1000EPiSC_NS0_13ScanTileStateIiLb1EEES9_NS0_8NullTypeEjiLb0ESF_EEvT0_T1_T2_iT3_T4_T5_:
[----:B------:R-:W-:Y:S08]  /*0000*/  LDC R1, c[0x0][0x37c] ;  /* 0x0000df00ff017b82 */ /* 0x000ff00000000800 */
[----:B------:R-:W0:Y:S01]  /*0010*/  S2UR UR4, SR_CTAID.X ;  /* 0x00000000000479c3 */ /* 0x000e220000002500 */
[----:B------:R-:W1:Y:S01]  /*0020*/  LDCU UR5, c[0x0][0x3a0] ;  /* 0x00007400ff0577ac */ /* 0x000e620008000800 */
[----:B------:R-:W2:Y:S06]  /*0030*/  LDCU.64 UR8, c[0x0][0x358] ;  /* 0x00006b00ff0877ac */ /* 0x000eac0008000a00 */
[----:B------:R-:W0:Y:S02]  /*0040*/  LDC R39, c[0x0][0x398] ;  /* 0x0000e600ff277b82 */ /* 0x000e240000000800 */
[----:B0-----:R-:W-:-:S04]  /*0050*/  VIADD R39, R39, UR4 ;  /* 0x0000000427277c36 */ /* 0x001fc80008000000 */
[----:B------:R-:W-:-:S05]  /*0060*/  IMAD R5, R39, 0x2100, RZ ;  /* 0x0000210027057824 */ /* 0x000fca00078e02ff */
[----:B-1----:R-:W-:-:S04]  /*0070*/  IADD3 R0, PT, PT, -R5, UR5, RZ ;  /* 0x0000000505007c10 */ /* 0x002fc8000fffe1ff */
[----:B------:R-:W-:-:S13]  /*0080*/  ISETP.GE.U32.AND P0, PT, R0, 0x2101, PT ;  /* 0x000021010000780c */ /* 0x000fda0003f06070 */
[----:B--2---:R-:W-:Y:S05]  /*0090*/  @!P0 BRA `(.L_x_386) ;  /* 0x0000001c00888947 */ /* 0x004fea0003800000 */
[----:B------:R-:W0:Y:S01]  /*00a0*/  S2R R50, SR_TID.X ;  /* 0x0000000000327919 */ /* 0x000e220000002100 */
[----:B------:R-:W1:Y:S01]  /*00b0*/  LDCU.64 UR4, c[0x0][0x380] ;  /* 0x00007000ff0477ac */ /* 0x000e620008000a00 */
[C---:B0-----:R-:W-:Y:S02]  /*00c0*/  LOP3.LUT R0, R50.reuse, 0x1f, RZ, 0xc0, !PT ;  /* 0x0000001f32007812 */ /* 0x041fe400078ec0ff */
[----:B------:R-:W-:-:S05]  /*00d0*/  LOP3.LUT R3, R50, 0x3e0, RZ, 0xc0, !PT ;  /* 0x000003e032037812 */ /* 0x000fca00078ec0ff */
[----:B------:R-:W-:-:S05]  /*00e0*/  IMAD R0, R3, 0x16, R0 ;  /* 0x0000001603007824 */ /* 0x000fca00078e0200 */
[----:B------:R-:W-:-:S05]  /*00f0*/  IADD3 R0, P0, PT, R5, R0, RZ ;  /* 0x0000000005007210 */ /* 0x000fca0007f1e0ff */
[----:B------:R-:W-:Y:S02]  /*0100*/  IMAD.X R45, RZ, RZ, RZ, P0 ;  /* 0x000000ffff2d7224 */ /* 0x000fe400000e06ff */
[----:B------:R-:W-:-:S03]  /*0110*/  IMAD.SHL.U32 R46, R0, 0x4, RZ ;  /* 0x00000004002e7824 */ /* 0x000fc600078e00ff */
[----:B------:R-:W-:Y:S02]  /*0120*/  SHF.L.U64.HI R45, R0, 0x2, R45 ;  /* 0x00000002002d7819 */ /* 0x000fe4000001022d */
[----:B-1----:R-:W-:-:S04]  /*0130*/  IADD3 R2, P0, PT, R46, UR4, RZ ;  /* 0x000000042e027c10 */ /* 0x002fc8000ff1e0ff */
[----:B------:R-:W-:-:S05]  /*0140*/  IADD3.X R3, PT, PT, R45, UR5, RZ, P0, !PT ;  /* 0x000000052d037c10 */ /* 0x000fca00087fe4ff */
        /* <DEDUP_REMOVED lines=26> */
[----:B------:R-:W-:Y:S01]  /*02f0*/  ISETP.NE.AND P0, PT, R39, RZ, PT ;  /* 0x000000ff2700720c */ /* 0x000fe20003f05270 */
        /* <DEDUP_REMOVED lines=28> */
[----:B------:R0:W1:Y:S04]  /*04c0*/  LDS.64 R36, [R0] ;  /* 0x0000000000247984 */ /* 0x0000680000000a00 */
[----:B------:R0:W2:Y:S04]  /*04d0*/  LDS.64 R34, [R0+0x8] ;  /* 0x0000080000227984 */ /* 0x0000a80000000a00 */
[----:B------:R0:W3:Y:S04]  /*04e0*/  LDS.64 R32, [R0+0x10] ;  /* 0x0000100000207984 */ /* 0x0000e80000000a00 */
[----:B------:R0:W4:Y:S04]  /*04f0*/  LDS.64 R18, [R0+0x18] ;  /* 0x0000180000127984 */ /* 0x0001280000000a00 */
[----:B------:R0:W0:Y:S04]  /*0500*/  LDS.64 R14, [R0+0x20] ;  /* 0x00002000000e7984 */ /* 0x0000280000000a00 */
[----:B------:R0:W0:Y:S04]  /*0510*/  LDS.64 R12, [R0+0x28] ;  /* 0x00002800000c7984 */ /* 0x0000280000000a00 */
[----:B------:R0:W0:Y:S04]  /*0520*/  LDS.64 R10, [R0+0x30] ;  /* 0x00003000000a7984 */ /* 0x0000280000000a00 */
[----:B------:R0:W0:Y:S04]  /*0530*/  LDS.64 R8, [R0+0x38] ;  /* 0x0000380000087984 */ /* 0x0000280000000a00 */
[----:B------:R0:W0:Y:S04]  /*0540*/  LDS.64 R6, [R0+0x40] ;  /* 0x0000400000067984 */ /* 0x0000280000000a00 */
[----:B------:R0:W0:Y:S04]  /*0550*/  LDS.64 R4, [R0+0x48] ;  /* 0x0000480000047984 */ /* 0x0000280000000a00 */
[----:B------:R0:W0:Y:S01]  /*0560*/  LDS.64 R2, [R0+0x50] ;  /* 0x0000500000027984 */ /* 0x0000220000000a00 */
[----:B------:R-:W-:Y:S06]  /*0570*/  BAR.SYNC.DEFER_BLOCKING 0x0 ;  /* 0x0000000000007b1d */ /* 0x000fec0000010000 */
[----:B-1----:R-:W-:Y:S05]  /*0580*/  @P0 BRA `(.L_x_388) ;  /* 0x00000004001c0947 */ /* 0x002fea0003800000 */
[----:B0-2---:R-:W-:Y:S02]  /*0590*/  IADD3 R17, PT, PT, R34, R37, R36 ;  /* 0x0000002522117210 */ /* 0x005fe40007ffe024 */
[----:B------:R-:W-:Y:S02]  /*05a0*/  ISETP.NE.AND P1, PT, R48, 0x1f, PT ;  /* 0x0000001f3000780c */ /* 0x000fe40003f25270 */
[----:B---3--:R-:W-:Y:S02]  /*05b0*/  IADD3 R17, PT, PT, R32, R35, R17 ;  /* 0x0000002320117210 */ /* 0x008fe40007ffe011 */
[----:B------:R-:W-:Y:S02]  /*05c0*/  ISETP.GE.U32.AND P2, PT, R50, 0x20, PT ;  /* 0x000000203200780c */ /* 0x000fe40003f46070 */
[----:B----4-:R-:W-:Y:S02]  /*05d0*/  IADD3 R17, PT, PT, R18, R33, R17 ;  /* 0x0000002112117210 */ /* 0x010fe40007ffe011 */
[----:B------:R-:W-:-:S02]  /*05e0*/  ISETP.NE.AND P3, PT, R48, RZ, PT ;  /* 0x000000ff3000720c */ /* 0x000fc40003f65270 */
[----:B------:R-:W-:-:S03]  /*05f0*/  IADD3 R17, PT, PT, R14, R19, R17 ;  /* 0x000000130e117210 */ /* 0x000fc60007ffe011 */
[----:B------:R-:W-:Y:S02]  /*0600*/  @!P1 LEA R41, R16, UR4, 0x2 ;  /* 0x0000000410299c11 */ /* 0x000fe4000f8e10ff */
[----:B------:R-:W-:-:S04]  /*0610*/  IADD3 R17, PT, PT, R12, R15, R17 ;  /* 0x0000000f0c117210 */ /* 0x000fc80007ffe011 */
[----:B------:R-:W-:-:S04]  /*0620*/  IADD3 R17, PT, PT, R10, R13, R17 ;  /* 0x0000000d0a117210 */ /* 0x000fc80007ffe011 */
[----:B------:R-:W-:-:S04]  /*0630*/  IADD3 R17, PT, PT, R8, R11, R17 ;  /* 0x0000000b08117210 */ /* 0x000fc80007ffe011 */
[----:B------:R-:W-:-:S04]  /*0640*/  IADD3 R17, PT, PT, R6, R9, R17 ;  /* 0x0000000906117210 */ /* 0x000fc80007ffe011 */
[----:B------:R-:W-:-:S04]  /*0650*/  IADD3 R17, PT, PT, R4, R7, R17 ;  /* 0x0000000704117210 */ /* 0x000fc80007ffe011 */
[----:B------:R-:W-:-:S05]  /*0660*/  IADD3 R20, PT, PT, R2, R5, R17 ;  /* 0x0000000502147210 */ /* 0x000fca0007ffe011 */
[----:B------:R-:W-:-:S05]  /*0670*/  IMAD.IADD R17, R3, 0x1, R20 ;  /* 0x0000000103117824 */ /* 0x000fca00078e0214 */
        /* <DEDUP_REMOVED lines=19> */
[----:B------:R-:W-:Y:S01]  /*07b0*/  SEL R20, R21, R20, !P0 ;  /* 0x0000001415147207 */ /* 0x000fe20004000000 */
[----:B------:R-:W-:Y:S01]  /*07c0*/  IMAD.IADD R21, R40, 0x1, -R17 ;  /* 0x0000000128157824 */ /* 0x000fe200078e0a11 */
[----:B------:R-:W-:Y:S01]  /*07d0*/  ISETP.NE.AND P0, PT, R16, 0x3, PT ;  /* 0x000000031000780c */ /* 0x000fe20003f05270 */
[----:B------:R-:W-:-:S03]  /*07e0*/  IMAD.IADD R23, R23, 0x1, R22 ;  /* 0x0000000117177824 */ /* 0x000fc600078e0216 */
[----:B------:R-:W-:Y:S01]  /*07f0*/  SEL R20, R22, R20, !P0 ;  /* 0x0000001416147207 */ /* 0x000fe20004000000 */
[----:B-1----:R-:W-:Y:S01]  /*0800*/  IMAD.IADD R24, R23, 0x1, R24 ;  /* 0x0000000117187824 */ /* 0x002fe200078e0218 */
[C---:B------:R-:W-:Y:S02]  /*0810*/  ISETP.NE.AND P0, PT, R16.reuse, 0x4, PT ;  /* 0x000000041000780c */ /* 0x040fe40003f05270 */
[----:B------:R-:W-:Y:S01]  /*0820*/  SEL R17, R21, RZ, P3 ;  /* 0x000000ff15117207 */ /* 0x000fe20001800000 */
        /* <DEDUP_REMOVED lines=18> */
[----:B------:R-:W-:Y:S02]  /*0950*/  ISETP.NE.AND P1, PT, R16, 0xb, PT ;  /* 0x0000000b1000780c */ /* 0x000fe40003f25270 */
[----:B------:R-:W-:Y:S02]  /*0960*/  SEL R20, R29, R20, !P0 ;  /* 0x000000141d147207 */ /* 0x000fe40004000000 */
[----:B------:R-:W-:-:S02]  /*0970*/  ISETP.NE.AND P0, PT, R50, RZ, PT ;  /* 0x000000ff3200720c */ /* 0x000fc40003f05270 */
[----:B------:R-:W-:-:S05]  /*0980*/  SEL R20, R30, R20, !P1 ;  /* 0x000000141e147207 */ /* 0x000fca0004800000 */
[----:B------:R-:W-:-:S06]  /*0990*/  @P2 IMAD.IADD R21, R20, 0x1, R17 ;  /* 0x0000000114152824 */ /* 0x000fcc00078e0211 */
[----:B------:R-:W-:Y:S05]  /*09a0*/  @P0 BRA `(.L_x_389) ;  /* 0x0000000c00f40947 */ /* 0x000fea0003800000 */
[----:B------:R-:W0:Y:S01]  /*09b0*/  LDC.64 R16, c[0x0][0x390] ;  /* 0x0000e400ff107b82 */ /* 0x000e220000000a00 */
[----:B------:R-:W-:Y:S02]  /*09c0*/  IMAD.MOV.U32 R30, RZ, RZ, 0x65 ;  /* 0x00000065ff1e7424 */ /* 0x000fe400078e00ff */
[----:B------:R-:W-:-:S03]  /*09d0*/  IMAD.MOV.U32 R21, RZ, RZ, RZ ;  /* 0x000000ffff157224 */ /* 0x000fc600078e00ff */
[----:B0-----:R0:W-:Y:S01]  /*09e0*/  ST.E.64.STRONG.GPU desc[UR8][R16.64+0x100], R30 ;  /* 0x0001001e10007985 */ /* 0x0011e2000c10fb08 */
[----:B------:R-:W-:Y:S05]  /*09f0*/  BRA `(.L_x_389) ;  /* 0x0000000c00e07947 */ /* 0x000fea0003800000 */
.L_x_388:
[----:B0-2---:R-:W-:Y:S02]  /*0a00*/  IADD3 R17, PT, PT, R34, R37, R36 ;  /* 0x0000002522117210 */ /* 0x005fe40007ffe024 */
[----:B------:R-:W-:Y:S02]  /*0a10*/  ISETP.NE.AND P1, PT, R48, 0x1f, PT ;  /* 0x0000001f3000780c */ /* 0x000fe40003f25270 */
[----:B---3--:R-:W-:Y:S02]  /*0a20*/  IADD3 R17, PT, PT, R32, R35, R17 ;  /* 0x0000002320117210 */ /* 0x008fe40007ffe011 */
[----:B------:R-:W-:Y:S02]  /*0a30*/  ISETP.NE.AND P2, PT, R48, RZ, PT ;  /* 0x000000ff3000720c */ /* 0x000fe40003f45270 */
[----:B----4-:R-:W-:-:S04]  /*0a40*/  IADD3 R17, PT, PT, R18, R33, R17 ;  /* 0x0000002112117210 */ /* 0x010fc80007ffe011 */
        /* <DEDUP_REMOVED lines=56> */
[----:B------:R-:W-:-:S02]  /*0dd0*/  ISETP.GT.U32.AND P0, PT, R50, 0x1f, PT ;  /* 0x0000001f3200780c */ /* 0x000fc40003f04070 */
[----:B------:R-:W-:Y:S02]  /*0de0*/  SEL R20, R30, R20, !P1 ;  /* 0x000000141e147207 */ /* 0x000fe40004800000 */
[----:B------:R-:W-:-:S03]  /*0df0*/  ISETP.GE.U32.AND P1, PT, R50, 0x20, PT ;  /* 0x000000203200780c */ /* 0x000fc60003f26070 */
[----:B------:R-:W-:-:S05]  /*0e00*/  IMAD.IADD R20, R20, 0x1, R21 ;  /* 0x0000000114147824 */ /* 0x000fca00078e0215 */
[----:B------:R-:W-:Y:S01]  /*0e10*/  SEL R47, R17, R20, !P1 ;  /* 0x00000014112f7207 */ /* 0x000fe20004800000 */
[----:B------:R-:W-:Y:S06]  /*0e20*/  @P0 BRA `(.L_x_390) ;  /* 0x0000000800b00947 */ /* 0x000fec0003800000 */
        /* <DEDUP_REMOVED lines=15> */
.L_x_420:
[----:B------:R-:W-:Y:S05]  /*0f20*/  @!P0 BRA `(.L_x_392) ;  /* 0x0000000000748947 */ /* 0x000fea0003800000 */
[----:B------:R-:W-:-:S07]  /*0f30*/  IMAD.MOV.U32 R22, RZ, RZ, 0x3b8 ;  /* 0x000003b8ff167424 */ /* 0x000fce00078e00ff */
.L_x_394:
[----:B------:R-:W-:Y:S02]  /*0f40*/  VIADD R24, R22, 0x1 ;  /* 0x0000000116187836 */ /* 0x000fe40000000000 */
[----:B------:R-:W-:Y:S02]  /*0f50*/  IMAD R39, R39, 0x41a7, RZ ;  /* 0x000041a727277824 */ /* 0x000fe400078e02ff */
[----:B------:R-:W0:Y:S01]  /*0f60*/  I2F.U32.RP R25, R24 ;  /* 0x0000001800197306 */ /* 0x000e220000209000 */
[----:B------:R-:W-:Y:S01]  /*0f70*/  IMAD.MOV R29, RZ, RZ, -R24 ;  /* 0x000000ffff1d7224 */ /* 0x000fe200078e0a18 */
[----:B------:R-:W-:Y:S02]  /*0f80*/  ISETP.NE.U32.AND P2, PT, R24, RZ, PT ;  /* 0x000000ff1800720c */ /* 0x000fe40003f45070 */
[----:B------:R-:W-:-:S04]  /*0f90*/  LOP3.LUT R39, R39, 0x7fffffff, RZ, 0xc0, !PT ;  /* 0x7fffffff27277812 */ /* 0x000fc800078ec0ff */
        /* <DEDUP_REMOVED lines=13> */
[----:B------:R-:W-:-:S04]  /*1070*/  @!P2 LOP3.LUT R21, RZ, R24, RZ, 0x33, !PT ;  /* 0x00000018ff15a212 */ /* 0x000fc800078e33ff */
[----:B------:R-:W-:Y:S05]  /*1080*/  NANOSLEEP R21 ;  /* 0x000000150000735d */ /* 0x000fea0003800000 */
[----:B------:R-:W2:Y:S01]  /*1090*/  LD.E.64.STRONG.GPU R28, desc[UR8][R16.64+0x100] ;  /* 0x00010008101c7980 */ /* 0x000ea2000c10fb00 */
[----:B------:R-:W-:Y:S01]  /*10a0*/  UMOV UR5, 0xffffffff ;  /* 0xffffffff00057882 */ /* 0x000fe20000000000 */
[----:B------:R-:W-:Y:S02]  /*10b0*/  SHF.R.U32.HI R22, RZ, 0x1, R22 ;  /* 0x00000001ff167819 */ /* 0x000fe40000011616 */
[----:B--2---:R-:W-:Y:S01]  /*10c0*/  ISETP.NE.AND P0, PT, R28, 0x63, PT ;  /* 0x000000631c00780c */ /* 0x004fe20003f05270 */
[----:B------:R-:W-:-:S12]  /*10d0*/  BRA.DIV UR5, `(.L_x_393) ;  /* 0x0000003205f47947 */ /* 0x000fd8000b800000 */
[----:B------:R-:W-:-:S13]  /*10e0*/  VOTE.ANY P0, !P0 ;  /* 0x0000000000ff7806 */ /* 0x000fda0004000100 */
.L_x_423:
[----:B------:R-:W-:Y:S05]  /*10f0*/  @P0 BRA `(.L_x_394) ;  /* 0xfffffffc00900947 */ /* 0x000fea000383ffff */
.L_x_392:
        /* <DEDUP_REMOVED lines=22> */
[----:B------:R-:W-:Y:S02]  /*1260*/  IMAD.IADD R43, R41, 0x1, R22 ;  /* 0x00000001292b7824 */ /* 0x000fe400078e0216 */
[----:B------:R-:W0:Y:S03]  /*1270*/  LDC.64 R40, c[0x0][0x390] ;  /* 0x0000e400ff287b82 */ /* 0x000e260000000a00 */
[----:B------:R-:W1:Y:S01]  /*1280*/  SHFL.DOWN PT, R22, R43, 0x4, R16 ;  /* 0x088000002b167989 */ /* 0x000e6200000e0010 */
[----:B0-----:R-:W-:Y:S02]  /*1290*/  IADD3 R40, P3, PT, R40, 0x100, RZ ;  /* 0x0000010028287810 */ /* 0x001fe40007f7e0ff */
[----:B-1----:R-:W-:Y:S02]  /*12a0*/  SEL R22, R22, RZ, !P0 ;  /* 0x000000ff16167207 */ /* 0x002fe40004000000 */
[----:B------:R-:W-:Y:S01]  /*12b0*/  ISETP.GT.AND P0, PT, R24, R16, PT ;  /* 0x000000101800720c */ /* 0x000fe20003f04270 */
[----:B------:R-:W-:-:S02]  /*12c0*/  IMAD.X R41, RZ, RZ, R41, P3 ;  /* 0x000000ffff297224 */ /* 0x000fc400018e0629 */
[----:B------:R-:W-:-:S05]  /*12d0*/  IMAD.IADD R51, R43, 0x1, R22 ;  /* 0x000000012b337824 */ /* 0x000fca00078e0216 */
[----:B------:R-:W0:Y:S02]  /*12e0*/  SHFL.DOWN PT, R22, R51, 0x8, R16 ;  /* 0x0900000033167989 */ /* 0x000e2400000e0010 */
[----:B0-----:R-:W-:Y:S02]  /*12f0*/  SEL R22, R22, RZ, !P0 ;  /* 0x000000ff16167207 */ /* 0x001fe40004000000 */
[----:B------:R-:W-:-:S03]  /*1300*/  ISETP.NE.AND P0, PT, R28, 0x65, PT ;  /* 0x000000651c00780c */ /* 0x000fc60003f05270 */
[----:B------:R-:W-:-:S05]  /*1310*/  IMAD.IADD R29, R51, 0x1, R22 ;  /* 0x00000001331d7824 */ /* 0x000fca00078e0216 */
[----:B------:R-:W0:Y:S05]  /*1320*/  SHFL.DOWN PT, R22, R29, 0x10, R16 ;  /* 0x0a0000001d167989 */ /* 0x000e2a00000e0010 */
[----:B------:R-:W-:Y:S02]  /*1330*/  VOTE.ALL P0, P0 ;  /* 0x0000000000ff7806 */ /* 0x000fe40000000000 */
[----:B0-----:R-:W-:-:S05]  /*1340*/  SEL R22, R22, RZ, !P2 ;  /* 0x000000ff16167207 */ /* 0x001fca0005000000 */
[----:B------:R-:W-:-:S07]  /*1350*/  IMAD.IADD R43, R29, 0x1, R22 ;  /* 0x000000011d2b7824 */ /* 0x000fce00078e0216 */
.L_x_432:
[----:B------:R-:W-:Y:S05]  /*1360*/  @!P0 BRA `(.L_x_396) ;  /* 0x0000000400248947 */ /* 0x000fea0003800000 */
[----:B------:R-:W-:-:S07]  /*1370*/  IMAD.MOV.U32 R44, RZ, RZ, 0x3b8 ;  /* 0x000003b8ff2c7424 */ /* 0x000fce00078e00ff */
.L_x_402:
        /* <DEDUP_REMOVED lines=10> */
.L_x_435:
[----:B------:R-:W-:Y:S05]  /*1420*/  @!P0 BRA `(.L_x_398) ;  /* 0x0000000000748947 */ /* 0x000fea0003800000 */
[----:B------:R-:W-:-:S07]  /*1430*/  IMAD.MOV.U32 R22, RZ, RZ, R44 ;  /* 0x000000ffff167224 */ /* 0x000fce00078e002c */
.L_x_400:
[----:B------:R-:W-:Y:S02]  /*1440*/  VIADD R28, R22, 0x1 ;  /* 0x00000001161c7836 */ /* 0x000fe40000000000 */
[----:B------:R-:W-:Y:S02]  /*1450*/  IMAD R51, R39, 0x41a7, RZ ;  /* 0x000041a727337824 */ /* 0x000fe400078e02ff */
        /* <DEDUP_REMOVED lines=8> */
[----:B------:R-:W-:Y:S01]  /*14e0*/  IMAD.HI.U32 R52, R21, R39, R20 ;  /* 0x0000002715347227 */ /* 0x000fe200078e0014 */
[----:B------:R-:W-:-:S05]  /*14f0*/  LOP3.LUT R39, R51, 0x7fffffff, RZ, 0xc0, !PT ;  /* 0x7fffffff33277812 */ /* 0x000fca00078ec0ff */
        /* <DEDUP_REMOVED lines=15> */
.L_x_438:
[----:B------:R-:W-:Y:S05]  /*15f0*/  @P0 BRA `(.L_x_400) ;  /* 0xfffffffc00900947 */ /* 0x000fea000383ffff */
.L_x_398:
        /* <DEDUP_REMOVED lines=31> */
.L_x_447:
[----:B------:R-:W-:Y:S05]  /*17f0*/  @P0 BRA `(.L_x_402) ;  /* 0xfffffff800e00947 */ /* 0x000fea000383ffff */
.L_x_396:
        /* <DEDUP_REMOVED lines=8> */
[----:B0-----:R-:W-:-:S05]  /*1880*/  @!P1 LEA R16, R17, R16, 0x18 ;  /* 0x0000001011109211 */ /* 0x001fca00078ec0ff */
[----:B------:R1:W-:Y:S04]  /*1890*/  @!P1 STS [R16+0x8], R31 ;  /* 0x0000081f10009388 */ /* 0x0003e80000000800 */
[----:B------:R1:W-:Y:S01]  /*18a0*/  @!P1 STS [R16+0x4], R43 ;  /* 0x0000042b10009388 */ /* 0x0003e20000000800 */
[----:B--2---:R-:W-:Y:S01]  /*18b0*/  @!P0 LEA R22, R21, R20, 0x18 ;  /* 0x0000001415168211 */ /* 0x004fe200078ec0ff */
[----:B------:R-:W-:Y:S02]  /*18c0*/  IMAD.MOV.U32 R20, RZ, RZ, R47 ;  /* 0x000000ffff147224 */ /* 0x000fe400078e002f */
[----:B------:R-:W-:Y:S02]  /*18d0*/  @!P0 IMAD.MOV.U32 R20, RZ, RZ, R43 ;  /* 0x000000ffff148224 */ /* 0x000fe400078e002b */
[----:B------:R1:W-:Y:S05]  /*18e0*/  @!P0 STS [R22+0x4c], R43 ;  /* 0x00004c2b16008388 */ /* 0x0003ea0000000800 */
.L_x_390:
[----:B------:R-:W-:Y:S05]  /*18f0*/  WARPSYNC.ALL ;  /* 0x0000000000007948 */ /* 0x000fea0003800000 */
[----:B------:R-:W0:Y:S08]  /*1900*/  S2UR UR6, SR_CgaCtaId ;  /* 0x00000000000679c3 */ /* 0x000e300000008800 */
[----:B------:R-:W-:Y:S01]  /*1910*/  BAR.SYNC.DEFER_BLOCKING 0x0 ;  /* 0x0000000000007b1d */ /* 0x000fe20000010000 */
[----:B------:R-:W-:-:S05]  /*1920*/  ISETP.NE.AND P0, PT, R50, RZ, PT ;  /* 0x000000ff3200720c */ /* 0x000fca0003f05270 */
[----:B------:R-:W-:Y:S02]  /*1930*/  UMOV UR5, 0x400 ;  /* 0x0000040000057882 */ /* 0x000fe40000000000 */
[----:B0-----:R-:W-:-:S09]  /*1940*/  ULEA UR5, UR6, UR5, 0x18 ;  /* 0x0000000506057291 */ /* 0x001fd2000f8ec0ff */
[----:B-1----:R-:W0:Y:S02]  /*1950*/  LDS R16, [UR5+0x4c] ;  /* 0x00004c05ff107984 */ /* 0x002e240008000800 */
[----:B0-----:R-:W-:-:S05]  /*1960*/  SEL R21, R16, RZ, P0 ;  /* 0x000000ff10157207 */ /* 0x001fca0000000000 */
[----:B------:R-:W-:-:S07]  /*1970*/  IMAD.IADD R21, R21, 0x1, R20 ;  /* 0x0000000115157824 */ /* 0x000fce00078e0214 */
.L_x_389:
[----:B------:R-:W-:Y:S05]  /*1980*/  BSYNC.RECONVERGENT B0 ;  /* 0x0000000000007941 */ /* 0x000fea0003800200 */
.L_x_387:
[----:B------:R-:W-:Y:S01]  /*1990*/  IMAD.IADD R36, R36, 0x1, R21 ;  /* 0x0000000124247824 */ /* 0x000fe200078e0215 */
[----:B------:R-:W-:Y:S03]  /*19a0*/  BAR.SYNC.DEFER_BLOCKING 0x0 ;  /* 0x0000000000007b1d */ /* 0x000fe60000010000 */
[----:B------:R-:W-:-:S03]  /*19b0*/  IMAD.IADD R37, R37, 0x1, R36 ;  /* 0x0000000125257824 */ /* 0x000fc600078e0224 */
[----:B------:R-:W1:Y:S01]  /*19c0*/  LDCU.64 UR6, c[0x0][0x388] ;  /* 0x00007100ff0677ac */ /* 0x000e620008000a00 */
[----:B------:R-:W-:-:S04]  /*19d0*/  IMAD.IADD R34, R34, 0x1, R37 ;  /* 0x0000000122227824 */ /* 0x000fc800078e0225 */
[----:B------:R-:W-:-:S04]  /*19e0*/  IMAD.IADD R35, R35, 0x1, R34 ;  /* 0x0000000123237824 */ /* 0x000fc800078e0222 */
[----:B------:R-:W-:-:S04]  /*19f0*/  IMAD.IADD R32, R32, 0x1, R35 ;  /* 0x0000000120207824 */ /* 0x000fc800078e0223 */
[----:B------:R-:W-:-:S04]  /*1a00*/  IMAD.IADD R33, R33, 0x1, R32 ;  /* 0x0000000121217824 */ /* 0x000fc800078e0220 */
[----:B------:R-:W-:Y:S01]  /*1a10*/  IMAD.IADD R18, R18, 0x1, R33 ;  /* 0x0000000112127824 */ /* 0x000fe200078e0221 */
[----:B------:R-:W-:Y:S01]  /*1a20*/  STS.64 [R0], R36 ;  /* 0x0000002400007388 */ /* 0x000fe20000000a00 */
[----:B-1----:R-:W-:Y:S02]  /*1a30*/  IADD3 R46, P0, PT, R46, UR6, RZ ;  /* 0x000000062e2e7c10 */ /* 0x002fe4000ff1e0ff */
[----:B------:R-:W-:Y:S01]  /*1a40*/  IMAD.IADD R19, R19, 0x1, R18 ;  /* 0x0000000113137824 */ /* 0x000fe200078e0212 */
[----:B------:R-:W-:Y:S01]  /*1a50*/  STS.64 [R0+0x8], R34 ;  /* 0x0000082200007388 */ /* 0x000fe20000000a00 */
[----:B------:R-:W-:Y:S02]  /*1a60*/  IADD3.X R47, PT, PT, R45, UR7, RZ, P0, !PT ;  /* 0x000000072d2f7c10 */ /* 0x000fe400087fe4ff */
[----:B------:R-:W-:Y:S01]  /*1a70*/  IMAD.IADD R14, R14, 0x1, R19 ;  /* 0x000000010e0e7824 */ /* 0x000fe200078e0213 */
[----:B------:R-:W-:Y:S03]  /*1a80*/  STS.64 [R0+0x10], R32 ;  /* 0x0000102000007388 */ /* 0x000fe60000000a00 */
[----:B------:R-:W-:Y:S01]  /*1a90*/  IMAD.IADD R15, R15, 0x1, R14 ;  /* 0x000000010f0f7824 */ /* 0x000fe200078e020e */
[----:B------:R-:W-:Y:S03]  /*1aa0*/  STS.64 [R0+0x18], R18 ;  /* 0x0000181200007388 */ /* 0x000fe60000000a00 */
[----:B------:R-:W-:Y:S01]  /*1ab0*/  IMAD.IADD R12, R12, 0x1, R15 ;  /* 0x000000010c0c7824 */ /* 0x000fe200078e020f */
[----:B------:R-:W-:Y:S03]  /*1ac0*/  STS.64 [R0+0x20], R14 ;  /* 0x0000200e00007388 */ /* 0x000fe60000000a00 */
[----:B------:R-:W-:-:S04]  /*1ad0*/  IMAD.IADD R13, R13, 0x1, R12 ;  /* 0x000000010d0d7824 */ /* 0x000fc800078e020c */
        /* <DEDUP_REMOVED lines=14> */
[----:B------:R-:W-:-:S05]  /*1bc0*/  IMAD.IADD R3, R3, 0x1, R2 ;  /* 0x0000000103037824 */ /* 0x000fca00078e0202 */
[----:B------:R-:W-:Y:S01]  /*1bd0*/  STS.64 [R0+0x50], R2 ;  /* 0x0000500200007388 */ /* 0x000fe20000000a00 */
[----:B------:R-:W-:-:S03]  /*1be0*/  NOP ;  /* 0x0000000000007918 */ /* 0x000fc60000000000 */
[----:B0-----:R-:W0:Y:S04]  /*1bf0*/  LDS R17, [R38] ;  /* 0x0000000026117984 */ /* 0x001e280000000800 */
        /* <DEDUP_REMOVED lines=44> */
.L_x_386:
[----:B------:R-:W-:-:S13]  /*1ec0*/  ISETP.NE.AND P0, PT, R0, RZ, PT ;  /* 0x000000ff0000720c */ /* 0x000fda0003f05270 */
[----:B------:R-:W-:Y:S05]  /*1ed0*/  @!P0 EXIT ;  /* 0x000000000000894d */ /* 0x000fea0003800000 */
[----:B------:R-:W0:Y:S02]  /*1ee0*/  LDC.64 R2, c[0x0][0x380] ;  /* 0x0000e000ff027b82 */ /* 0x000e240000000a00 */
[----:B0-----:R-:W-:-:S05]  /*1ef0*/  IMAD.WIDE.U32 R2, R5, 0x4, R2 ;  /* 0x0000000405027825 */ /* 0x001fca00078e0002 */
[----:B------:R0:W2:Y:S01]  /*1f00*/  LDG.E R7, desc[UR8][R2.64] ;  /* 0x0000000802077981 */ /* 0x0000a2000c1e1900 */
[----:B------:R-:W1:Y:S02]  /*1f10*/  S2R R52, SR_TID.X ;  /* 0x0000000000347919 */ /* 0x000e640000002100 */
[C---:B-1----:R-:W-:Y:S02]  /*1f20*/  LOP3.LUT R4, R52.reuse, 0x1f, RZ, 0xc0, !PT ;  /* 0x0000001f34047812 */ /* 0x042fe400078ec0ff */
[----:B------:R-:W-:-:S05]  /*1f30*/  LOP3.LUT R5, R52, 0x3e0, RZ, 0xc0, !PT ;  /* 0x000003e034057812 */ /* 0x000fca00078ec0ff */
[----:B------:R-:W-:-:S04]  /*1f40*/  IMAD R15, R5, 0x16, R4 ;  /* 0x00000016050f7824 */ /* 0x000fc800078e0204 */
[C---:B------:R-:W-:Y:S01]  /*1f50*/  VIADD R5, R15.reuse, 0x20 ;  /* 0x000000200f057836 */ /* 0x040fe20000000000 */
[C---:B------:R-:W-:Y:S01]  /*1f60*/  ISETP.GE.U32.AND P6, PT, R15.reuse, R0, PT ;  /* 0x000000000f00720c */ /* 0x040fe20003fc6070 */
[C---:B------:R-:W-:Y:S01]  /*1f70*/  VIADD R9, R15.reuse, 0x40 ;  /* 0x000000400f097836 */ /* 0x040fe20000000000 */
[C---:B------:R-:W-:Y:S01]  /*1f80*/  LEA R4, P1, R15.reuse, R2, 0x2 ;  /* 0x000000020f047211 */ /* 0x040fe200078210ff */
[----:B------:R-:W-:Y:S01]  /*1f90*/  VIADD R11, R15, 0xa0 ;  /* 0x000000a00f0b7836 */ /* 0x000fe20000000000 */
[-C--:B------:R-:W-:Y:S01]  /*1fa0*/  ISETP.GE.U32.AND P5, PT, R5, R0.reuse, PT ;  /* 0x000000000500720c */ /* 0x080fe20003fa6070 */
[----:B------:R-:W-:Y:S01]  /*1fb0*/  VIADD R5, R15, 0xc0 ;  /* 0x000000c00f057836 */ /* 0x000fe20000000000 */
[-C--:B------:R-:W-:Y:S01]  /*1fc0*/  ISETP.GE.U32.AND P0, PT, R9, R0.reuse, PT ;  /* 0x000000000900720c */ /* 0x080fe20003f06070 */
[----:B------:R-:W-:Y:S01]  /*1fd0*/  VIADD R9, R15, 0x100 ;  /* 0x000001000f097836 */ /* 0x000fe20000000000 */
[-C--:B------:R-:W-:Y:S01]  /*1fe0*/  ISETP.GE.U32.AND P4, PT, R11, R0.reuse, PT ;  /* 0x000000000b00720c */ /* 0x080fe20003f86070 */
[----:B------:R-:W-:Y:S01]  /*1ff0*/  VIADD R11, R15, 0x120 ;  /* 0x000001200f0b7836 */ /* 0x000fe20000000000 */
[-C--:B------:R-:W-:Y:S01]  /*2000*/  ISETP.GE.U32.AND P3, PT, R5, R0.reuse, PT ;  /* 0x000000000500720c */ /* 0x080fe20003f66070 */
[----:B------:R-:W-:Y:S01]  /*2010*/  IMAD.X R5, RZ, RZ, R3, P1 ;  /* 0x000000ffff057224 */ /* 0x000fe200008e0603 */
[-C--:B------:R-:W-:Y:S01]  /*2020*/  ISETP.GE.U32.AND P2, PT, R9, R0.reuse, PT ;  /* 0x000000000900720c */ /* 0x080fe20003f46070 */
[----:B0-----:R-:W-:Y:S01]  /*2030*/  VIADD R3, R15, 0x140 ;  /* 0x000001400f037836 */ /* 0x001fe20000000000 */
[----:B------:R-:W-:Y:S01]  /*2040*/  ISETP.GE.U32.AND P1, PT, R11, R0, PT ;  /* 0x000000000b00720c */ /* 0x000fe20003f26070 */
[----:B------:R-:W-:-:S02]  /*2050*/  VIADD R11, R15, 0x1e0 ;  /* 0x000001e00f0b7836 */ /* 0x000fc40000000000 */
[C---:B------:R-:W-:Y:S02]  /*2060*/  VIADD R13, R15.reuse, 0x240 ;  /* 0x000002400f0d7836 */ /* 0x040fe40000000000 */
[C---:B------:R-:W-:Y:S02]  /*2070*/  VIADD R51, R15.reuse, 0x60 ;  /* 0x000000600f337836 */ /* 0x040fe40000000000 */
[C---:B------:R-:W-:Y:S02]  /*2080*/  VIADD R50, R15.reuse, 0x80 ;  /* 0x000000800f327836 */ /* 0x040fe40000000000 */
[C---:B------:R-:W-:Y:S02]  /*2090*/  VIADD R49, R15.reuse, 0xe0 ;  /* 0x000000e00f317836 */ /* 0x040fe40000000000 */
[C---:B------:R-:W-:Y:S02]  /*20a0*/  VIADD R48, R15.reuse, 0x160 ;  /* 0x000001600f307836 */ /* 0x040fe40000000000 */
[----:B------:R-:W-:-:S02]  /*20b0*/  VIADD R47, R15, 0x180 ;  /* 0x000001800f2f7836 */ /* 0x000fc40000000000 */
[C---:B------:R-:W-:Y:S02]  /*20c0*/  VIADD R46, R15.reuse, 0x1a0 ;  /* 0x000001a00f2e7836 */ /* 0x040fe40000000000 */
[C---:B------:R-:W-:Y:S02]  /*20d0*/  VIADD R45, R15.reuse, 0x1c0 ;  /* 0x000001c00f2d7836 */ /* 0x040fe40000000000 */
[C---:B------:R-:W-:Y:S02]  /*20e0*/  VIADD R41, R15.reuse, 0x200 ;  /* 0x000002000f297836 */ /* 0x040fe40000000000 */
[C---:B------:R-:W-:Y:S02]  /*20f0*/  VIADD R40, R15.reuse, 0x260 ;  /* 0x000002600f287836 */ /* 0x040fe40000000000 */
[----:B------:R-:W-:Y:S02]  /*2100*/  VIADD R2, R15, 0x2a0 ;  /* 0x000002a00f027836 */ /* 0x000fe40000000000 */
[----:B--2---:R-:W-:-:S02]  /*2110*/  IMAD.MOV.U32 R17, RZ, RZ, R7 ;  /* 0x000000ffff117224 */ /* 0x004fc400078e0007 */
[----:B------:R-:W2:Y:S02]  /*2120*/  @!P6 LDG.E R7, desc[UR8][R4.64] ;  /* 0x000000080407e981 */ /* 0x000ea4000c1e1900 */
[----:B------:R-:W-:Y:S01]  /*2130*/  IMAD.MOV.U32 R9, RZ, RZ, R17 ;  /* 0x000000ffff097224 */ /* 0x000fe200078e0011 */
[----:B------:R-:W-:Y:S01]  /*2140*/  ISETP.GE.U32.AND P6, PT, R3, R0, PT ;  /* 0x000000000300720c */ /* 0x000fe20003fc6070 */
[----:B------:R-:W-:-:S04]  /*2150*/  VIADD R3, R15, 0x220 ;  /* 0x000002200f037836 */ /* 0x000fc80000000000 */
[----:B------:R-:W3:Y:S01]  /*2160*/  @!P5 LDG.E R9, desc[UR8][R4.64+0x80] ;  /* 0x000080080409d981 */ /* 0x000ee2000c1e1900 */
[-C--:B------:R-:W-:Y:S01]  /*2170*/  ISETP.GE.U32.AND P5, PT, R11, R0.reuse, PT ;  /* 0x000000000b00720c */ /* 0x080fe20003fa6070 */
[--C-:B------:R-:W-:Y:S02]  /*2180*/  IMAD.MOV.U32 R11, RZ, RZ, R17.reuse ;  /* 0x000000ffff0b7224 */ /* 0x100fe400078e0011 */
[--C-:B------:R-:W-:Y:S02]  /*2190*/  IMAD.MOV.U32 R19, RZ, RZ, R17.reuse ;  /* 0x000000ffff137224 */ /* 0x100fe400078e0011 */
[--C-:B------:R-:W-:Y:S02]  /*21a0*/  IMAD.MOV.U32 R21, RZ, RZ, R17.reuse ;  /* 0x000000ffff157224 */ /* 0x100fe400078e0011 */
[----:B------:R-:W4:Y:S01]  /*21b0*/  @!P0 LDG.E R11, desc[UR8][R4.64+0x100] ;  /* 0x00010008040b8981 */ /* 0x000f22000c1e1900 */
[--C-:B------:R-:W-:Y:S01]  /*21c0*/  IMAD.MOV.U32 R25, RZ, RZ, R17.reuse ;  /* 0x000000ffff197224 */ /* 0x100fe200078e0011 */
[----:B------:R-:W-:Y:S01]  /*21d0*/  ISETP.GE.U32.AND P0, PT, R3, R0, PT ;  /* 0x000000000300720c */ /* 0x000fe20003f06070 */
[--C-:B------:R-:W-:Y:S01]  /*21e0*/  IMAD.MOV.U32 R27, RZ, RZ, R17.reuse ;  /* 0x000000ffff1b7224 */ /* 0x100fe200078e0011 */
[----:B------:R-:W5:Y:S01]  /*21f0*/  @!P4 LDG.E R19, desc[UR8][R4.64+0x280] ;  /* 0x000280080413c981 */ /* 0x000f62000c1e1900 */
[----:B------:R-:W-:-:S02]  /*2200*/  IMAD.MOV.U32 R29, RZ, RZ, R17 ;  /* 0x000000ffff1d7224 */ /* 0x000fc400078e0011 */
[----:B------:R-:W-:Y:S01]  /*2210*/  VIADD R3, R15, 0x280 ;  /* 0x000002800f037836 */ /* 0x000fe20000000000 */
[----:B------:R-:W5:Y:S01]  /*2220*/  @!P3 LDG.E R21, desc[UR8][R4.64+0x300] ;  /* 0x000300080415b981 */ /* 0x000f62000c1e1900 */
[----:B------:R-:W-:-:S03]  /*2230*/  ISETP.GE.U32.AND P4, PT, R13, R0, PT ;  /* 0x000000000d00720c */ /* 0x000fc60003f86070 */
[----:B------:R-:W5:Y:S01]  /*2240*/  @!P2 LDG.E R25, desc[UR8][R4.64+0x400] ;  /* 0x000400080419a981 */ /* 0x000f62000c1e1900 */
[-C--:B------:R-:W-:Y:S02]  /*2250*/  ISETP.GE.U32.AND P3, PT, R3, R0.reuse, PT ;  /* 0x000000000300720c */ /* 0x080fe40003f66070 */
[-C--:B------:R-:W-:Y:S01]  /*2260*/  ISETP.GE.U32.AND P2, PT, R51, R0.reuse, PT ;  /* 0x000000003300720c */ /* 0x080fe20003f46070 */
[----:B------:R-:W5:Y:S01]  /*2270*/  @!P1 LDG.E R27, desc[UR8][R4.64+0x480] ;  /* 0x00048008041b9981 */ /* 0x000f62000c1e1900 */
[----:B------:R-:W-:-:S03]  /*2280*/  ISETP.GE.U32.AND P1, PT, R50, R0, PT ;  /* 0x000000003200720c */ /* 0x000fc60003f26070 */
[----:B------:R-:W5:Y:S01]  /*2290*/  @!P6 LDG.E R29, desc[UR8][R4.64+0x500] ;  /* 0x00050008041de981 */ /* 0x000f62000c1e1900 */
[----:B------:R-:W-:Y:S01]  /*22a0*/  ISETP.GE.U32.AND P6, PT, R49, R0, PT ;  /* 0x000000003100720c */ /* 0x000fe20003fc6070 */
[--C-:B------:R-:W-:Y:S02]  /*22b0*/  IMAD.MOV.U32 R43, RZ, RZ, R17.reuse ;  /* 0x000000ffff2b7224 */ /* 0x100fe400078e0011 */
[--C-:B------:R-:W-:Y:S02]  /*22c0*/  IMAD.MOV.U32 R6, RZ, RZ, R17.reuse ;  /* 0x000000ffff067224 */ /* 0x100fe400078e0011 */
[--C-:B------:R-:W-:Y:S02]  /*22d0*/  IMAD.MOV.U32 R8, RZ, RZ, R17.reuse ;  /* 0x000000ffff087224 */ /* 0x100fe400078e0011 */
[--C-:B------:R-:W-:Y:S01]  /*22e0*/  IMAD.MOV.U32 R10, RZ, RZ, R17.reuse ;  /* 0x000000ffff0a7224 */ /* 0x100fe200078e0011 */
[----:B------:R-:W5:Y:S01]  /*22f0*/  @!P5 LDG.E R43, desc[UR8][R4.64+0x780] ;  /* 0x00078008042bd981 */ /* 0x000f62000c1e1900 */
[----:B------:R-:W-:-:S02]  /*2300*/  IMAD.MOV.U32 R13, RZ, RZ, R17 ;  /* 0x000000ffff0d7224 */ /* 0x000fc400078e0011 */
[--C-:B------:R-:W-:Y:S01]  /*2310*/  IMAD.MOV.U32 R15, RZ, RZ, R17.reuse ;  /* 0x000000ffff0f7224 */ /* 0x100fe200078e0011 */
[----:B------:R-:W5:Y:S01]  /*2320*/  @!P0 LDG.E R6, desc[UR8][R4.64+0x880] ;  /* 0x0008800804068981 */ /* 0x000f62000c1e1900 */
[----:B------:R-:W-:Y:S01]  /*2330*/  IMAD.MOV.U32 R23, RZ, RZ, R17 ;  /* 0x000000ffff177224 */ /* 0x000fe200078e0011 */
[-C--:B------:R-:W-:Y:S02]  /*2340*/  ISETP.GE.U32.AND P5, PT, R48, R0.reuse, PT ;  /* 0x000000003000720c */ /* 0x080fe40003fa6070 */
[----:B------:R-:W5:Y:S01]  /*2350*/  @!P4 LDG.E R8, desc[UR8][R4.64+0x900] ;  /* 0x000900080408c981 */ /* 0x000f62000c1e1900 */
[-C--:B------:R-:W-:Y:S02]  /*2360*/  ISETP.GE.U32.AND P0, PT, R47, R0.reuse, PT ;  /* 0x000000002f00720c */ /* 0x080fe40003f06070 */
[-C--:B------:R-:W-:Y:S01]  /*2370*/  ISETP.GE.U32.AND P4, PT, R46, R0.reuse, PT ;  /* 0x000000002e00720c */ /* 0x080fe20003f86070 */
[----:B------:R-:W5:Y:S01]  /*2380*/  @!P3 LDG.E R10, desc[UR8][R4.64+0xa00] ;  /* 0x000a0008040ab981 */ /* 0x000f62000c1e1900 */
[----:B------:R-:W-:-:S03]  /*2390*/  ISETP.GE.U32.AND P3, PT, R45, R0, PT ;  /* 0x000000002d00720c */ /* 0x000fc60003f66070 */
[----:B------:R-:W5:Y:S01]  /*23a0*/  @!P2 LDG.E R13, desc[UR8][R4.64+0x180] ;  /* 0x00018008040da981 */ /* 0x000f62000c1e1900 */
[----:B------:R-:W-:-:S03]  /*23b0*/  ISETP.GE.U32.AND P2, PT, R41, R0, PT ;  /* 0x000000002900720c */ /* 0x000fc60003f46070 */
        /* <DEDUP_REMOVED lines=10> */
[----:B------:R-:W-:Y:S01]  /*2460*/  IMAD.MOV.U32 R16, RZ, RZ, R17 ;  /* 0x000000ffff107224 */ /* 0x000fe200078e0011 */
[----:B------:R-:W5:Y:S04]  /*2470*/  @!P0 LDG.E R33, desc[UR8][R4.64+0x600] ;  /* 0x0006000804218981 */ /* 0x000f68000c1e1900 */
[----:B------:R-:W5:Y:S04]  /*2480*/  @!P4 LDG.E R35, desc[UR8][R4.64+0x680] ;  /* 0x000680080423c981 */ /* 0x000f68000c1e1900 */
[----:B------:R-:W5:Y:S04]  /*2490*/  @!P3 LDG.E R37, desc[UR8][R4.64+0x700] ;  /* 0x000700080425b981 */ /* 0x000f68000c1e1900 */
[----:B------:R-:W5:Y:S04]  /*24a0*/  @!P2 LDG.E R53, desc[UR8][R4.64+0x800] ;  /* 0x000800080435a981 */ /* 0x000f68000c1e1900 */
[----:B------:R-:W5:Y:S04]  /*24b0*/  @!P1 LDG.E R16, desc[UR8][R4.64+0x980] ;  /* 0x0009800804109981 */ /* 0x000f68000c1e1900 */
[----:B------:R-:W5:Y:S01]  /*24c0*/  @!P6 LDG.E R17, desc[UR8][R4.64+0xa80] ;  /* 0x000a80080411e981 */ /* 0x000f62000c1e1900 */
[----:B------:R-:W0:Y:S01]  /*24d0*/  S2R R3, SR_LANEID ;  /* 0x0000000000037919 */ /* 0x000e220000000000 */
[----:B------:R-:W1:Y:S01]  /*24e0*/  S2UR UR5, SR_CgaCtaId ;  /* 0x00000000000579c3 */ /* 0x000e620000008800 */
[----:B------:R-:W-:Y:S01]  /*24f0*/  SHF.R.U32.HI R42, RZ, 0x5, R52 ;  /* 0x00000005ff2a7819 */ /* 0x000fe20000011634 */
[----:B------:R-:W-:Y:S01]  /*2500*/  UMOV UR4, 0x400 ;  /* 0x0000040000047882 */ /* 0x000fe20000000000 */
[----:B------:R-:W-:Y:S01]  /*2510*/  ISETP.NE.AND P0, PT, R39, RZ, PT ;  /* 0x000000ff2700720c */ /* 0x000fe20003f05270 */
[----:B-1----:R-:W-:-:S02]  /*2520*/  ULEA UR4, UR5, UR4, 0x18 ;  /* 0x0000000405047291 */ /* 0x002fc4000f8ec0ff */
[----:B0-----:R-:W-:-:S05]  /*2530*/  IMAD R38, R42, 0x2c0, R3 ;  /* 0x000002c02a267824 */ /* 0x001fca00078e0203 */
        /* <DEDUP_REMOVED lines=41> */
[----:B------:R-:W-:Y:S02]  /*27d0*/  ISETP.NE.AND P2, PT, R42, 0xb, PT ;  /* 0x0000000b2a00780c */ /* 0x000fe40003f45270 */
[----:B----4-:R-:W-:Y:S02]  /*27e0*/  IADD3 R16, PT, PT, R10, R9, R16 ;  /* 0x000000090a107210 */ /* 0x010fe40007ffe010 */
[----:B------:R-:W-:-:S02]  /*27f0*/  ISETP.GE.U32.AND P3, PT, R52, 0x20, PT ;  /* 0x000000203400780c */ /* 0x000fc40003f66070 */
        /* <DEDUP_REMOVED lines=46> */
[----:B------:R-:W-:Y:S02]  /*2ae0*/  SEL R16, R22, R16, !P0 ;  /* 0x0000001016107207 */ /* 0x000fe40004000000 */
[----:B------:R-:W-:-:S04]  /*2af0*/  ISETP.NE.AND P0, PT, R42, 0x8, PT ;  /* 0x000000082a00780c */ /* 0x000fc80003f05270 */
[----:B------:R-:W-:Y:S02]  /*2b00*/  SEL R16, R23, R16, !P0 ;  /* 0x0000001017107207 */ /* 0x000fe40004000000 */
[----:B------:R-:W-:Y:S02]  /*2b10*/  ISETP.NE.AND P0, PT, R42, 0xa, PT ;  /* 0x0000000a2a00780c */ /* 0x000fe40003f05270 */
[----:B------:R-:W-:Y:S02]  /*2b20*/  SEL R16, R24, R16, !P1 ;  /* 0x0000001018107207 */ /* 0x000fe40004800000 */
[----:B------:R-:W-:Y:S02]  /*2b30*/  ISETP.NE.AND P1, PT, R3, RZ, PT ;  /* 0x000000ff0300720c */ /* 0x000fe40003f25270 */
[----:B------:R-:W-:Y:S01]  /*2b40*/  SEL R16, R25, R16, !P0 ;  /* 0x0000001019107207 */ /* 0x000fe20004000000 */
[----:B------:R-:W-:Y:S01]  /*2b50*/  @!P2 IMAD.IADD R16, R26, 0x1, R25 ;  /* 0x000000011a10a824 */ /* 0x000fe200078e0219 */
[----:B------:R-:W-:-:S02]  /*2b60*/  SEL R3, R39, RZ, P1 ;  /* 0x000000ff27037207 */ /* 0x000fc40000800000 */
[----:B------:R-:W-:-:S03]  /*2b70*/  ISETP.NE.AND P0, PT, R52, RZ, PT ;  /* 0x000000ff3400720c */ /* 0x000fc60003f05270 */
[----:B------:R-:W-:-:S05]  /*2b80*/  @P3 IMAD.IADD R39, R16, 0x1, R3 ;  /* 0x0000000110273824 */ /* 0x000fca00078e0203 */
[----:B------:R-:W-:Y:S01]  /*2b90*/  SEL R39, R39, RZ, P0 ;  /* 0x000000ff27277207 */ /* 0x000fe20000000000 */
[----:B------:R-:W-:Y:S06]  /*2ba0*/  BRA `(.L_x_404) ;  /* 0x0000000c00f87947 */ /* 0x000fec0003800000 */
.L_x_403:
[----:B0-2---:R-:W-:Y:S02]  /*2bb0*/  IADD3 R16, PT, PT, R6, R5, R4 ;  /* 0x0000000506107210 */ /* 0x005fe40007ffe004 */
[C---:B------:R-:W-:Y:S02]  /*2bc0*/  ISETP.NE.AND P1, PT, R3.reuse, 0x1f, PT ;  /* 0x0000001f0300780c */ /* 0x040fe40003f25270 */
        /* <DEDUP_REMOVED lines=22> */
[----:B------:R-:W-:Y:S01]  /*2d30*/  ISETP.NE.AND P0, PT, R42, 0x2, PT ;  /* 0x000000022a00780c */ /* 0x000fe20003f05270 */
[----:B------:R-:W0:Y:S02]  /*2d40*/  S2R R53, SR_TID.X ;  /* 0x0000000000357919 */ /* 0x000e240000002100 */
[----:B------:R-:W-:Y:S01]  /*2d50*/  IMAD.IADD R43, R44, 0x1, -R43 ;  /* 0x000000012c2b7824 */ /* 0x000fe200078e0a2b */
[----:B------:R-:W-:Y:S01]  /*2d60*/  @!P1 STS [R52+0x10], R44 ;  /* 0x0000102c34009388 */ /* 0x000fe20000000800 */
[----:B------:R-:W-:Y:S01]  /*2d70*/  BAR.SYNC.DEFER_BLOCKING 0x0 ;  /* 0x0000000000007b1d */ /* 0x000fe20000010000 */
[----:B------:R-:W-:-:S05]  /*2d80*/  ISETP.NE.AND P1, PT, R42, 0x9, PT ;  /* 0x000000092a00780c */ /* 0x000fca0003f25270 */
[----:B------:R-:W1:Y:S04]  /*2d90*/  LDS.128 R16, [UR4+0x10] ;  /* 0x00001004ff107984 */ /* 0x000e680008000c00 */
[----:B------:R-:W2:Y:S04]  /*2da0*/  LDS.128 R20, [UR4+0x20] ;  /* 0x00002004ff147984 */ /* 0x000ea80008000c00 */
[----:B------:R-:W3:Y:S01]  /*2db0*/  LDS.128 R24, [UR4+0x30] ;  /* 0x00003004ff187984 */ /* 0x000ee20008000c00 */
[----:B-1----:R-:W-:-:S04]  /*2dc0*/  IMAD.IADD R17, R16, 0x1, R17 ;  /* 0x0000000110117824 */ /* 0x002fc800078e0211 */
[----:B------:R-:W-:Y:S01]  /*2dd0*/  IMAD.IADD R18, R18, 0x1, R17 ;  /* 0x0000000112127824 */ /* 0x000fe200078e0211 */
[----:B------:R-:W-:Y:S02]  /*2de0*/  SEL R16, R17, R16, !P0 ;  /* 0x0000001011107207 */ /* 0x000fe40004000000 */
[----:B------:R-:W-:Y:S01]  /*2df0*/  ISETP.NE.AND P0, PT, R42, 0x3, PT ;  /* 0x000000032a00780c */ /* 0x000fe20003f05270 */
[----:B------:R-:W-:Y:S01]  /*2e00*/  IMAD.IADD R19, R19, 0x1, R18 ;  /* 0x0000000113137824 */ /* 0x000fe200078e0212 */
[----:B------:R-:W-:Y:S02]  /*2e10*/  SEL R17, R43, RZ, P2 ;  /* 0x000000ff2b117207 */ /* 0x000fe40001000000 */
[----:B------:R-:W-:Y:S01]  /*2e20*/  SEL R16, R18, R16, !P0 ;  /* 0x0000001012107207 */ /* 0x000fe20004000000 */
[----:B--2---:R-:W-:Y:S01]  /*2e30*/  IMAD.IADD R20, R19, 0x1, R20 ;  /* 0x0000000113147824 */ /* 0x004fe200078e0214 */
        /* <DEDUP_REMOVED lines=8> */
[----:B---3--:R-:W-:Y:S01]  /*2ec0*/  IMAD.IADD R24, R23, 0x1, R24 ;  /* 0x0000000117187824 */ /* 0x008fe200078e0218 */
        /* <DEDUP_REMOVED lines=12> */
[----:B0-----:R-:W-:-:S02]  /*2f90*/  ISETP.GT.U32.AND P0, PT, R53, 0x1f, PT ;  /* 0x0000001f3500780c */ /* 0x001fc40003f04070 */
        /* <DEDUP_REMOVED lines=20> */
.L_x_450:
[----:B------:R-:W-:Y:S05]  /*30e0*/  @!P0 BRA `(.L_x_407) ;  /* 0x0000000000748947 */ /* 0x000fea0003800000 */
[----:B------:R-:W-:-:S07]  /*30f0*/  IMAD.MOV.U32 R22, RZ, RZ, 0x3b8 ;  /* 0x000003b8ff167424 */ /* 0x000fce00078e00ff */
.L_x_409:
        /* <DEDUP_REMOVED lines=27> */
.L_x_453:
[----:B------:R-:W-:Y:S05]  /*32b0*/  @P0 BRA `(.L_x_409) ;  /* 0xfffffffc00900947 */ /* 0x000fea000383ffff */
.L_x_407:
        /* <DEDUP_REMOVED lines=8> */
[----:B------:R-:W-:-:S06]  /*3340*/  LOP3.LUT R16, R21, R16, RZ, 0xc, !PT ;  /* 0x0000001015107212 */ /* 0x000fcc00078e0cff */
        /* <DEDUP_REMOVED lines=11> */
[----:B------:R-:W-:Y:S02]  /*3400*/  IMAD.IADD R26, R43, 0x1, R22 ;  /* 0x000000012b1a7824 */ /* 0x000fe400078e0216 */
[----:B------:R-:W0:Y:S03]  /*3410*/  LDC.64 R42, c[0x0][0x390] ;  /* 0x0000e400ff2a7b82 */ /* 0x000e260000000a00 */
[----:B------:R-:W1:Y:S02]  /*3420*/  SHFL.DOWN PT, R22, R26, 0x4, R16 ;  /* 0x088000001a167989 */ /* 0x000e6400000e0010 */
[----:B-1----:R-:W-:-:S02]  /*3430*/  SEL R25, R22, RZ, !P0 ;  /* 0x000000ff16197207 */ /* 0x002fc40004000000 */
[-C--:B------:R-:W-:Y:S01]  /*3440*/  ISETP.GT.AND P0, PT, R17, R16.reuse, PT ;  /* 0x000000101100720c */ /* 0x080fe20003f04270 */
[----:B------:R-:W-:Y:S02]  /*3450*/  VIADD R17, R3, 0x10 ;  /* 0x0000001003117836 */ /* 0x000fe40000000000 */
[----:B------:R-:W-:Y:S01]  /*3460*/  IMAD.IADD R25, R26, 0x1, R25 ;  /* 0x000000011a197824 */ /* 0x000fe200078e0219 */
[----:B0-----:R-:W-:Y:S02]  /*3470*/  IADD3 R26, P3, PT, R42, 0x100, RZ ;  /* 0x000001002a1a7810 */ /* 0x001fe40007f7e0ff */
[----:B------:R-:W-:Y:S02]  /*3480*/  ISETP.GT.AND P2, PT, R17, R16, PT ;  /* 0x000000101100720c */ /* 0x000fe40003f44270 */
[----:B------:R-:W0:Y:S01]  /*3490*/  SHFL.DOWN PT, R22, R25, 0x8, R16 ;  /* 0x0900000019167989 */ /* 0x000e2200000e0010 */
[----:B------:R-:W-:Y:S01]  /*34a0*/  IMAD.X R43, RZ, RZ, R43, P3 ;  /* 0x000000ffff2b7224 */ /* 0x000fe200018e062b */
[----:B0-----:R-:W-:-:S02]  /*34b0*/  SEL R20, R22, RZ, !P0 ;  /* 0x000000ff16147207 */ /* 0x001fc40004000000 */
[----:B------:R-:W-:-:S03]  /*34c0*/  ISETP.NE.AND P0, PT, R24, 0x65, PT ;  /* 0x000000651800780c */ /* 0x000fc60003f05270 */
[----:B------:R-:W-:-:S05]  /*34d0*/  IMAD.IADD R20, R25, 0x1, R20 ;  /* 0x0000000119147824 */ /* 0x000fca00078e0214 */
[----:B------:R-:W0:Y:S05]  /*34e0*/  SHFL.DOWN PT, R22, R20, 0x10, R16 ;  /* 0x0a00000014167989 */ /* 0x000e2a00000e0010 */
[----:B------:R-:W-:Y:S02]  /*34f0*/  VOTE.ALL P0, P0 ;  /* 0x0000000000ff7806 */ /* 0x000fe40000000000 */
[----:B0-----:R-:W-:-:S05]  /*3500*/  SEL R17, R22, RZ, !P2 ;  /* 0x000000ff16117207 */ /* 0x001fca0005000000 */
[----:B------:R-:W-:-:S07]  /*3510*/  IMAD.IADD R42, R20, 0x1, R17 ;  /* 0x00000001142a7824 */ /* 0x000fce00078e0211 */
.L_x_462:
[----:B------:R-:W-:Y:S05]  /*3520*/  @!P0 BRA `(.L_x_411) ;  /* 0x0000000400348947 */ /* 0x000fea0003800000 */
[----:B------:R-:W-:-:S07]  /*3530*/  IMAD.MOV.U32 R44, RZ, RZ, 0x3b8 ;  /* 0x000003b8ff2c7424 */ /* 0x000fce00078e00ff */
.L_x_417:
        /* <DEDUP_REMOVED lines=10> */
.L_x_465:
[----:B------:R-:W-:Y:S05]  /*35e0*/  @!P0 BRA `(.L_x_413) ;  /* 0x0000000000748947 */ /* 0x000fea0003800000 */
[----:B------:R-:W-:-:S07]  /*35f0*/  IMAD.MOV.U32 R22, RZ, RZ, R44 ;  /* 0x000000ffff167224 */ /* 0x000fce00078e002c */
.L_x_415:
        /* <DEDUP_REMOVED lines=8> */
[----:B------:R-:W0:Y:S02]  /*3680*/  F2I.FTZ.U32.TRUNC.NTZ R21, R21 ;  /* 0x0000001500157305 */ /* 0x000e24000021f000 */
[----:B0-----:R-:W-:Y:S02]  /*3690*/  IMAD R25, R20, R21, RZ ;  /* 0x0000001514197224 */ /* 0x001fe400078e02ff */
[----:B------:R-:W-:-:S04]  /*36a0*/  IMAD.MOV.U32 R20, RZ, RZ, RZ ;  /* 0x000000ffff147224 */ /* 0x000fc800078e00ff */
        /* <DEDUP_REMOVED lines=16> */
.L_x_468:
[----:B------:R-:W-:Y:S05]  /*37b0*/  @P0 BRA `(.L_x_415) ;  /* 0xfffffffc00900947 */ /* 0x000fea000383ffff */
.L_x_413:
[----:B------:R-:W-:Y:S01]  /*37c0*/  UMOV UR5, 0xffffffff ;  /* 0xffffffff00057882 */ /* 0x000fe20000000000 */
[----:B------:R-:W-:Y:S02]  /*37d0*/  ISETP.NE.AND P0, PT, R24, 0x65, PT ;  /* 0x000000651800780c */ /* 0x000fe40003f05270 */
[----:B------:R-:W-:Y:S11]  /*37e0*/  BRA.DIV UR5, `(.L_x_416) ;  /* 0x0000001a05fc7947 */ /* 0x000ff6000b800000 */
[----:B------:R-:W-:Y:S01]  /*37f0*/  VOTE.ANY R21, PT, !P0 ;  /* 0x0000000000157806 */ /* 0x000fe200040e0100 */
[----:B------:R-:W-:Y:S02]  /*3800*/  VIADD R17, R3, 0x2 ;  /* 0x0000000203117836 */ /* 0x000fe40000000000 */
[----:B------:R-:W-:Y:S01]  /*3810*/  VIADD R23, R23, 0xffffffe0 ;  /* 0xffffffe017177836 */ /* 0x000fe20000000000 */
[----:B------:R-:W-:-:S05]  /*3820*/  LOP3.LUT R21, R21, 0x80000000, R53, 0xec, !PT ;  /* 0x8000000015157812 */ /* 0x000fca00078eec35 */
        /* <DEDUP_REMOVED lines=28> */
.L_x_477:
[----:B------:R-:W-:Y:S05]  /*39f0*/  @P0 BRA `(.L_x_417) ;  /* 0xfffffff800d00947 */ /* 0x000fea000383ffff */
.L_x_411:
        /* <DEDUP_REMOVED lines=15> */
.L_x_405:
        /* <DEDUP_REMOVED lines=10> */
.L_x_404:
[----:B------:R-:W-:Y:S01]  /*3b90*/  IMAD.IADD R4, R4, 0x1, R39 ;  /* 0x0000000104047824 */ /* 0x000fe200078e0227 */
[----:B------:R-:W0:Y:S01]  /*3ba0*/  S2R R16, SR_TID.X ;  /* 0x0000000000107919 */ /* 0x000e220000002100 */
[----:B------:R-:W1:Y:S01]  /*3bb0*/  S2UR UR5, SR_CTAID.X ;  /* 0x00000000000579c3 */ /* 0x000e620000002500 */
[----:B------:R-:W2:Y:S01]  /*3bc0*/  LDCU.64 UR6, c[0x0][0x388] ;  /* 0x00007100ff0677ac */ /* 0x000ea20008000a00 */
[----:B------:R-:W-:Y:S01]  /*3bd0*/  IMAD.IADD R5, R5, 0x1, R4 ;  /* 0x0000000105057824 */ /* 0x000fe200078e0204 */
[----:B------:R-:W3:Y:S03]  /*3be0*/  S2R R3, SR_LANEID ;  /* 0x0000000000037919 */ /* 0x000ee60000000000 */
[----:B------:R-:W-:Y:S02]  /*3bf0*/  IMAD.IADD R6, R6, 0x1, R5 ;  /* 0x0000000106067824 */ /* 0x000fe400078e0205 */
[----:B------:R-:W-:Y:S02]  /*3c00*/  BAR.SYNC.DEFER_BLOCKING 0x0 ;  /* 0x0000000000007b1d */ /* 0x000fe40000010000 */
[----:B------:R-:W-:-:S04]  /*3c10*/  IMAD.IADD R7, R7, 0x1, R6 ;  /* 0x0000000107077824 */ /* 0x000fc800078e0206 */
[----:B------:R-:W-:Y:S01]  /*3c20*/  IMAD.IADD R8, R8, 0x1, R7 ;  /* 0x0000000108087824 */ /* 0x000fe200078e0207 */
[----:B------:R-:W4:Y:S03]  /*3c30*/  S2R R18, SR_TID.X ;  /* 0x0000000000127919 */ /* 0x000f260000002100 */
[----:B------:R-:W-:-:S04]  /*3c40*/  IMAD.IADD R9, R9, 0x1, R8 ;  /* 0x0000000109097824 */ /* 0x000fc800078e0208 */
[----:B------:R-:W-:-:S04]  /*3c50*/  IMAD.IADD R10, R10, 0x1, R9 ;  /* 0x000000010a0a7824 */ /* 0x000fc800078e0209 */
[----:B------:R-:W-:-:S04]  /*3c60*/  IMAD.IADD R11, R11, 0x1, R10 ;  /* 0x000000010b0b7824 */ /* 0x000fc800078e020a */
[----:B------:R-:W-:Y:S01]  /*3c70*/  IMAD.IADD R12, R12, 0x1, R11 ;  /* 0x000000010c0c7824 */ /* 0x000fe200078e020b */
[----:B0-----:R-:W-:-:S03]  /*3c80*/  ISETP.NE.AND P0, PT, R16, RZ, PT ;  /* 0x000000ff1000720c */ /* 0x001fc60003f05270 */
[----:B------:R-:W-:Y:S02]  /*3c90*/  IMAD.IADD R13, R13, 0x1, R12 ;  /* 0x000000010d0d7824 */ /* 0x000fe400078e020c */
[----:B---3--:R-:W-:Y:S02]  /*3ca0*/  IMAD R3, R3, 0x54, R38 ;  /* 0x0000005403037824 */ /* 0x008fe400078e0226 */
[----:B------:R-:W-:-:S03]  /*3cb0*/  IMAD.IADD R14, R14, 0x1, R13 ;  /* 0x000000010e0e7824 */ /* 0x000fc600078e020d */
[----:B------:R0:W-:Y:S01]  /*3cc0*/  STS.64 [R3], R4 ;  /* 0x0000000403007388 */ /* 0x0001e20000000a00 */
[----:B------:R-:W-:-:S03]  /*3cd0*/  IMAD.IADD R15, R15, 0x1, R14 ;  /* 0x000000010f0f7824 */ /* 0x000fc600078e020e */
[----:B------:R-:W-:Y:S01]  /*3ce0*/  STS.64 [R3+0x8], R6 ;  /* 0x0000080603007388 */ /* 0x000fe20000000a00 */
[----:B------:R-:W-:-:S03]  /*3cf0*/  IMAD.IADD R28, R28, 0x1, R15 ;  /* 0x000000011c1c7824 */ /* 0x000fc600078e020f */
[----:B------:R-:W-:Y:S01]  /*3d00*/  STS.64 [R3+0x10], R8 ;  /* 0x0000100803007388 */ /* 0x000fe20000000a00 */
[----:B------:R-:W-:-:S03]  /*3d10*/  IMAD.IADD R29, R29, 0x1, R28 ;  /* 0x000000011d1d7824 */ /* 0x000fc600078e021c */
[----:B------:R-:W-:Y:S01]  /*3d20*/  STS.64 [R3+0x18], R10 ;  /* 0x0000180a03007388 */ /* 0x000fe20000000a00 */
[----:B------:R-:W-:Y:S01]  /*3d30*/  IMAD.IADD R30, R30, 0x1, R29 ;  /* 0x000000011e1e7824 */ /* 0x000fe200078e021d */
[----:B0-----:R-:W1:Y:S02]  /*3d40*/  LDC R4, c[0x0][0x398] ;  /* 0x0000e600ff047b82 */ /* 0x001e640000000800 */
[----:B------:R4:W-:Y:S01]  /*3d50*/  STS.64 [R3+0x20], R12 ;  /* 0x0000200c03007388 */ /* 0x0009e20000000a00 */
[----:B------:R-:W-:-:S03]  /*3d60*/  IMAD.IADD R31, R31, 0x1, R30 ;  /* 0x000000011f1f7824 */ /* 0x000fc600078e021e */
[----:B------:R0:W-:Y:S01]  /*3d70*/  STS.64 [R3+0x28], R14 ;  /* 0x0000280e03007388 */ /* 0x0001e20000000a00 */
[----:B------:R-:W-:-:S03]  /*3d80*/  IMAD.IADD R32, R32, 0x1, R31 ;  /* 0x0000000120207824 */ /* 0x000fc600078e021f */
[----:B------:R-:W-:Y:S01]  /*3d90*/  STS.64 [R3+0x30], R28 ;  /* 0x0000301c03007388 */ /* 0x000fe20000000a00 */
[----:B------:R-:W-:-:S03]  /*3da0*/  IMAD.IADD R33, R33, 0x1, R32 ;  /* 0x0000000121217824 */ /* 0x000fc600078e0220 */
[----:B------:R-:W-:Y:S01]  /*3db0*/  STS.64 [R3+0x38], R30 ;  /* 0x0000381e03007388 */ /* 0x000fe20000000a00 */
[----:B------:R-:W-:Y:S01]  /*3dc0*/  IMAD.IADD R34, R34, 0x1, R33 ;  /* 0x0000000122227824 */ /* 0x000fe200078e0221 */
[C---:B----4-:R-:W-:Y:S02]  /*3dd0*/  LOP3.LUT R12, R18.reuse, 0x1f, RZ, 0xc0, !PT ;  /* 0x0000001f120c7812 */ /* 0x050fe400078ec0ff */
[----:B------:R-:W-:Y:S01]  /*3de0*/  STS.64 [R3+0x40], R32 ;  /* 0x0000402003007388 */ /* 0x000fe20000000a00 */
[----:B------:R-:W-:Y:S01]  /*3df0*/  IMAD.IADD R35, R35, 0x1, R34 ;  /* 0x0000000123237824 */ /* 0x000fe200078e0222 */
[----:B------:R-:W-:Y:S01]  /*3e00*/  LOP3.LUT R18, R18, 0x3e0, RZ, 0xc0, !PT ;  /* 0x000003e012127812 */ /* 0x000fe200078ec0ff */
[----:B------:R-:W3:Y:S02]  /*3e10*/  S2R R5, SR_TID.X ;  /* 0x0000000000057919 */ /* 0x000ee40000002100 */
[----:B------:R-:W-:Y:S02]  /*3e20*/  IMAD.IADD R16, R36, 0x1, R35 ;  /* 0x0000000124107824 */ /* 0x000fe400078e0223 */
[----:B-1----:R-:W-:Y:S01]  /*3e30*/  VIADD R4, R4, UR5 ;  /* 0x0000000504047c36 */ /* 0x002fe20008000000 */
[----:B------:R-:W-:Y:S01]  /*3e40*/  STS.64 [R3+0x48], R34 ;  /* 0x0000482203007388 */ /* 0x000fe20000000a00 */
[----:B------:R-:W-:-:S02]  /*3e50*/  IMAD.IADD R17, R37, 0x1, R16 ;  /* 0x0000000125117824 */ /* 0x000fc400078e0210 */
[----:B------:R-:W-:Y:S02]  /*3e60*/  IMAD R18, R18, 0x16, R12 ;  /* 0x0000001612127824 */ /* 0x000fe400078e020c */
[----:B------:R-:W-:Y:S01]  /*3e70*/  IMAD R12, R4, 0x2100, RZ ;  /* 0x00002100040c7824 */ /* 0x000fe200078e02ff */
[----:B------:R-:W-:Y:S01]  /*3e80*/  STS.64 [R3+0x50], R16 ;  /* 0x0000501003007388 */ /* 0x000fe20000000a00 */
[----:B------:R-:W-:-:S03]  /*3e90*/  NOP ;  /* 0x0000000000007918 */ /* 0x000fc60000000000 */
[----:B------:R-:W-:Y:S01]  /*3ea0*/  LDS R10, [R38] ;  /* 0x00000000260a7984 */ /* 0x000fe20000000800 */
[----:B0-----:R-:W-:-:S03]  /*3eb0*/  VIADD R14, R18, 0x40 ;  /* 0x00000040120e7836 */ /* 0x001fc60000000000 */
[----:B------:R-:W-:Y:S04]  /*3ec0*/  LDS R39, [R38+0x80] ;  /* 0x0000800026277984 */ /* 0x000fe80000000800 */
[----:B------:R-:W-:Y:S04]  /*3ed0*/  LDS R8, [R38+0x100] ;  /* 0x0001000026087984 */ /* 0x000fe80000000800 */
[----:B------:R-:W-:Y:S01]  /*3ee0*/  LDS R43, [R38+0x180] ;  /* 0x00018000262b7984 */ /* 0x000fe20000000800 */
[----:B---3--:R-:W-:-:S03]  /*3ef0*/  LOP3.LUT R4, R5, 0x3e0, RZ, 0xc0, !PT ;  /* 0x000003e005047812 */ /* 0x008fc600078ec0ff */
[----:B------:R-:W-:Y:S01]  /*3f00*/  LDS R53, [R38+0x200] ;  /* 0x0002000026357984 */ /* 0x000fe20000000800 */
[----:B------:R-:W-:-:S03]  /*3f10*/  LOP3.LUT R5, R5, 0x1f, RZ, 0xc0, !PT ;  /* 0x0000001f05057812 */ /* 0x000fc600078ec0ff */
        /* <DEDUP_REMOVED lines=17> */
[----:B------:R0:W-:Y:S01]  /*4030*/  @!P0 STS [UR4+0x8400], R0 ;  /* 0x00840000ff008988 */ /* 0x0001e20008000804 */
[----:B------:R-:W-:Y:S01]  /*4040*/  BAR.SYNC.DEFER_BLOCKING 0x0 ;  /* 0x0000000000007b1d */ /* 0x000fe20000010000 */
[----:B0-----:R-:W-:Y:S01]  /*4050*/  IADD3 R0, P0, PT, R12, R18, RZ ;  /* 0x000000120c007210 */ /* 0x001fe20007f1e0ff */
[----:B------:R-:W-:-:S04]  /*4060*/  IMAD R12, R4, 0x16, R5 ;  /* 0x00000016040c7824 */ /* 0x000fc800078e0205 */
[----:B------:R-:W-:Y:S01]  /*4070*/  IMAD.X R5, RZ, RZ, RZ, P0 ;  /* 0x000000ffff057224 */ /* 0x000fe200000e06ff */
[----:B--2---:R-:W-:-:S04]  /*4080*/  LEA R4, P0, R0, UR6, 0x2 ;  /* 0x0000000600047c11 */ /* 0x004fc8000f8010ff */
[----:B------:R-:W-:Y:S01]  /*4090*/  LEA.HI.X R5, R0, UR7, R5, 0x2, P0 ;  /* 0x0000000700057c11 */ /* 0x000fe200080f1405 */
[----:B------:R-:W-:Y:S01]  /*40a0*/  VIADD R0, R12, 0xa0 ;  /* 0x000000a00c007836 */ /* 0x000fe20000000000 */
[----:B------:R-:W0:Y:S02]  /*40b0*/  LDS R6, [UR4+0x8400] ;  /* 0x00840004ff067984 */ /* 0x000e240008000800 */
[-C--:B0-----:R-:W-:Y:S02]  /*40c0*/  ISETP.GE.AND P6, PT, R18, R6.reuse, PT ;  /* 0x000000061200720c */ /* 0x081fe40003fc6270 */
[-C--:B------:R-:W-:Y:S01]  /*40d0*/  ISETP.GE.AND P5, PT, R14, R6.reuse, PT ;  /* 0x000000060e00720c */ /* 0x080fe20003fa6270 */
[C---:B------:R-:W-:Y:S01]  /*40e0*/  VIADD R14, R12.reuse, 0xc0 ;  /* 0x000000c00c0e7836 */ /* 0x040fe20000000000 */
[-C--:B------:R-:W-:Y:S01]  /*40f0*/  ISETP.GE.AND P0, PT, R51, R6.reuse, PT ;  /* 0x000000063300720c */ /* 0x080fe20003f06270 */
[----:B------:R-:W-:Y:S01]  /*4100*/  VIADD R51, R12, 0x20 ;  /* 0x000000200c337836 */ /* 0x000fe20000000000 */
[----:B------:R-:W-:-:S02]  /*4110*/  ISETP.GE.AND P4, PT, R50, R6, PT ;  /* 0x000000063200720c */ /* 0x000fc40003f86270 */
[-C--:B------:R-:W-:Y:S02]  /*4120*/  ISETP.GE.AND P2, PT, R0, R6.reuse, PT ;  /* 0x000000060000720c */ /* 0x080fe40003f46270 */
[-C--:B------:R-:W-:Y:S01]  /*4130*/  ISETP.GE.AND P3, PT, R51, R6.reuse, PT ;  /* 0x000000063300720c */ /* 0x080fe20003f66270 */
[----:B------:R-:W-:Y:S01]  /*4140*/  VIADD R51, R12, 0x100 ;  /* 0x000001000c337836 */ /* 0x000fe20000000000 */
[-C--:B------:R-:W-:Y:S01]  /*4150*/  ISETP.GE.AND P1, PT, R14, R6.reuse, PT ;  /* 0x000000060e00720c */ /* 0x080fe20003f26270 */
[----:B------:R-:W-:Y:S01]  /*4160*/  @!P6 STG.E desc[UR8][R4.64], R10 ;  /* 0x0000000a0400e986 */ /* 0x000fe2000c101908 */
[-C--:B------:R-:W-:Y:S01]  /*4170*/  ISETP.GE.AND P6, PT, R49, R6.reuse, PT ;  /* 0x000000063100720c */ /* 0x080fe20003fc6270 */
[C---:B------:R-:W-:Y:S02]  /*4180*/  VIADD R49, R12.reuse, 0x120 ;  /* 0x000001200c317836 */ /* 0x040fe40000000000 */
[----:B------:R-:W-:Y:S01]  /*4190*/  @!P5 STG.E desc[UR8][R4.64+0x100], R8 ;  /* 0x000100080400d986 */ /* 0x000fe2000c101908 */
[----:B------:R-:W-:Y:S01]  /*41a0*/  ISETP.GE.AND P5, PT, R51, R6, PT ;  /* 0x000000063300720c */ /* 0x000fe20003fa6270 */
[----:B------:R-:W-:-:S02]  /*41b0*/  VIADD R51, R12, 0x140 ;  /* 0x000001400c337836 */ /* 0x000fc40000000000 */
[----:B------:R-:W-:Y:S01]  /*41c0*/  @!P0 STG.E desc[UR8][R4.64+0x180], R43 ;  /* 0x0001802b04008986 */ /* 0x000fe2000c101908 */
[----:B------:R-:W-:-:S03]  /*41d0*/  ISETP.GE.AND P0, PT, R49, R6, PT ;  /* 0x000000063100720c */ /* 0x000fc60003f06270 */
[----:B------:R-:W-:Y:S01]  /*41e0*/  @!P4 STG.E desc[UR8][R4.64+0x200], R53 ;  /* 0x000200350400c986 */ /* 0x000fe2000c101908 */
[----:B------:R-:W-:-:S03]  /*41f0*/  ISETP.GE.AND P4, PT, R51, R6, PT ;  /* 0x000000063300720c */ /* 0x000fc60003f86270 */
[----:B------:R0:W-:Y:S01]  /*4200*/  @!P3 STG.E desc[UR8][R4.64+0x80], R39 ;  /* 0x000080270400b986 */ /* 0x0001e2000c101908 */
[----:B------:R-:W-:-:S03]  /*4210*/  ISETP.GE.AND P3, PT, R48, R6, PT ;  /* 0x000000063000720c */ /* 0x000fc60003f66270 */
[----:B------:R1:W-:Y:S01]  /*4220*/  @!P2 STG.E desc[UR8][R4.64+0x280], R37 ;  /* 0x000280250400a986 */ /* 0x0003e2000c101908 */
[-C--:B------:R-:W-:Y:S01]  /*4230*/  ISETP.GE.AND P2, PT, R47, R6.reuse, PT ;  /* 0x000000062f00720c */ /* 0x080fe20003f46270 */
[----:B------:R-:W-:Y:S02]  /*4240*/  VIADD R47, R12, 0x1e0 ;  /* 0x000001e00c2f7836 */ /* 0x000fe40000000000 */
[----:B------:R-:W-:Y:S01]  /*4250*/  @!P1 STG.E desc[UR8][R4.64+0x300], R35 ;  /* 0x0003002304009986 */ /* 0x000fe2000c101908 */
[----:B------:R-:W-:-:S03]  /*4260*/  ISETP.GE.AND P1, PT, R46, R6, PT ;  /* 0x000000062e00720c */ /* 0x000fc60003f26270 */
[----:B------:R2:W-:Y:S01]  /*4270*/  @!P6 STG.E desc[UR8][R4.64+0x380], R31 ;  /* 0x0003801f0400e986 */ /* 0x0005e2000c101908 */
[-C--:B------:R-:W-:Y:S01]  /*4280*/  ISETP.GE.AND P6, PT, R45, R6.reuse, PT ;  /* 0x000000062d00720c */ /* 0x080fe20003fc6270 */
[C---:B0-----:R-:W-:Y:S02]  /*4290*/  VIADD R39, R12.reuse, 0x220 ;  /* 0x000002200c277836 */ /* 0x041fe40000000000 */
[----:B-1----:R-:W-:Y:S01]  /*42a0*/  VIADD R37, R12, 0x240 ;  /* 0x000002400c257836 */ /* 0x002fe20000000000 */
[----:B------:R0:W-:Y:S01]  /*42b0*/  @!P5 STG.E desc[UR8][R4.64+0x400], R33 ;  /* 0x000400210400d986 */ /* 0x0001e2000c101908 */
[----:B------:R-:W-:-:S03]  /*42c0*/  ISETP.GE.AND P5, PT, R47, R6, PT ;  /* 0x000000062f00720c */ /* 0x000fc60003fa6270 */
[----:B------:R0:W-:Y:S01]  /*42d0*/  @!P0 STG.E desc[UR8][R4.64+0x480], R29 ;  /* 0x0004801d04008986 */ /* 0x0001e2000c101908 */
[-C--:B------:R-:W-:Y:S01]  /*42e0*/  ISETP.GE.AND P0, PT, R41, R6.reuse, PT ;  /* 0x000000062900720c */ /* 0x080fe20003f06270 */
[----:B--2---:R-:W-:Y:S02]  /*42f0*/  VIADD R31, R12, 0x280 ;  /* 0x000002800c1f7836 */ /* 0x004fe40000000000 */
        /* <DEDUP_REMOVED lines=19> */
.L_x_391:
[----:B------:R-:W-:Y:S01]  /*4430*/  BSSY B1, `(.L_x_418) ;  /* 0x0000006000017945 */ /* 0x000fe20003800000 */
[----:B------:R-:W-:Y:S01]  /*4440*/  PLOP3.LUT P0, PT, P0, PT, PT, 0x8, 0x80 ;  /* 0x000000000080781c */ /* 0x000fe2000070e170 */
[----:B------:R-:W-:-:S12]  /*4450*/  IMAD.MOV.U32 R21, RZ, RZ, -0x1 ;  /* 0xffffffffff157424 */ /* 0x000fd800078e00ff */
[----:B------:R-:W-:Y:S05]  /*4460*/  WARPSYNC.COLLECTIVE R21, `(.L_x_419) ;  /* 0x0000000015087348 */ /* 0x000fea0003c00000 */
[----:B------:R-:W-:Y:S01]  /*4470*/  VOTE.ANY P0, P0 ;  /* 0x0000000000ff7806 */ /* 0x000fe20000000100 */
[----:B------:R-:W-:-:S12]  /*4480*/  ENDCOLLECTIVE ;  /* 0x000000000000791b */ /* 0x000fd80003800000 */
.L_x_419:
[----:B------:R-:W-:Y:S05]  /*4490*/  BSYNC B1 ;  /* 0x0000000000017941 */ /* 0x000fea0003800000 */
.L_x_418:
[----:B------:R-:W-:Y:S05]  /*44a0*/  BRA `(.L_x_420) ;  /* 0xffffffc8009c7947 */ /* 0x000fea000383ffff */
.L_x_393:
[----:B------:R-:W-:Y:S01]  /*44b0*/  BSSY B1, `(.L_x_421) ;  /* 0x0000006000017945 */ /* 0x000fe20003800000 */
[----:B------:R-:W-:Y:S01]  /*44c0*/  PLOP3.LUT P0, PT, P0, PT, PT, 0x8, 0x80 ;  /* 0x000000000080781c */ /* 0x000fe2000070e170 */
[----:B------:R-:W-:-:S12]  /*44d0*/  IMAD.MOV.U32 R21, RZ, RZ, -0x1 ;  /* 0xffffffffff157424 */ /* 0x000fd800078e00ff */
[----:B------:R-:W-:Y:S05]  /*44e0*/  WARPSYNC.COLLECTIVE R21, `(.L_x_422) ;  /* 0x0000000015087348 */ /* 0x000fea0003c00000 */
[----:B------:R-:W-:Y:S01]  /*44f0*/  VOTE.ANY P0, P0 ;  /* 0x0000000000ff7806 */ /* 0x000fe20000000100 */
[----:B------:R-:W-:-:S12]  /*4500*/  ENDCOLLECTIVE ;  /* 0x000000000000791b */ /* 0x000fd80003800000 */
.L_x_422:
[----:B------:R-:W-:Y:S05]  /*4510*/  BSYNC B1 ;  /* 0x0000000000017941 */ /* 0x000fea0003800000 */
.L_x_421:
[----:B------:R-:W-:Y:S05]  /*4520*/  BRA `(.L_x_423) ;  /* 0xffffffc800f07947 */ /* 0x000fea000383ffff */
.L_x_395:
[----:B------:R-:W0:Y:S01]  /*4530*/  S2R R49, SR_GEMASK ;  /* 0x0000000000317919 */ /* 0x000e220000003c00 */
[----:B------:R-:W-:Y:S01]  /*4540*/  BSSY B1, `(.L_x_424) ;  /* 0x0000006000017945 */ /* 0x000fe20003800000 */
[----:B------:R-:W-:Y:S01]  /*4550*/  PLOP3.LUT P0, PT, P0, PT, PT, 0x8, 0x80 ;  /* 0x000000000080781c */ /* 0x000fe2000070e170 */
[----:B------:R-:W-:-:S12]  /*4560*/  IMAD.MOV.U32 R21, RZ, RZ, -0x1 ;  /* 0xffffffffff157424 */ /* 0x000fd800078e00ff */
[----:B0-----:R-:W-:Y:S05]  /*4570*/  WARPSYNC.COLLECTIVE R21, `(.L_x_425) ;  /* 0x0000000015087348 */ /* 0x001fea0003c00000 */
[----:B------:R-:W-:Y:S01]  /*4580*/  VOTE.ANY R21, PT, P0 ;  /* 0x0000000000157806 */ /* 0x000fe200000e0100 */
[----:B0-----:R-:W-:Y:S06]  /*4590*/  ENDCOLLECTIVE ;  /* 0x000000000000791b */ /* 0x001fec0003800000 */
.L_x_425:
[----:B------:R-:W-:Y:S05]  /*45a0*/  BSYNC B1 ;  /* 0x0000000000017941 */ /* 0x000fea0003800000 */
.L_x_424:
[----:B------:R-:W-:Y:S01]  /*45b0*/  LOP3.LUT R21, R21, 0x80000000, R49, 0xec, !PT ;  /* 0x8000000015157812 */ /* 0x000fe200078eec31 */
[----:B------:R-:W-:Y:S02]  /*45c0*/  IMAD.MOV.U32 R20, RZ, RZ, R29 ;  /* 0x000000ffff147224 */ /* 0x000fe400078e001d */
[----:B------:R-:W-:Y:S02]  /*45d0*/  IMAD.MOV.U32 R17, RZ, RZ, 0x1 ;  /* 0x00000001ff117424 */ /* 0x000fe400078e00ff */
[C---:B------:R-:W-:Y:S02]  /*45e0*/  VIADD R16, R21.reuse, 0xffffffff ;  /* 0xffffffff15107836 */ /* 0x040fe40000000000 */
[C---:B------:R-:W-:Y:S02]  /*45f0*/  VIADD R30, R48.reuse, 0x2 ;  /* 0x00000002301e7836 */ /* 0x040fe40000000000 */
[----:B------:R-:W-:Y:S01]  /*4600*/  VIADD R25, R48, 0x4 ;  /* 0x0000000430197836 */ /* 0x000fe20000000000 */
[----:B------:R-:W-:Y:S01]  /*4610*/  LOP3.LUT R24, R21, R16, RZ, 0xc, !PT ;  /* 0x0000001015187212 */ /* 0x000fe200078e0cff */
[----:B------:R-:W-:-:S02]  /*4620*/  IMAD.MOV.U32 R21, RZ, RZ, -0x1 ;  /* 0xffffffffff157424 */ /* 0x000fc400078e00ff */
[C---:B------:R-:W-:Y:S01]  /*4630*/  VIADD R42, R48.reuse, 0x10 ;  /* 0x00000010302a7836 */ /* 0x040fe20000000000 */
[----:B------:R0:W1:Y:S02]  /*4640*/  POPC R16, R24 ;  /* 0x0000001800107309 */ /* 0x0000640000000000 */
[----:B0-----:R-:W-:-:S07]  /*4650*/  VIADD R24, R48, 0x8 ;  /* 0x0000000830187836 */ /* 0x001fce0000000000 */
[----:B-1----:R-:W-:Y:S05]  /*4660*/  WARPSYNC.COLLECTIVE R21, `(.L_x_426) ;  /* 0x0000000015087348 */ /* 0x002fea0003c00000 */
[----:B-1----:R0:W1:Y:S02]  /*4670*/  SHFL.DOWN P2, R22, R20, R17, R16 ;  /* 0x0800001114167389 */ /* 0x0020640000040010 */
[----:B01----:R-:W-:Y:S05]  /*4680*/  ENDCOLLECTIVE ;  /* 0x000000000000791b */ /* 0x003fea0003800000 */
.L_x_426:
[----:B------:R-:W-:Y:S01]  /*4690*/  ISETP.GE.AND P0, PT, R48, R16, PT ;  /* 0x000000103000720c */ /* 0x000fe20003f06270 */
[----:B------:R-:W-:-:S03]  /*46a0*/  IMAD.MOV.U32 R17, RZ, RZ, 0x2 ;  /* 0x00000002ff117424 */ /* 0x000fc600078e00ff */
[----:B------:R-:W-:Y:S02]  /*46b0*/  SEL R22, R22, RZ, !P0 ;  /* 0x000000ff16167207 */ /* 0x000fe40004000000 */
[----:B------:R-:W-:-:S03]  /*46c0*/  ISETP.GT.AND P0, PT, R30, R16, PT ;  /* 0x000000101e00720c */ /* 0x000fc60003f04270 */
[----:B------:R-:W-:-:S04]  /*46d0*/  IMAD.IADD R41, R22, 0x1, R29 ;  /* 0x0000000116297824 */ /* 0x000fc800078e021d */
[----:B------:R-:W-:-:S07]  /*46e0*/  IMAD.MOV.U32 R20, RZ, RZ, R41 ;  /* 0x000000ffff147224 */ /* 0x000fce00078e0029 */
[----:B------:R-:W-:Y:S05]  /*46f0*/  WARPSYNC.COLLECTIVE R21, `(.L_x_427) ;  /* 0x0000000015087348 */ /* 0x000fea0003c00000 */
[----:B------:R0:W1:Y:S02]  /*4700*/  SHFL.DOWN P2, R22, R20, R17, R16 ;  /* 0x0800001114167389 */ /* 0x0000640000040010 */
[----:B01----:R-:W-:Y:S05]  /*4710*/  ENDCOLLECTIVE ;  /* 0x000000000000791b */ /* 0x003fea0003800000 */
.L_x_427:
[----:B------:R-:W-:Y:S01]  /*4720*/  IMAD.MOV.U32 R17, RZ, RZ, 0x4 ;  /* 0x00000004ff117424 */ /* 0x000fe200078e00ff */
[----:B------:R-:W-:Y:S02]  /*4730*/  SEL R22, R22, RZ, !P0 ;  /* 0x000000ff16167207 */ /* 0x000fe40004000000 */
[----:B------:R-:W-:-:S03]  /*4740*/  ISETP.GT.AND P0, PT, R25, R16, PT ;  /* 0x000000101900720c */ /* 0x000fc60003f04270 */
[----:B------:R-:W-:Y:S02]  /*4750*/  IMAD.IADD R43, R41, 0x1, R22 ;  /* 0x00000001292b7824 */ /* 0x000fe400078e0216 */
[----:B------:R-:W0:Y:S02]  /*4760*/  LDC.64 R40, c[0x0][0x390] ;  /* 0x0000e400ff287b82 */ /* 0x000e240000000a00 */
[----:B------:R-:W-:-:S07]  /*4770*/  IMAD.MOV.U32 R20, RZ, RZ, R43 ;  /* 0x000000ffff147224 */ /* 0x000fce00078e002b */
[----:B0-----:R-:W-:Y:S05]  /*4780*/  WARPSYNC.COLLECTIVE R21, `(.L_x_428) ;  /* 0x0000000015087348 */ /* 0x001fea0003c00000 */
[----:B------:R1:W2:Y:S02]  /*4790*/  SHFL.DOWN P2, R22, R20, R17, R16 ;  /* 0x0800001114167389 */ /* 0x0002a40000040010 */
[----:B012---:R-:W-:Y:S05]  /*47a0*/  ENDCOLLECTIVE ;  /* 0x000000000000791b */ /* 0x007fea0003800000 */
.L_x_428:
[----:B------:R-:W-:Y:S01]  /*47b0*/  IMAD.MOV.U32 R17, RZ, RZ, 0x8 ;  /* 0x00000008ff117424 */ /* 0x000fe200078e00ff */
[----:B------:R-:W-:-:S05]  /*47c0*/  IADD3 R40, P3, PT, R40, 0x100, RZ ;  /* 0x0000010028287810 */ /* 0x000fca0007f7e0ff */
[----:B------:R-:W-:Y:S01]  /*47d0*/  IMAD.X R41, RZ, RZ, R41, P3 ;  /* 0x000000ffff297224 */ /* 0x000fe200018e0629 */
[----:B------:R-:W-:Y:S02]  /*47e0*/  SEL R22, R22, RZ, !P0 ;  /* 0x000000ff16167207 */ /* 0x000fe40004000000 */
[----:B------:R-:W-:-:S03]  /*47f0*/  ISETP.GT.AND P0, PT, R24, R16, PT ;  /* 0x000000101800720c */ /* 0x000fc60003f04270 */
[----:B------:R-:W-:-:S04]  /*4800*/  IMAD.IADD R51, R43, 0x1, R22 ;  /* 0x000000012b337824 */ /* 0x000fc800078e0216 */
[----:B------:R-:W-:-:S07]  /*4810*/  IMAD.MOV.U32 R20, RZ, RZ, R51 ;  /* 0x000000ffff147224 */ /* 0x000fce00078e0033 */
[----:B------:R-:W-:Y:S05]  /*4820*/  WARPSYNC.COLLECTIVE R21, `(.L_x_429) ;  /* 0x0000000015087348 */ /* 0x000fea0003c00000 */
[----:B------:R0:W1:Y:S02]  /*4830*/  SHFL.DOWN P2, R22, R20, R17, R16 ;  /* 0x0800001114167389 */ /* 0x0000640000040010 */
[----:B01----:R-:W-:Y:S05]  /*4840*/  ENDCOLLECTIVE ;  /* 0x000000000000791b */ /* 0x003fea0003800000 */
.L_x_429:
[----:B------:R-:W-:Y:S01]  /*4850*/  IMAD.MOV.U32 R17, RZ, RZ, 0x10 ;  /* 0x00000010ff117424 */ /* 0x000fe200078e00ff */
[----:B------:R-:W-:Y:S02]  /*4860*/  SEL R22, R22, RZ, !P0 ;  /* 0x000000ff16167207 */ /* 0x000fe40004000000 */
[----:B------:R-:W-:-:S03]  /*4870*/  ISETP.NE.AND P0, PT, R28, 0x65, PT ;  /* 0x000000651c00780c */ /* 0x000fc60003f05270 */
[----:B------:R-:W-:-:S04]  /*4880*/  IMAD.IADD R29, R51, 0x1, R22 ;  /* 0x00000001331d7824 */ /* 0x000fc800078e0216 */
[----:B------:R-:W-:-:S07]  /*4890*/  IMAD.MOV.U32 R20, RZ, RZ, R29 ;  /* 0x000000ffff147224 */ /* 0x000fce00078e001d */
[----:B------:R-:W-:Y:S05]  /*48a0*/  WARPSYNC.COLLECTIVE R21, `(.L_x_430) ;  /* 0x0000000015087348 */ /* 0x000fea0003c00000 */
[----:B------:R0:W1:Y:S02]  /*48b0*/  SHFL.DOWN P2, R22, R20, R17, R16 ;  /* 0x0800001114167389 */ /* 0x0000640000040010 */
[----:B01----:R-:W-:Y:S05]  /*48c0*/  ENDCOLLECTIVE ;  /* 0x000000000000791b */ /* 0x003fea0003800000 */
.L_x_430:
[----:B------:R-:W-:Y:S05]  /*48d0*/  WARPSYNC.COLLECTIVE R21, `(.L_x_431) ;  /* 0x0000000015087348 */ /* 0x000fea0003c00000 */
[----:B------:R-:W-:Y:S01]  /*48e0*/  VOTE.ALL P0, P0 ;  /* 0x0000000000ff7806 */ /* 0x000fe20000000000 */
[----:B------:R-:W-:-:S12]  /*48f0*/  ENDCOLLECTIVE ;  /* 0x000000000000791b */ /* 0x000fd80003800000 */
.L_x_431:
[----:B------:R-:W-:-:S04]  /*4900*/  ISETP.GT.AND P2, PT, R42, R16, PT ;  /* 0x000000102a00720c */ /* 0x000fc80003f44270 */
[----:B------:R-:W-:-:S05]  /*4910*/  SEL R22, R22, RZ, !P2 ;  /* 0x000000ff16167207 */ /* 0x000fca0005000000 */
[----:B------:R-:W-:Y:S01]  /*4920*/  IMAD.IADD R43, R29, 0x1, R22 ;  /* 0x000000011d2b7824 */ /* 0x000fe200078e0216 */
[----:B------:R-:W-:Y:S06]  /*4930*/  BRA `(.L_x_432) ;  /* 0xffffffc800887947 */ /* 0x000fec000383ffff */
.L_x_397:
[----:B------:R-:W-:Y:S01]  /*4940*/  BSSY B1, `(.L_x_433) ;  /* 0x0000006000017945 */ /* 0x000fe20003800000 */
[----:B------:R-:W-:Y:S01]  /*4950*/  PLOP3.LUT P0, PT, P0, PT, PT, 0x8, 0x80 ;  /* 0x000000000080781c */ /* 0x000fe2000070e170 */
[----:B------:R-:W-:-:S12]  /*4960*/  IMAD.MOV.U32 R21, RZ, RZ, -0x1 ;  /* 0xffffffffff157424 */ /* 0x000fd800078e00ff */
[----:B------:R-:W-:Y:S05]  /*4970*/  WARPSYNC.COLLECTIVE R21, `(.L_x_434) ;  /* 0x0000000015087348 */ /* 0x000fea0003c00000 */
[----:B------:R-:W-:Y:S01]  /*4980*/  VOTE.ANY P0, P0 ;  /* 0x0000000000ff7806 */ /* 0x000fe20000000100 */
[----:B------:R-:W-:-:S12]  /*4990*/  ENDCOLLECTIVE ;  /* 0x000000000000791b */ /* 0x000fd80003800000 */
.L_x_434:
[----:B------:R-:W-:Y:S05]  /*49a0*/  BSYNC B1 ;  /* 0x0000000000017941 */ /* 0x000fea0003800000 */
.L_x_433:
[----:B------:R-:W-:Y:S05]  /*49b0*/  BRA `(.L_x_435) ;  /* 0xffffffc800987947 */ /* 0x000fea000383ffff */
.L_x_399:
[----:B------:R-:W-:Y:S01]  /*49c0*/  BSSY B1, `(.L_x_436) ;  /* 0x0000006000017945 */ /* 0x000fe20003800000 */
[----:B------:R-:W-:Y:S01]  /*49d0*/  PLOP3.LUT P0, PT, P0, PT, PT, 0x8, 0x80 ;  /* 0x000000000080781c */ /* 0x000fe2000070e170 */
[----:B------:R-:W-:-:S12]  /*49e0*/  IMAD.MOV.U32 R21, RZ, RZ, -0x1 ;  /* 0xffffffffff157424 */ /* 0x000fd800078e00ff */
[----:B------:R-:W-:Y:S05]  /*49f0*/  WARPSYNC.COLLECTIVE R21, `(.L_x_437) ;  /* 0x0000000015087348 */ /* 0x000fea0003c00000 */
[----:B------:R-:W-:Y:S01]  /*4a00*/  VOTE.ANY P0, P0 ;  /* 0x0000000000ff7806 */ /* 0x000fe20000000100 */
[----:B------:R-:W-:-:S12]  /*4a10*/  ENDCOLLECTIVE ;  /* 0x000000000000791b */ /* 0x000fd80003800000 */
.L_x_437:
[----:B------:R-:W-:Y:S05]  /*4a20*/  BSYNC B1 ;  /* 0x0000000000017941 */ /* 0x000fea0003800000 */
.L_x_436:
[----:B------:R-:W-:Y:S05]  /*4a30*/  BRA `(.L_x_438) ;  /* 0xffffffc800ec7947 */ /* 0x000fea000383ffff */
.L_x_401:
[----:B------:R-:W-:Y:S01]  /*4a40*/  BSSY B1, `(.L_x_439) ;  /* 0x0000006000017945 */ /* 0x000fe20003800000 */
[----:B------:R-:W-:Y:S01]  /*4a50*/  PLOP3.LUT P0, PT, P0, PT, PT, 0x8, 0x80 ;  /* 0x000000000080781c */ /* 0x000fe2000070e170 */
[----:B------:R-:W-:-:S12]  /*4a60*/  IMAD.MOV.U32 R21, RZ, RZ, -0x1 ;  /* 0xffffffffff157424 */ /* 0x000fd800078e00ff */
[----:B------:R-:W-:Y:S05]  /*4a70*/  WARPSYNC.COLLECTIVE R21, `(.L_x_440) ;  /* 0x0000000015087348 */ /* 0x000fea0003c00000 */
[----:B------:R-:W-:Y:S01]  /*4a80*/  VOTE.ANY R21, PT, P0 ;  /* 0x0000000000157806 */ /* 0x000fe200000e0100 */
[----:B------:R-:W-:Y:S06]  /*4a90*/  ENDCOLLECTIVE ;  /* 0x000000000000791b */ /* 0x000fec0003800000 */
.L_x_440:
[----:B------:R-:W-:Y:S05]  /*4aa0*/  BSYNC B1 ;  /* 0x0000000000017941 */ /* 0x000fea0003800000 */
.L_x_439:
[----:B------:R-:W-:Y:S01]  /*4ab0*/  LOP3.LUT R21, R21, 0x80000000, R49, 0xec, !PT ;  /* 0x8000000015157812 */ /* 0x000fe200078eec31 */
[----:B------:R-:W-:Y:S02]  /*4ac0*/  IMAD.MOV.U32 R20, RZ, RZ, R29 ;  /* 0x000000ffff147224 */ /* 0x000fe400078e001d */
[----:B------:R-:W-:Y:S02]  /*4ad0*/  IMAD.MOV.U32 R17, RZ, RZ, 0x1 ;  /* 0x00000001ff117424 */ /* 0x000fe400078e00ff */
[----:B------:R-:W-:Y:S02]  /*4ae0*/  VIADD R16, R21, 0xffffffff ;  /* 0xffffffff15107836 */ /* 0x000fe40000000000 */
[----:B------:R-:W-:-:S03]  /*4af0*/  VIADD R23, R23, 0xffffffe0 ;  /* 0xffffffe017177836 */ /* 0x000fc60000000000 */
[----:B------:R-:W-:Y:S01]  /*4b00*/  LOP3.LUT R52, R21, R16, RZ, 0xc, !PT ;  /* 0x0000001015347212 */ /* 0x000fe200078e0cff */
[----:B------:R-:W-:-:S03]  /*4b10*/  IMAD.MOV.U32 R21, RZ, RZ, -0x1 ;  /* 0xffffffffff157424 */ /* 0x000fc600078e00ff */
[----:B------:R0:W1:Y:S04]  /*4b20*/  POPC R16, R52 ;  /* 0x0000003400107309 */ /* 0x0000680000000000 */
[----:B01----:R-:W-:Y:S05]  /*4b30*/  WARPSYNC.COLLECTIVE R21, `(.L_x_441) ;  /* 0x0000000015087348 */ /* 0x003fea0003c00000 */
[----:B-1----:R1:W2:Y:S02]  /*4b40*/  SHFL.DOWN P2, R22, R20, R17, R16 ;  /* 0x0800001114167389 */ /* 0x0022a40000040010 */
[----:B012---:R-:W-:Y:S05]  /*4b50*/  ENDCOLLECTIVE ;  /* 0x000000000000791b */ /* 0x007fea0003800000 */
.L_x_441:
        /* <DEDUP_REMOVED lines=9> */
.L_x_442:
        /* <DEDUP_REMOVED lines=8> */
.L_x_443:
        /* <DEDUP_REMOVED lines=8> */
.L_x_444:
        /* <DEDUP_REMOVED lines=8> */
.L_x_445:
[----:B------:R-:W-:Y:S05]  /*4d70*/  WARPSYNC.COLLECTIVE R21, `(.L_x_446) ;  /* 0x0000000015087348 */ /* 0x000fea0003c00000 */
[----:B------:R-:W-:Y:S01]  /*4d80*/  VOTE.ALL P0, P0 ;  /* 0x0000000000ff7806 */ /* 0x000fe20000000000 */
[----:B------:R-:W-:-:S12]  /*4d90*/  ENDCOLLECTIVE ;  /* 0x000000000000791b */ /* 0x000fd80003800000 */
.L_x_446:
[----:B------:R-:W-:-:S04]  /*4da0*/  ISETP.GT.AND P2, PT, R42, R16, PT ;  /* 0x000000102a00720c */ /* 0x000fc80003f44270 */
[----:B------:R-:W-:-:S04]  /*4db0*/  SEL R22, R22, RZ, !P2 ;  /* 0x000000ff16167207 */ /* 0x000fc80005000000 */
[----:B------:R-:W-:Y:S01]  /*4dc0*/  IADD3 R43, PT, PT, R52, R22, R43 ;  /* 0x00000016342b7210 */ /* 0x000fe20007ffe02b */
[----:B------:R-:W-:Y:S06]  /*4dd0*/  BRA `(.L_x_447) ;  /* 0xffffffc800847947 */ /* 0x000fec000383ffff */
.L_x_406:
[----:B------:R-:W-:Y:S01]  /*4de0*/  BSSY B0, `(.L_x_448) ;  /* 0x0000006000007945 */ /* 0x000fe20003800000 */
[----:B------:R-:W-:Y:S01]  /*4df0*/  PLOP3.LUT P0, PT, P0, PT, PT, 0x8, 0x80 ;  /* 0x000000000080781c */ /* 0x000fe2000070e170 */
[----:B------:R-:W-:-:S12]  /*4e00*/  IMAD.MOV.U32 R21, RZ, RZ, -0x1 ;  /* 0xffffffffff157424 */ /* 0x000fd800078e00ff */
[----:B------:R-:W-:Y:S05]  /*4e10*/  WARPSYNC.COLLECTIVE R21, `(.L_x_449) ;  /* 0x0000000015087348 */ /* 0x000fea0003c00000 */
[----:B------:R-:W-:Y:S01]  /*4e20*/  VOTE.ANY P0, P0 ;  /* 0x0000000000ff7806 */ /* 0x000fe20000000100 */
[----:B------:R-:W-:-:S12]  /*4e30*/  ENDCOLLECTIVE ;  /* 0x000000000000791b */ /* 0x000fd80003800000 */
.L_x_449:
[----:B------:R-:W-:Y:S05]  /*4e40*/  BSYNC B0 ;  /* 0x0000000000007941 */ /* 0x000fea0003800000 */
.L_x_448:
[----:B------:R-:W-:Y:S05]  /*4e50*/  BRA `(.L_x_450) ;  /* 0xffffffe000a07947 */ /* 0x000fea000383ffff */
.L_x_408:
[----:B------:R-:W-:Y:S01]  /*4e60*/  BSSY B0, `(.L_x_451) ;  /* 0x0000006000007945 */ /* 0x000fe20003800000 */
[----:B------:R-:W-:Y:S01]  /*4e70*/  PLOP3.LUT P0, PT, P0, PT, PT, 0x8, 0x80 ;  /* 0x000000000080781c */ /* 0x000fe2000070e170 */
[----:B------:R-:W-:-:S12]  /*4e80*/  IMAD.MOV.U32 R21, RZ, RZ, -0x1 ;  /* 0xffffffffff157424 */ /* 0x000fd800078e00ff */
[----:B------:R-:W-:Y:S05]  /*4e90*/  WARPSYNC.COLLECTIVE R21, `(.L_x_452) ;  /* 0x0000000015087348 */ /* 0x000fea0003c00000 */
[----:B------:R-:W-:Y:S01]  /*4ea0*/  VOTE.ANY P0, P0 ;  /* 0x0000000000ff7806 */ /* 0x000fe20000000100 */
[----:B------:R-:W-:-:S12]  /*4eb0*/  ENDCOLLECTIVE ;  /* 0x000000000000791b */ /* 0x000fd80003800000 */
.L_x_452:
[----:B------:R-:W-:Y:S05]  /*4ec0*/  BSYNC B0 ;  /* 0x0000000000007941 */ /* 0x000fea0003800000 */
.L_x_451:
[----:B------:R-:W-:Y:S05]  /*4ed0*/  BRA `(.L_x_453) ;  /* 0xffffffe000f47947 */ /* 0x000fea000383ffff */
.L_x_410:
[----:B------:R-:W0:Y:S01]  /*4ee0*/  S2R R53, SR_GEMASK ;  /* 0x0000000000357919 */ /* 0x000e220000003c00 */
[----:B------:R-:W-:Y:S01]  /*4ef0*/  BSSY B0, `(.L_x_454) ;  /* 0x0000006000007945 */ /* 0x000fe20003800000 */
[----:B------:R-:W-:Y:S01]  /*4f00*/  PLOP3.LUT P0, PT, P0, PT, PT, 0x8, 0x80 ;  /* 0x000000000080781c */ /* 0x000fe2000070e170 */
[----:B------:R-:W-:-:S12]  /*4f10*/  IMAD.MOV.U32 R21, RZ, RZ, -0x1 ;  /* 0xffffffffff157424 */ /* 0x000fd800078e00ff */
[----:B0-----:R-:W-:Y:S05]  /*4f20*/  WARPSYNC.COLLECTIVE R21, `(.L_x_455) ;  /* 0x0000000015087348 */ /* 0x001fea0003c00000 */
[----:B------:R-:W-:Y:S01]  /*4f30*/  VOTE.ANY R21, PT, P0 ;  /* 0x0000000000157806 */ /* 0x000fe200000e0100 */
[----:B0-----:R-:W-:Y:S06]  /*4f40*/  ENDCOLLECTIVE ;  /* 0x000000000000791b */ /* 0x001fec0003800000 */
.L_x_455:
[----:B------:R-:W-:Y:S05]  /*4f50*/  BSYNC B0 ;  /* 0x0000000000007941 */ /* 0x000fea0003800000 */
.L_x_454:
[----:B------:R-:W-:Y:S01]  /*4f60*/  LOP3.LUT R21, R21, 0x80000000, R53, 0xec, !PT ;  /* 0x8000000015157812 */ /* 0x000fe200078eec35 */
[----:B------:R-:W-:Y:S02]  /*4f70*/  IMAD.MOV.U32 R20, RZ, RZ, R25 ;  /* 0x000000ffff147224 */ /* 0x000fe400078e0019 */
[----:B------:R-:W-:Y:S02]  /*4f80*/  IMAD.MOV.U32 R17, RZ, RZ, 0x1 ;  /* 0x00000001ff117424 */ /* 0x000fe400078e00ff */
[----:B------:R-:W-:-:S05]  /*4f90*/  VIADD R16, R21, 0xffffffff ;  /* 0xffffffff15107836 */ /* 0x000fca0000000000 */
[----:B------:R-:W-:Y:S01]  /*4fa0*/  LOP3.LUT R26, R21, R16, RZ, 0xc, !PT ;  /* 0x00000010151a7212 */ /* 0x000fe200078e0cff */
[----:B------:R-:W-:-:S03]  /*4fb0*/  IMAD.MOV.U32 R21, RZ, RZ, -0x1 ;  /* 0xffffffffff157424 */ /* 0x000fc600078e00ff */
[----:B------:R0:W1:Y:S04]  /*4fc0*/  POPC R16, R26 ;  /* 0x0000001a00107309 */ /* 0x0000680000000000 */
[----:B01----:R-:W-:Y:S05]  /*4fd0*/  WARPSYNC.COLLECTIVE R21, `(.L_x_456) ;  /* 0x0000000015087348 */ /* 0x003fea0003c00000 */
[----:B-1----:R1:W2:Y:S02]  /*4fe0*/  SHFL.DOWN P2, R22, R20, R17, R16 ;  /* 0x0800001114167389 */ /* 0x0022a40000040010 */
[----:B012---:R-:W-:Y:S05]  /*4ff0*/  ENDCOLLECTIVE ;  /* 0x000000000000791b */ /* 0x007fea0003800000 */
.L_x_456:
[----:B------:R-:W-:Y:S01]  /*5000*/  ISETP.GE.AND P0, PT, R3, R16, PT ;  /* 0x000000100300720c */ /* 0x000fe20003f06270 */
[----:B------:R-:W-:-:S03]  /*5010*/  IMAD.MOV.U32 R17, RZ, RZ, 0x2 ;  /* 0x00000002ff117424 */ /* 0x000fc600078e00ff */
        /* <DEDUP_REMOVED lines=9> */
.L_x_457:
        /* <DEDUP_REMOVED lines=9> */
.L_x_458:
[----:B------:R-:W-:Y:S01]  /*5140*/  IMAD.MOV.U32 R17, RZ, RZ, 0x8 ;  /* 0x00000008ff117424 */ /* 0x000fe200078e00ff */
[----:B------:R-:W-:Y:S02]  /*5150*/  SEL R25, R22, RZ, !P0 ;  /* 0x000000ff16197207 */ /* 0x000fe40004000000 */
[----:B------:R-:W-:Y:S02]  /*5160*/  ISETP.GT.AND P0, PT, R43, R16, PT ;  /* 0x000000102b00720c */ /* 0x000fe40003f04270 */
[----:B------:R-:W0:Y:S01]  /*5170*/  LDC.64 R42, c[0x0][0x390] ;  /* 0x0000e400ff2a7b82 */ /* 0x000e220000000a00 */
[----:B------:R-:W-:-:S04]  /*5180*/  IMAD.IADD R25, R26, 0x1, R25 ;  /* 0x000000011a197824 */ /* 0x000fc800078e0219 */
[----:B------:R-:W-:-:S07]  /*5190*/  IMAD.MOV.U32 R20, RZ, RZ, R25 ;  /* 0x000000ffff147224 */ /* 0x000fce00078e0019 */
[----:B0-----:R-:W-:Y:S05]  /*51a0*/  WARPSYNC.COLLECTIVE R21, `(.L_x_459) ;  /* 0x0000000015087348 */ /* 0x001fea0003c00000 */
[----:B------:R1:W2:Y:S02]  /*51b0*/  SHFL.DOWN P2, R22, R20, R17, R16 ;  /* 0x0800001114167389 */ /* 0x0002a40000040010 */
[----:B012---:R-:W-:Y:S05]  /*51c0*/  ENDCOLLECTIVE ;  /* 0x000000000000791b */ /* 0x007fea0003800000 */
.L_x_459:
[----:B------:R-:W-:Y:S01]  /*51d0*/  IMAD.MOV.U32 R17, RZ, RZ, 0x10 ;  /* 0x00000010ff117424 */ /* 0x000fe200078e00ff */
[----:B------:R-:W-:Y:S02]  /*51e0*/  SEL R22, R22, RZ, !P0 ;  /* 0x000000ff16167207 */ /* 0x000fe40004000000 */
[----:B------:R-:W-:-:S03]  /*51f0*/  ISETP.NE.AND P0, PT, R24, 0x65, PT ;  /* 0x000000651800780c */ /* 0x000fc60003f05270 */
[----:B------:R-:W-:Y:S02]  /*5200*/  IMAD.IADD R20, R25, 0x1, R22 ;  /* 0x0000000119147824 */ /* 0x000fe400078e0216 */
[----:B------:R-:W-:-:S08]  /*5210*/  VIADD R25, R3, 0x10 ;  /* 0x0000001003197836 */ /* 0x000fd00000000000 */
[----:B------:R-:W-:Y:S05]  /*5220*/  WARPSYNC.COLLECTIVE R21, `(.L_x_460) ;  /* 0x0000000015087348 */ /* 0x000fea0003c00000 */
[----:B------:R0:W1:Y:S02]  /*5230*/  SHFL.DOWN P2, R22, R20, R17, R16 ;  /* 0x0800001114167389 */ /* 0x0000640000040010 */
[----:B01----:R-:W-:Y:S05]  /*5240*/  ENDCOLLECTIVE ;  /* 0x000000000000791b */ /* 0x003fea0003800000 */
.L_x_460:
[----:B------:R-:W-:-:S13]  /*5250*/  ISETP.GT.AND P3, PT, R25, R16, PT ;  /* 0x000000101900720c */ /* 0x000fda0003f64270 */
[----:B------:R-:W-:Y:S05]  /*5260*/  WARPSYNC.COLLECTIVE R21, `(.L_x_461) ;  /* 0x0000000015087348 */ /* 0x000fea0003c00000 */
[----:B------:R-:W-:Y:S01]  /*5270*/  VOTE.ALL P0, P0 ;  /* 0x0000000000ff7806 */ /* 0x000fe20000000000 */
[----:B------:R-:W-:-:S12]  /*5280*/  ENDCOLLECTIVE ;  /* 0x000000000000791b */ /* 0x000fd80003800000 */
.L_x_461:
[----:B------:R-:W-:Y:S02]  /*5290*/  IADD3 R26, P2, PT, R42, 0x100, RZ ;  /* 0x000001002a1a7810 */ /* 0x000fe40007f5e0ff */
[----:B------:R-:W-:-:S03]  /*52a0*/  SEL R25, R22, RZ, !P3 ;  /* 0x000000ff16197207 */ /* 0x000fc60005800000 */
[----:B------:R-:W-:Y:S02]  /*52b0*/  IMAD.X R43, RZ, RZ, R43, P2 ;  /* 0x000000ffff2b7224 */ /* 0x000fe400010e062b */
[----:B------:R-:W-:Y:S01]  /*52c0*/  IMAD.IADD R42, R20, 0x1, R25 ;  /* 0x00000001142a7824 */ /* 0x000fe200078e0219 */
[----:B------:R-:W-:Y:S06]  /*52d0*/  BRA `(.L_x_462) ;  /* 0xffffffe000907947 */ /* 0x000fec000383ffff */
.L_x_412:
[----:B------:R-:W-:Y:S01]  /*52e0*/  BSSY B0, `(.L_x_463) ;  /* 0x0000006000007945 */ /* 0x000fe20003800000 */
[----:B------:R-:W-:Y:S01]  /*52f0*/  PLOP3.LUT P0, PT, P0, PT, PT, 0x8, 0x80 ;  /* 0x000000000080781c */ /* 0x000fe2000070e170 */
[----:B------:R-:W-:-:S12]  /*5300*/  IMAD.MOV.U32 R21, RZ, RZ, -0x1 ;  /* 0xffffffffff157424 */ /* 0x000fd800078e00ff */
[----:B------:R-:W-:Y:S05]  /*5310*/  WARPSYNC.COLLECTIVE R21, `(.L_x_464) ;  /* 0x0000000015087348 */ /* 0x000fea0003c00000 */
[----:B------:R-:W-:Y:S01]  /*5320*/  VOTE.ANY P0, P0 ;  /* 0x0000000000ff7806 */ /* 0x000fe20000000100 */
[----:B------:R-:W-:-:S12]  /*5330*/  ENDCOLLECTIVE ;  /* 0x000000000000791b */ /* 0x000fd80003800000 */
.L_x_464:
[----:B------:R-:W-:Y:S05]  /*5340*/  BSYNC B0 ;  /* 0x0000000000007941 */ /* 0x000fea0003800000 */
.L_x_463:
[----:B------:R-:W-:Y:S05]  /*5350*/  BRA `(.L_x_465) ;  /* 0xffffffe000a07947 */ /* 0x000fea000383ffff */
.L_x_414:
[----:B------:R-:W-:Y:S01]  /*5360*/  BSSY B0, `(.L_x_466) ;  /* 0x0000006000007945 */ /* 0x000fe20003800000 */
[----:B------:R-:W-:Y:S01]  /*5370*/  PLOP3.LUT P0, PT, P0, PT, PT, 0x8, 0x80 ;  /* 0x000000000080781c */ /* 0x000fe2000070e170 */
[----:B------:R-:W-:-:S12]  /*5380*/  IMAD.MOV.U32 R21, RZ, RZ, -0x1 ;  /* 0xffffffffff157424 */ /* 0x000fd800078e00ff */
[----:B------:R-:W-:Y:S05]  /*5390*/  WARPSYNC.COLLECTIVE R21, `(.L_x_467) ;  /* 0x0000000015087348 */ /* 0x000fea0003c00000 */
[----:B------:R-:W-:Y:S01]  /*53a0*/  VOTE.ANY P0, P0 ;  /* 0x0000000000ff7806 */ /* 0x000fe20000000100 */
[----:B------:R-:W-:-:S12]  /*53b0*/  ENDCOLLECTIVE ;  /* 0x000000000000791b */ /* 0x000fd80003800000 */
.L_x_467:
[----:B------:R-:W-:Y:S05]  /*53c0*/  BSYNC B0 ;  /* 0x0000000000007941 */ /* 0x000fea0003800000 */
.L_x_466:
[----:B------:R-:W-:Y:S05]  /*53d0*/  BRA `(.L_x_468) ;  /* 0xffffffe000f47947 */ /* 0x000fea000383ffff */
.L_x_416:
[----:B------:R-:W-:Y:S01]  /*53e0*/  BSSY B0, `(.L_x_469) ;  /* 0x0000006000007945 */ /* 0x000fe20003800000 */
[----:B------:R-:W-:Y:S01]  /*53f0*/  PLOP3.LUT P0, PT, P0, PT, PT, 0x8, 0x80 ;  /* 0x000000000080781c */ /* 0x000fe2000070e170 */
[----:B------:R-:W-:-:S12]  /*5400*/  IMAD.MOV.U32 R21, RZ, RZ, -0x1 ;  /* 0xffffffffff157424 */ /* 0x000fd800078e00ff */
[----:B------:R-:W-:Y:S05]  /*5410*/  WARPSYNC.COLLECTIVE R21, `(.L_x_470) ;  /* 0x0000000015087348 */ /* 0x000fea0003c00000 */
[----:B------:R-:W-:Y:S01]  /*5420*/  VOTE.ANY R21, PT, P0 ;  /* 0x0000000000157806 */ /* 0x000fe200000e0100 */
[----:B------:R-:W-:Y:S06]  /*5430*/  ENDCOLLECTIVE ;  /* 0x000000000000791b */ /* 0x000fec0003800000 */
.L_x_470:
[----:B------:R-:W-:Y:S05]  /*5440*/  BSYNC B0 ;  /* 0x0000000000007941 */ /* 0x000fea0003800000 */
.L_x_469:
[----:B------:R-:W-:Y:S01]  /*5450*/  LOP3.LUT R21, R21, 0x80000000, R53, 0xec, !PT ;  /* 0x8000000015157812 */ /* 0x000fe200078eec35 */
[----:B------:R-:W-:Y:S02]  /*5460*/  IMAD.MOV.U32 R20, RZ, RZ, R25 ;  /* 0x000000ffff147224 */ /* 0x000fe400078e0019 */
[----:B------:R-:W-:Y:S02]  /*5470*/  IMAD.MOV.U32 R17, RZ, RZ, 0x1 ;  /* 0x00000001ff117424 */ /* 0x000fe400078e00ff */
[----:B------:R-:W-:Y:S02]  /*5480*/  VIADD R16, R21, 0xffffffff ;  /* 0xffffffff15107836 */ /* 0x000fe40000000000 */
[----:B------:R-:W-:-:S03]  /*5490*/  VIADD R23, R23, 0xffffffe0 ;  /* 0xffffffe017177836 */ /* 0x000fc60000000000 */
[----:B------:R-:W-:Y:S01]  /*54a0*/  LOP3.LUT R16, R21, R16, RZ, 0xc, !PT ;  /* 0x0000001015107212 */ /* 0x000fe200078e0cff */
[----:B------:R-:W-:-:S05]  /*54b0*/  IMAD.MOV.U32 R21, RZ, RZ, -0x1 ;  /* 0xffffffffff157424 */ /* 0x000fca00078e00ff */
[----:B------:R-:W0:Y:S02]  /*54c0*/  POPC R16, R16 ;  /* 0x0000001000107309 */ /* 0x000e240000000000 */
[----:B0-----:R-:W-:Y:S05]  /*54d0*/  WARPSYNC.COLLECTIVE R21, `(.L_x_471) ;  /* 0x0000000015087348 */ /* 0x001fea0003c00000 */
[----:B0-----:R0:W1:Y:S02]  /*54e0*/  SHFL.DOWN P2, R22, R20, R17, R16 ;  /* 0x0800001114167389 */ /* 0x0010640000040010 */
[----:B01----:R-:W-:Y:S05]  /*54f0*/  ENDCOLLECTIVE ;  /* 0x000000000000791b */ /* 0x003fea0003800000 */
.L_x_471:
        /* <DEDUP_REMOVED lines=10> */
.L_x_472:
[----:B------:R-:W-:Y:S01]  /*55a0*/  IMAD.MOV.U32 R17, RZ, RZ, 0x4 ;  /* 0x00000004ff117424 */ /* 0x000fe200078e00ff */
        /* <DEDUP_REMOVED lines=8> */
.L_x_473:
        /* <DEDUP_REMOVED lines=9> */
.L_x_474:
[----:B------:R-:W-:Y:S01]  /*56c0*/  IMAD.MOV.U32 R17, RZ, RZ, 0x10 ;  /* 0x00000010ff117424 */ /* 0x000fe200078e00ff */
[----:B------:R-:W-:-:S05]  /*56d0*/  SEL R22, R22, RZ, !P0 ;  /* 0x000000ff16167207 */ /* 0x000fca0004000000 */
[----:B------:R-:W-:-:S04]  /*56e0*/  IMAD.IADD R25, R25, 0x1, R22 ;  /* 0x0000000119197824 */ /* 0x000fc800078e0216 */
[----:B------:R-:W-:-:S07]  /*56f0*/  IMAD.MOV.U32 R20, RZ, RZ, R25 ;  /* 0x000000ffff147224 */ /* 0x000fce00078e0019 */
[----:B------:R-:W-:Y:S05]  /*5700*/  WARPSYNC.COLLECTIVE R21, `(.L_x_475) ;  /* 0x0000000015087348 */ /* 0x000fea0003c00000 */
[----:B------:R0:W1:Y:S02]  /*5710*/  SHFL.DOWN P2, R22, R20, R17, R16 ;  /* 0x0800001114167389 */ /* 0x0000640000040010 */
[----:B01----:R-:W-:Y:S05]  /*5720*/  ENDCOLLECTIVE ;  /* 0x000000000000791b */ /* 0x003fea0003800000 */
.L_x_475:
[----:B------:R-:W-:-:S05]  /*5730*/  VIADD R17, R3, 0x10 ;  /* 0x0000001003117836 */ /* 0x000fca0000000000 */
[----:B------:R-:W-:-:S04]  /*5740*/  ISETP.GT.AND P0, PT, R17, R16, PT ;  /* 0x000000101100720c */ /* 0x000fc80003f04270 */
[----:B------:R-:W-:Y:S02]  /*5750*/  SEL R22, R22, RZ, !P0 ;  /* 0x000000ff16167207 */ /* 0x000fe40004000000 */
[----:B------:R-:W-:Y:S02]  /*5760*/  ISETP.NE.AND P0, PT, R24, 0x65, PT ;  /* 0x000000651800780c */ /* 0x000fe40003f05270 */
[----:B------:R-:W-:-:S11]  /*5770*/  IADD3 R42, PT, PT, R25, R22, R42 ;  /* 0x00000016192a7210 */ /* 0x000fd60007ffe02a */
[----:B------:R-:W-:Y:S05]  /*5780*/  WARPSYNC.COLLECTIVE R21, `(.L_x_476) ;  /* 0x0000000015087348 */ /* 0x000fea0003c00000 */
[----:B------:R-:W-:Y:S01]  /*5790*/  VOTE.ALL P0, P0 ;  /* 0x0000000000ff7806 */ /* 0x000fe20000000000 */
[----:B------:R-:W-:-:S12]  /*57a0*/  ENDCOLLECTIVE ;  /* 0x000000000000791b */ /* 0x000fd80003800000 */
.L_x_476:
[----:B------:R-:W-:Y:S05]  /*57b0*/  BRA `(.L_x_477) ;  /* 0xffffffe0008c7947 */ /* 0x000fea000383ffff */
.L_x_478:
        /* <DEDUP_REMOVED lines=12> */
.L_x_510:


//--------------------- .text._ZN3cub18CUB_300001_SM_10006detail4scan20DeviceScanInitKernelINS0_13ScanTileStateIiLb1EEEEEvT_i --------------------------
	.section	.text._ZN3cub18CUB_300001_SM_10006detail4scan20DeviceScanInitKernelINS0_13ScanTileStateIiLb1EEEEEvT_i,"ax",@progbits
	.align	128
        .global         _ZN3cub18CUB_300001_SM_10006detail4scan20DeviceScanInitKernelINS0_13ScanTileStateIiLb1EEEEEvT_i
        .type           _ZN3cub18CUB_300001_SM_10006detail4scan20DeviceScanInitKernelINS0_13ScanTileStateIiLb1EEEEEvT_i,@function
        .size           _ZN3cub18CUB_300001_SM_10006detail4scan20DeviceScanInitKernelINS0_13ScanTileStateIiLb1EEEEEvT_i,(.L_x_511 - _ZN3cub18CUB_300001_SM_10006detail4scan20DeviceScanInitKernelINS0_13ScanTileStateIiLb1EEEEEvT_i)
        .other          _ZN3cub18CUB_300001_SM_10006detail4scan20DeviceScanInitKernelINS0_13ScanTileStateIiLb1EEEEEvT_i,@"STO_CUDA_ENTRY STV_DEFAULT"
_ZN3cub18CUB_300001_SM_10006detail4scan20DeviceScanInitKernelINS0_13ScanTileStateIiLb1EEEEEvT_i:
.text._ZN3cub18CUB_300001_SM_10006detail4scan20DeviceScanInitKernelINS0_13ScanTileStateIiLb1EEEEEvT_i:
[----:B------:R-:W-:Y:S01]  /*0000*/  LDC R1, c[0x0][0x37c] ;  /* 0x0000df00ff017b82 */ /* 0x000fe20000000800 */
[----:B------:R-:W0:Y:S07]  /*0010*/  S2R R0, SR_TID.X ;  /* 0x0000000000007919 */ /* 0x000e2e0000002100 */
[----:B------:R-:W1:Y:S01]  /*0020*/  S2UR UR6, SR_CTAID.X ;  /* 0x00000000000679c3 */ /* 0x000e620000002500 */
[----:B------:R-:W2:Y:S07]  /*0030*/  LDCU UR4, c[0x0][0x388] ;  /* 0x00007100ff0477ac */ /* 0x000eae0008000800 */
[----:B------:R-:W1:Y:S01]  /*0040*/  LDC R5, c[0x0][0x360] ;  /* 0x0000d800ff057b82 */ /* 0x000e620000000800 */
[----:B0-----:R-:W-:Y:S01]  /*0050*/  ISETP.GT.U32.AND P0, PT, R0, 0x1f, PT ;  /* 0x0000001f0000780c */ /* 0x001fe20003f04070 */
[----:B-1----:R-:W-:-:S03]  /*0060*/  IMAD R5, R5, UR6, R0 ;  /* 0x0000000605057c24 */ /* 0x002fc6000f8e0200 */
[----:B------:R-:W-:Y:S02]  /*0070*/  ISETP.NE.OR P0, PT, RZ, UR6, P0 ;  /* 0x00000006ff007c0c */ /* 0x000fe40008705670 */
[----:B--2---:R-:W-:Y:S01]  /*0080*/  ISETP.GE.AND P1, PT, R5, UR4, PT ;  /* 0x0000000405007c0c */ /* 0x004fe2000bf26270 */
[----:B------:R-:W0:-:S12]  /*0090*/  LDCU.64 UR4, c[0x0][0x358] ;  /* 0x00006b00ff0477ac */ /* 0x000e180008000a00 */
[----:B------:R-:W1:Y:S01]  /*00a0*/  @!P1 LDC.64 R2, c[0x0][0x380] ;  /* 0x0000e000ff029b82 */ /* 0x000e620000000a00 */
[----:B------:R-:W-:Y:S01]  /*00b0*/  @!P1 MOV R4, 0x63 ;  /* 0x0000006300049802 */ /* 0x000fe20000000f00 */
[----:B-1----:R-:W-:-:S04]  /*00c0*/  @!P1 IMAD.WIDE R2, R5, 0x8, R2 ;  /* 0x0000000805029825 */ /* 0x002fc800078e0202 */
[----:B------:R-:W-:-:S05]  /*00d0*/  HFMA2 R5, -RZ, RZ, 0, 0 ;  /* 0x00000000ff057431 */ /* 0x000fca00000001ff */
[----:B0-----:R0:W-:Y:S01]  /*00e0*/  @!P1 STG.E.64 desc[UR4][R2.64+0x100], R4 ;  /* 0x0001000402009986 */ /* 0x0011e2000c101b04 */
[----:B------:R-:W-:Y:S05]  /*00f0*/  @P0 EXIT ;  /* 0x000000000000094d */ /* 0x000fea0003800000 */
[----:B0-----:R-:W0:Y:S02]  /*0100*/  LDC.64 R2, c[0x0][0x380] ;  /* 0x0000e000ff027b82 */ /* 0x001e240000000a00 */
[----:B0-----:R-:W-:-:S05]  /*0110*/  IMAD.WIDE.U32 R2, R0, 0x8, R2 ;  /* 0x0000000800027825 */ /* 0x001fca00078e0002 */
[----:B------:R-:W-:Y:S01]  /*0120*/  STG.E.64 desc[UR4][R2.64], RZ ;  /* 0x000000ff02007986 */ /* 0x000fe2000c101b04 */
[----:B------:R-:W-:Y:S05]  /*0130*/  EXIT ;  /* 0x000000000000794d */ /* 0x000fea0003800000 */
.L_x_479:
        /* <DEDUP_REMOVED lines=12> */
.L_x_511:


//--------------------- .text._ZN3cub18CUB_300001_SM_10006detail8for_each13static_kernelINS2_12policy_hub_t12policy_500_tElNS2_12op_wrapper_tIlN6thrust24THRUST_300001_SM_1000_NS6system6detail7generic6detail21binary_search_functorIPiNSC_18binary_search_lessENSC_3lbfEEENS8_12zip_iteratorIN4cuda3std3__45tupleIJNS8_6detail15normal_iteratorINS8_7pointerIiNS8_8cuda_cub5par_tENS8_11use_defaultESS_EEEENSO_INSP_IlSR_SS_SS_EEEEEEEEEEEEEvT0_T1_ --------------------------
	.section	.text._ZN3cub18CUB_300001_SM_10006detail8for_each13static_kernelINS2_12policy_hub_t12policy_500_tElNS2_12op_wrapper_tIlN6thrust24THRUST_300001_SM_1000_NS6system6detail7generic6detail21binary_search_functorIPiNSC_18binary_search_lessENSC_3lbfEEENS8_12zip_iteratorIN4cuda3std3__45tupleIJNS8_6detail15normal_iteratorINS8_7pointerIiNS8_8cuda_cub5par_tENS8_11use_defaultESS_EEEENSO_INSP_IlSR_SS_SS_EEEEEEEEEEEEEvT0_T1_,"ax",@progbits
	.align	128
        .global         _ZN3cub18CUB_300001_SM_10006detail8for_each13static_kernelINS2_12policy_hub_t12policy_500_tElNS2_12op_wrapper_tIlN6thrust24THRUST_300001_SM_1000_NS6system6detail7generic6detail21binary_search_functorIPiNSC_18binary_search_lessENSC_3lbfEEENS8_12zip_iteratorIN4cuda3std3__45tupleIJNS8_6detail15normal_iteratorINS8_7pointerIiNS8_8cuda_cub5par_tENS8_11use_defaultESS_EEEENSO_INSP_IlSR_SS_SS_EEEEEEEEEEEEEvT0_T1_
        .type           _ZN3cub18CUB_300001_SM_10006detail8for_each13static_kernelINS2_12policy_hub_t12policy_500_tElNS2_12op_wrapper_tIlN6thrust24THRUST_300001_SM_1000_NS6system6detail7generic6detail21binary_search_functorIPiNSC_18binary_search_lessENSC_3lbfEEENS8_12zip_iteratorIN4cuda3std3__45tupleIJNS8_6detail15normal_iteratorINS8_7pointerIiNS8_8cuda_cub5par_tENS8_11use_defaultESS_EEEENSO_INSP_IlSR_SS_SS_EEEEEEEEEEEEEvT0_T1_,@function
        .size           _ZN3cub18CUB_300001_SM_10006detail8for_each13static_kernelINS2_12policy_hub_t12policy_500_tElNS2_12op_wrapper_tIlN6thrust24THRUST_300001_SM_1000_NS6system6detail7generic6detail21binary_search_functorIPiNSC_18binary_search_lessENSC_3lbfEEENS8_12zip_iteratorIN4cuda3std3__45tupleIJNS8_6detail15normal_iteratorINS8_7pointerIiNS8_8cuda_cub5par_tENS8_11use_defaultESS_EEEENSO_INSP_IlSR_SS_SS_EEEEEEEEEEEEEvT0_T1_,(.L_x_512 - _ZN3cub18CUB_300001_SM_10006detail8for_each13static_kernelINS2_12policy_hub_t12policy_500_tElNS2_12op_wrapper_tIlN6thrust24THRUST_300001_SM_1000_NS6system6detail7generic6detail21binary_search_functorIPiNSC_18binary_search_lessENSC_3lbfEEENS8_12zip_iteratorIN4cuda3std3__45tupleIJNS8_6detail15normal_iteratorINS8_7pointerIiNS8_8cuda_cub5par_tENS8_11use_defaultESS_EEEENSO_INSP_IlSR_SS_SS_EEEEEEEEEEEEEvT0_T1_)
        .other          _ZN3cub18CUB_300001_SM_10006detail8for_each13static_kernelINS2_12policy_hub_t12policy_500_tElNS2_12op_wrapper_tIlN6thrust24THRUST_300001_SM_1000_NS6system6detail7generic6detail21binary_search_functorIPiNSC_18binary_search_lessENSC_3lbfEEENS8_12zip_iteratorIN4cuda3std3__45tupleIJNS8_6detail15normal_iteratorINS8_7pointerIiNS8_8cuda_cub5par_tENS8_11use_defaultESS_EEEENSO_INSP_IlSR_SS_SS_EEEEEEEEEEEEEvT0_T1_,@"STO_CUDA_ENTRY STV_DEFAULT"
_ZN3cub18CUB_300001_SM_10006detail8for_each13static_kernelINS2_12policy_hub_t12policy_500_tElNS2_12op_wrapper_tIlN6thrust24THRUST_300001_SM_1000_NS6system6detail7generic6detail21binary_search_functorIPiNSC_18binary_search_lessENSC_3lbfEEENS8_12zip_iteratorIN4cuda3std3__45tupleIJNS8_6detail15normal_iteratorINS8_7pointerIiNS8_8cuda_cub5par_tENS8_11use_defaultESS_EEEENSO_INSP_IlSR_SS_SS_EEEEEEEEEEEEEvT0_T1_:
.text._ZN3cub18CUB_300001_SM_10006detail8for_each13static_kernelINS2_12policy_hub_t12policy_500_tElNS2_12op_wrapper_tIlN6thrust24THRUST_300001_SM_1000_NS6system6detail7generic6detail21binary_search_functorIPiNSC_18binary_search_lessENSC_3lbfEEENS8_12zip_iteratorIN4cuda3std3__45tupleIJNS8_6detail15normal_iteratorINS8_7pointerIiNS8_8cuda_cub5par_tENS8_11use_defaultESS_EEEENSO_INSP_IlSR_SS_SS_EEEEEEEEEEEEEvT0_T1_:
[----:B------:R-:W-:Y:S08]  /*0000*/  LDC R1, c[0x0][0x37c] ;  /* 0x0000df00ff017b82 */ /* 0x000ff00000000800 */
[----:B------:R-:W0:Y:S01]  /*0010*/  S2UR UR4, SR_CTAID.X ;  /* 0x00000000000479c3 */ /* 0x000e220000002500 */
[----:B------:R-:W1:Y:S01]  /*0020*/  LDCU.64 UR6, c[0x0][0x380] ;  /* 0x00007000ff0677ac */ /* 0x000e620008000a00 */
[----:B------:R-:W2:Y:S01]  /*0030*/  LDCU.64 UR10, c[0x0][0x358] ;  /* 0x00006b00ff0a77ac */ /* 0x000ea20008000a00 */
[----:B0-----:R-:W-:-:S04]  /*0040*/  UIMAD.WIDE.U32 UR4, UR4, 0x200, URZ ;  /* 0x00000200040478a5 */ /* 0x001fc8000f8e00ff */
[----:B-1----:R-:W-:-:S04]  /*0050*/  UIADD3 UR6, UP0, UPT, -UR4, UR6, URZ ;  /* 0x0000000604067290 */ /* 0x002fc8000ff1e1ff */
[----:B------:R-:W-:Y:S02]  /*0060*/  UIADD3.X UR7, UPT, UPT, ~UR5, UR7, URZ, UP0, !UPT ;  /* 0x0000000705077290 */ /* 0x000fe400087fe5ff */
[----:B------:R-:W-:-:S04]  /*0070*/  UISETP.GE.U32.AND UP0, UPT, UR6, 0x200, UPT ;  /* 0x000002000600788c */ /* 0x000fc8000bf06070 */
[----:B------:R-:W-:-:S09]  /*0080*/  UISETP.GE.AND.EX UP0, UPT, UR7, URZ, UPT, UP0 ;  /* 0x000000ff0700728c */ /* 0x000fd2000bf06300 */
[----:B--2---:R-:W-:Y:S05]  /*0090*/  BRA.U !UP0, `(.L_x_480) ;  /* 0x0000000508607547 */ /* 0x004fea000b800000 */
[----:B------:R-:W0:Y:S01]  /*00a0*/  LDCU.64 UR6, c[0x0][0x3a0] ;  /* 0x00007400ff0677ac */ /* 0x000e220008000a00 */
[----:B------:R-:W1:Y:S01]  /*00b0*/  S2R R0, SR_TID.X ;  /* 0x0000000000007919 */ /* 0x000e620000002100 */
[----:B------:R-:W0:Y:S02]  /*00c0*/  LDCU.64 UR8, c[0x0][0x398] ;  /* 0x00007300ff0877ac */ /* 0x000e240008000a00 */
[----:B0-----:R-:W-:-:S04]  /*00d0*/  UIADD3 UR6, UP0, UPT, UR6, -UR8, URZ ;  /* 0x8000000806067290 */ /* 0x001fc8000ff1e0ff */
[----:B------:R-:W-:-:S04]  /*00e0*/  UIADD3.X UR7, UPT, UPT, UR7, ~UR9, URZ, UP0, !UPT ;  /* 0x8000000907077290 */ /* 0x000fc800087fe4ff */
[----:B------:R-:W-:Y:S02]  /*00f0*/  USHF.R.S64 UR6, UR6, 0x2, UR7 ;  /* 0x0000000206067899 */ /* 0x000fe40008001007 */
[----:B------:R-:W-:Y:S02]  /*0100*/  USHF.R.S32.HI UR7, URZ, 0x2, UR7 ;  /* 0x00000002ff077899 */ /* 0x000fe40008011407 */
[----:B------:R-:W-:-:S04]  /*0110*/  UISETP.GE.U32.AND UP0, UPT, UR6, 0x1, UPT ;  /* 0x000000010600788c */ /* 0x000fc8000bf06070 */
[----:B------:R-:W-:-:S09]  /*0120*/  UISETP.GE.AND.EX UP0, UPT, UR7, URZ, UPT, UP0 ;  /* 0x000000ff0700728c */ /* 0x000fd2000bf06300 */
[----:B-1----:R-:W-:Y:S05]  /*0130*/  BRA.U !UP0, `(.L_x_481) ;  /* 0x0000000508187547 */ /* 0x002fea000b800000 */
[----:B------:R-:W0:Y:S01]  /*0140*/  LDCU.64 UR12, c[0x0][0x388] ;  /* 0x00007100ff0c77ac */ /* 0x000e220008000a00 */
[----:B------:R-:W-:-:S05]  /*0150*/  IADD3 R3, P0, PT, R0, UR4, RZ ;  /* 0x0000000400037c10 */ /* 0x000fca000ff1e0ff */
[----:B------:R-:W-:Y:S01]  /*0160*/  IMAD.X R4, RZ, RZ, UR5, P0 ;  /* 0x00000005ff047e24 */ /* 0x000fe200080e06ff */
[----:B------:R-:W1:Y:S01]  /*0170*/  LDCU.64 UR4, c[0x0][0x390] ;  /* 0x00007200ff0477ac */ /* 0x000e620008000a00 */
[----:B0-----:R-:W-:-:S04]  /*0180*/  LEA R6, P0, R3, UR12, 0x2 ;  /* 0x0000000c03067c11 */ /* 0x001fc8000f8010ff */
[----:B------:R-:W-:-:S05]  /*0190*/  LEA.HI.X R7, R3, UR13, R4, 0x2, P0 ;  /* 0x0000000d03077c11 */ /* 0x000fca00080f1404 */
[----:B------:R0:W5:Y:S01]  /*01a0*/  LDG.E R5, desc[UR10][R6.64] ;  /* 0x0000000a06057981 */ /* 0x000162000c1e1900 */
[C---:B-1----:R-:W-:Y:S01]  /*01b0*/  LEA R2, P0, R3.reuse, UR4, 0x3 ;  /* 0x0000000403027c11 */ /* 0x042fe2000f8018ff */
[----:B------:R-:W-:Y:S01]  /*01c0*/  IMAD.U32 R0, RZ, RZ, UR6 ;  /* 0x00000006ff007e24 */ /* 0x000fe2000f8e00ff */
[----:B------:R-:W-:Y:S01]  /*01d0*/  BSSY.RECONVERGENT B0, `(.L_x_482) ;  /* 0x000001b000007945 */ /* 0x000fe20003800200 */
[----:B------:R-:W-:Y:S02]  /*01e0*/  CS2R R16, SRZ ;  /* 0x0000000000107805 */ /* 0x000fe4000001ff00 */
[----:B------:R-:W-:Y:S01]  /*01f0*/  LEA.HI.X R3, R3, UR5, R4, 0x3, P0 ;  /* 0x0000000503037c11 */ /* 0x000fe200080f1c04 */
[----:B------:R-:W-:Y:S02]  /*0200*/  IMAD.U32 R4, RZ, RZ, UR7 ;  /* 0x00000007ff047e24 */ /* 0x000fe4000f8e00ff */
[----:B------:R-:W-:Y:S02]  /*0210*/  IMAD.MOV.U32 R15, RZ, RZ, R0 ;  /* 0x000000ffff0f7224 */ /* 0x000fe400078e0000 */
[----:B0-----:R-:W-:-:S07]  /*0220*/  IMAD.MOV.U32 R14, RZ, RZ, R4 ;  /* 0x000000ffff0e7224 */ /* 0x001fce00078e0004 */
.L_x_483:
[----:B------:R-:W-:-:S05]  /*0230*/  IADD3 R12, P0, PT, -R16, R15, RZ ;  /* 0x0000000f100c7210 */ /* 0x000fca0007f1e1ff */
[----:B------:R-:W-:-:S05]  /*0240*/  IMAD.X R13, R14, 0x1, ~R17, P0 ;  /* 0x000000010e0d7824 */ /* 0x000fca00000e0e11 */
[----:B------:R-:W-:-:S05]  /*0250*/  LEA.HI R12, P0, R13, R12, RZ, 0x1 ;  /* 0x0000000c0d0c7211 */ /* 0x000fca00078108ff */
[----:B------:R-:W-:-:S05]  /*0260*/  IMAD.X R13, RZ, RZ, R13, P0 ;  /* 0x000000ffff0d7224 */ /* 0x000fca00000e060d */
[--C-:B------:R-:W-:Y:S02]  /*0270*/  SHF.R.S64 R12, R12, 0x1, R13.reuse ;  /* 0x000000010c0c7819 */ /* 0x100fe4000000100d */
[----:B------:R-:W-:Y:S02]  /*0280*/  SHF.R.S32.HI R13, RZ, 0x1, R13 ;  /* 0x00000001ff0d7819 */ /* 0x000fe4000001140d */
[----:B------:R-:W-:-:S05]  /*0290*/  IADD3 R12, P0, PT, R16, R12, RZ ;  /* 0x0000000c100c7210 */ /* 0x000fca0007f1e0ff */
[----:B------:R-:W-:Y:S01]  /*02a0*/  IMAD.X R13, R17, 0x1, R13, P0 ;  /* 0x00000001110d7824 */ /* 0x000fe200000e060d */
[----:B------:R-:W-:-:S04]  /*02b0*/  LEA R8, P0, R12, UR8, 0x2 ;  /* 0x000000080c087c11 */ /* 0x000fc8000f8010ff */
[----:B------:R-:W-:-:S05]  /*02c0*/  LEA.HI.X R9, R12, UR9, R13, 0x2, P0 ;  /* 0x000000090c097c11 */ /* 0x000fca00080f140d */
[----:B------:R-:W2:Y:S01]  /*02d0*/  LDG.E R8, desc[UR10][R8.64] ;  /* 0x0000000a08087981 */ /* 0x000ea2000c1e1900 */
[----:B------:R-:W-:-:S05]  /*02e0*/  IADD3 R10, P1, PT, R12, 0x1, RZ ;  /* 0x000000010c0a7810 */ /* 0x000fca0007f3e0ff */
[----:B------:R-:W-:Y:S01]  /*02f0*/  IMAD.X R11, RZ, RZ, R13, P1 ;  /* 0x000000ffff0b7224 */ /* 0x000fe200008e060d */
[----:B--2--5:R-:W-:-:S04]  /*0300*/  ISETP.GE.AND P0, PT, R8, R5, PT ;  /* 0x000000050800720c */ /* 0x024fc80003f06270 */
[----:B------:R-:W-:Y:S02]  /*0310*/  SEL R15, R15, R12, !P0 ;  /* 0x0000000c0f0f7207 */ /* 0x000fe40004000000 */
[----:B------:R-:W-:Y:S02]  /*0320*/  SEL R16, R10, R16, !P0 ;  /* 0x000000100a107207 */ /* 0x000fe40004000000 */
[----:B------:R-:W-:Y:S02]  /*0330*/  SEL R14, R14, R13, !P0 ;  /* 0x0000000d0e0e7207 */ /* 0x000fe40004000000 */
[----:B------:R-:W-:Y:S02]  /*0340*/  SEL R17, R11, R17, !P0 ;  /* 0x000000110b117207 */ /* 0x000fe40004000000 */
[----:B------:R-:W-:-:S04]  /*0350*/  ISETP.GE.U32.AND P0, PT, R16, R15, PT ;  /* 0x0000000f1000720c */ /* 0x000fc80003f06070 */
[----:B------:R-:W-:-:S13]  /*0360*/  ISETP.GE.AND.EX P0, PT, R17, R14, PT, P0 ;  /* 0x0000000e1100720c */ /* 0x000fda0003f06300 */
[----:B------:R-:W-:Y:S05]  /*0370*/  @!P0 BRA `(.L_x_483) ;  /* 0xfffffffc00ac8947 */ /* 0x000fea000383ffff */
[----:B------:R-:W-:Y:S05]  /*0380*/  BSYNC.RECONVERGENT B0 ;  /* 0x0000000000007941 */ /* 0x000fea0003800200 */
.L_x_482:
[----:B------:R-:W-:Y:S02]  /*0390*/  IMAD.MOV.U32 R8, RZ, RZ, R16 ;  /* 0x000000ffff087224 */ /* 0x000fe400078e0010 */
[----:B------:R-:W-:-:S05]  /*03a0*/  IMAD.MOV.U32 R9, RZ, RZ, R17 ;  /* 0x000000ffff097224 */ /* 0x000fca00078e0011 */
[----:B------:R0:W-:Y:S04]  /*03b0*/  STG.E.64 desc[UR10][R2.64], R8 ;  /* 0x0000000802007986 */ /* 0x0001e8000c101b0a */
[----:B------:R0:W5:Y:S01]  /*03c0*/  LDG.E R5, desc[UR10][R6.64+0x400] ;  /* 0x0004000a06057981 */ /* 0x000162000c1e1900 */
[----:B------:R-:W-:Y:S01]  /*03d0*/  BSSY.RECONVERGENT B0, `(.L_x_484) ;  /* 0x0000018000007945 */ /* 0x000fe20003800200 */
[----:B------:R-:W-:Y:S02]  /*03e0*/  IMAD.MOV.U32 R13, RZ, RZ, RZ ;  /* 0x000000ffff0d7224 */ /* 0x000fe400078e00ff */
[----:B------:R-:W-:-:S07]  /*03f0*/  IMAD.MOV.U32 R15, RZ, RZ, RZ ;  /* 0x000000ffff0f7224 */ /* 0x000fce00078e00ff */
.L_x_485:
[----:B------:R-:W-:-:S05]  /*0400*/  IADD3 R11, P0, PT, R0, -R13, RZ ;  /* 0x8000000d000b7210 */ /* 0x000fca0007f1e0ff */
[----:B------:R-:W-:-:S05]  /*0410*/  IMAD.X R10, R4, 0x1, ~R15, P0 ;  /* 0x00000001040a7824 */ /* 0x000fca00000e0e0f */
[----:B------:R-:W-:-:S05]  /*0420*/  LEA.HI R11, P0, R10, R11, RZ, 0x1 ;  /* 0x0000000b0a0b7211 */ /* 0x000fca00078108ff */
[----:B------:R-:W-:-:S05]  /*0430*/  IMAD.X R10, RZ, RZ, R10, P0 ;  /* 0x000000ffff0a7224 */ /* 0x000fca00000e060a */
[--C-:B------:R-:W-:Y:S02]  /*0440*/  SHF.R.S64 R11, R11, 0x1, R10.reuse ;  /* 0x000000010b0b7819 */ /* 0x100fe4000000100a */
[----:B------:R-:W-:Y:S02]  /*0450*/  SHF.R.S32.HI R10, RZ, 0x1, R10 ;  /* 0x00000001ff0a7819 */ /* 0x000fe4000001140a */
[----:B------:R-:W-:-:S05]  /*0460*/  IADD3 R11, P0, PT, R13, R11, RZ ;  /* 0x0000000b0d0b7210 */ /* 0x000fca0007f1e0ff */
[----:B------:R-:W-:Y:S01]  /*0470*/  IMAD.X R10, R15, 0x1, R10, P0 ;  /* 0x000000010f0a7824 */ /* 0x000fe200000e060a */
[----:B0-----:R-:W-:-:S04]  /*0480*/  LEA R6, P0, R11, UR8, 0x2 ;  /* 0x000000080b067c11 */ /* 0x001fc8000f8010ff */
        /* <DEDUP_REMOVED lines=13> */
.L_x_484:
[----:B------:R-:W-:Y:S02]  /*0560*/  IMAD.MOV.U32 R4, RZ, RZ, R13 ;  /* 0x000000ffff047224 */ /* 0x000fe400078e000d */
[----:B------:R-:W-:-:S05]  /*0570*/  IMAD.MOV.U32 R5, RZ, RZ, R15 ;  /* 0x000000ffff057224 */ /* 0x000fca00078e000f */
[----:B------:R-:W-:Y:S01]  /*0580*/  STG.E.64 desc[UR10][R2.64+0x800], R4 ;  /* 0x0008000402007986 */ /* 0x000fe2000c101b0a */
[----:B------:R-:W-:Y:S05]  /*0590*/  EXIT ;  /* 0x000000000000794d */ /* 0x000fea0003800000 */
.L_x_481:
[----:B------:R-:W0:Y:S01]  /*05a0*/  LDCU.64 UR6, c[0x0][0x390] ;  /* 0x00007200ff0677ac */ /* 0x000e220008000a00 */
[----:B------:R-:W-:-:S05]  /*05b0*/  IADD3 R0, P0, PT, R0, UR4, RZ ;  /* 0x0000000400007c10 */ /* 0x000fca000ff1e0ff */
[----:B------:R-:W-:Y:S01]  /*05c0*/  IMAD.X R3, RZ, RZ, UR5, P0 ;  /* 0x00000005ff037e24 */ /* 0x000fe200080e06ff */
[----:B0-----:R-:W-:-:S04]  /*05d0*/  LEA R2, P0, R0, UR6, 0x3 ;  /* 0x0000000600027c11 */ /* 0x001fc8000f8018ff */
[----:B------:R-:W-:-:S05]  /*05e0*/  LEA.HI.X R3, R0, UR7, R3, 0x3, P0 ;  /* 0x0000000700037c11 */ /* 0x000fca00080f1c03 */
[----:B------:R-:W-:Y:S04]  /*05f0*/  STG.E.64 desc[UR10][R2.64], RZ ;  /* 0x000000ff02007986 */ /* 0x000fe8000c101b0a */
[----:B------:R-:W-:Y:S01]  /*0600*/  STG.E.64 desc[UR10][R2.64+0x800], RZ ;  /* 0x000800ff02007986 */ /* 0x000fe2000c101b0a */
[----:B------:R-:W-:Y:S05]  /*0610*/  EXIT ;  /* 0x000000000000794d */ /* 0x000fea0003800000 */
.L_x_480:
[----:B------:R-:W0:Y:S01]  /*0620*/  LDCU.64 UR8, c[0x0][0x3a0] ;  /* 0x00007400ff0877ac */ /* 0x000e220008000a00 */
[----:B------:R-:W1:Y:S01]  /*0630*/  S2R R5, SR_TID.X ;  /* 0x0000000000057919 */ /* 0x000e620000002100 */
[----:B------:R-:W0:Y:S01]  /*0640*/  LDCU.64 UR12, c[0x0][0x398] ;  /* 0x00007300ff0c77ac */ /* 0x000e220008000a00 */
[----:B------:R-:W-:Y:S02]  /*0650*/  USHF.R.S32.HI UR7, URZ, 0x1f, UR6 ;  /* 0x0000001fff077899 */ /* 0x000fe40008011406 */
[----:B0-----:R-:W-:-:S04]  /*0660*/  UIADD3 UR8, UP0, UPT, UR8, -UR12, URZ ;  /* 0x8000000c08087290 */ /* 0x001fc8000ff1e0ff */
[----:B------:R-:W-:-:S04]  /*0670*/  UIADD3.X UR9, UPT, UPT, UR9, ~UR13, URZ, UP0, !UPT ;  /* 0x8000000d09097290 */ /* 0x000fc800087fe4ff */
[----:B------:R-:W-:Y:S02]  /*0680*/  USHF.R.S64 UR8, UR8, 0x2, UR9 ;  /* 0x0000000208087899 */ /* 0x000fe40008001009 */
[----:B------:R-:W-:Y:S02]  /*0690*/  USHF.R.S32.HI UR9, URZ, 0x2, UR9 ;  /* 0x00000002ff097899 */ /* 0x000fe40008011409 */
[----:B------:R-:W-:-:S04]  /*06a0*/  UISETP.GE.U32.AND UP0, UPT, UR8, 0x1, UPT ;  /* 0x000000010800788c */ /* 0x000fc8000bf06070 */
[----:B------:R-:W-:-:S09]  /*06b0*/  UISETP.GE.AND.EX UP0, UPT, UR9, URZ, UPT, UP0 ;  /* 0x000000ff0900728c */ /* 0x000fd2000bf06300 */
[----:B-1----:R-:W-:Y:S05]  /*06c0*/  BRA.U !UP0, `(.L_x_486) ;  /* 0x0000000508687547 */ /* 0x002fea000b800000 */
[----:B------:R-:W-:Y:S01]  /*06d0*/  IMAD.U32 R0, RZ, RZ, UR7 ;  /* 0x00000007ff007e24 */ /* 0x000fe2000f8e00ff */
[----:B------:R-:W-:Y:S01]  /*06e0*/  ISETP.LT.U32.AND P0, PT, R5, UR6, PT ;  /* 0x0000000605007c0c */ /* 0x000fe2000bf01070 */
[----:B------:R-:W-:Y:S01]  /*06f0*/  IMAD.U32 R4, RZ, RZ, UR9 ;  /* 0x00000009ff047e24 */ /* 0x000fe2000f8e00ff */
[----:B------:R-:W-:Y:S02]  /*0700*/  BSSY.RECONVERGENT B0, `(.L_x_487) ;  /* 0x000002b000007945 */ /* 0x000fe40003800200 */
[----:B------:R-:W-:Y:S01]  /*0710*/  ISETP.GT.AND.EX P0, PT, R0, RZ, PT, P0 ;  /* 0x000000ff0000720c */ /* 0x000fe20003f04300 */
[----:B------:R-:W-:-:S12]  /*0720*/  IMAD.U32 R0, RZ, RZ, UR8 ;  /* 0x00000008ff007e24 */ /* 0x000fd8000f8e00ff */
[----:B------:R-:W-:Y:S05]  /*0730*/  @!P0 BRA `(.L_x_488) ;  /* 0x00000000009c8947 */ /* 0x000fea0003800000 */
[----:B------:R-:W0:Y:S01]  /*0740*/  LDCU.64 UR8, c[0x0][0x388] ;  /* 0x00007100ff0877ac */ /* 0x000e220008000a00 */
[----:B------:R-:W-:-:S05]  /*0750*/  IADD3 R3, P0, PT, R5, UR4, RZ ;  /* 0x0000000405037c10 */ /* 0x000fca000ff1e0ff */
[----:B------:R-:W-:Y:S01]  /*0760*/  IMAD.X R10, RZ, RZ, UR5, P0 ;  /* 0x00000005ff0a7e24 */ /* 0x000fe200080e06ff */
[----:B0-----:R-:W-:-:S04]  /*0770*/  LEA R6, P0, R3, UR8, 0x2 ;  /* 0x0000000803067c11 */ /* 0x001fc8000f8010ff */
[----:B------:R-:W-:Y:S01]  /*0780*/  LEA.HI.X R7, R3, UR9, R10, 0x2, P0 ;  /* 0x0000000903077c11 */ /* 0x000fe200080f140a */
[----:B------:R-:W0:Y:S04]  /*0790*/  LDCU.64 UR8, c[0x0][0x390] ;  /* 0x00007200ff0877ac */ /* 0x000e280008000a00 */
[----:B------:R1:W5:Y:S01]  /*07a0*/  LDG.E R8, desc[UR10][R6.64] ;  /* 0x0000000a06087981 */ /* 0x000362000c1e1900 */
[----:B------:R-:W-:Y:S01]  /*07b0*/  BSSY.RECONVERGENT B1, `(.L_x_489) ;  /* 0x000001c000017945 */ /* 0x000fe20003800200 */
[----:B------:R-:W-:Y:S02]  /*07c0*/  IMAD.MOV.U32 R15, RZ, RZ, RZ ;  /* 0x000000ffff0f7224 */ /* 0x000fe400078e00ff */
[----:B------:R-:W-:Y:S02]  /*07d0*/  IMAD.MOV.U32 R16, RZ, RZ, RZ ;  /* 0x000000ffff107224 */ /* 0x000fe400078e00ff */
[----:B------:R-:W-:-:S02]  /*07e0*/  IMAD.MOV.U32 R14, RZ, RZ, R0 ;  /* 0x000000ffff0e7224 */ /* 0x000fc400078e0000 */
[----:B------:R-:W-:Y:S01]  /*07f0*/  IMAD.MOV.U32 R13, RZ, RZ, R4 ;  /* 0x000000ffff0d7224 */ /* 0x000fe200078e0004 */
[----:B0-----:R-:W-:-:S04]  /*0800*/  LEA R2, P0, R3, UR8, 0x3 ;  /* 0x0000000803027c11 */ /* 0x001fc8000f8018ff */
[----:B-1----:R-:W-:-:S09]  /*0810*/  LEA.HI.X R3, R3, UR9, R10, 0x3, P0 ;  /* 0x0000000903037c11 */ /* 0x002fd200080f1c0a */
.L_x_490:
        /* <DEDUP_REMOVED lines=9> */
[----:B------:R-:W-:-:S06]  /*08b0*/  LEA.HI.X R7, R11, UR13, R12, 0x2, P0 ;  /* 0x0000000d0b077c11 */ /* 0x000fcc00080f140c */
        /* <DEDUP_REMOVED lines=12> */
.L_x_489:
[----:B------:R-:W-:Y:S02]  /*0980*/  IMAD.MOV.U32 R6, RZ, RZ, R15 ;  /* 0x000000ffff067224 */ /* 0x000fe400078e000f */
[----:B------:R-:W-:-:S05]  /*0990*/  IMAD.MOV.U32 R7, RZ, RZ, R16 ;  /* 0x000000ffff077224 */ /* 0x000fca00078e0010 */
[----:B------:R0:W-:Y:S02]  /*09a0*/  STG.E.64 desc[UR10][R2.64], R6 ;  /* 0x0000000602007986 */ /* 0x0001e4000c101b0a */
.L_x_488:
[----:B------:R-:W-:Y:S05]  /*09b0*/  BSYNC.RECONVERGENT B0 ;  /* 0x0000000000007941 */ /* 0x000fea0003800200 */
.L_x_487:
[----:B0-----:R-:W-:Y:S02]  /*09c0*/  VIADD R2, R5, 0x100 ;  /* 0x0000010005027836 */ /* 0x001fe40000000000 */
[----:B------:R-:W-:-:S03]  /*09d0*/  IMAD.U32 R3, RZ, RZ, UR7 ;  /* 0x00000007ff037e24 */ /* 0x000fc6000f8e00ff */
[----:B------:R-:W-:-:S04]  /*09e0*/  ISETP.LT.U32.AND P0, PT, R2, UR6, PT ;  /* 0x0000000602007c0c */ /* 0x000fc8000bf01070 */
[----:B------:R-:W-:-:S13]  /*09f0*/  ISETP.GT.AND.EX P0, PT, R3, RZ, PT, P0 ;  /* 0x000000ff0300720c */ /* 0x000fda0003f04300 */
[----:B------:R-:W-:Y:S05]  /*0a00*/  @!P0 EXIT ;  /* 0x000000000000894d */ /* 0x000fea0003800000 */
        /* <DEDUP_REMOVED lines=8> */
[----:B------:R-:W-:Y:S01]  /*0a90*/  BSSY.RECONVERGENT B0, `(.L_x_491) ;  /* 0x0000019000007945 */ /* 0x000fe20003800200 */
[----:B------:R-:W-:Y:S02]  /*0aa0*/  IMAD.MOV.U32 R13, RZ, RZ, RZ ;  /* 0x000000ffff0d7224 */ /* 0x000fe400078e00ff */
[----:B------:R-:W-:Y:S01]  /*0ab0*/  LEA.HI.X R3, R3, UR5, R8, 0x3, P0 ;  /* 0x0000000503037c11 */ /* 0x000fe200080f1c08 */
[----:B------:R-:W-:-:S08]  /*0ac0*/  IMAD.MOV.U32 R15, RZ, RZ, RZ ;  /* 0x000000ffff0f7224 */ /* 0x000fd000078e00ff */
.L_x_492:
        /* <DEDUP_REMOVED lines=22> */
.L_x_491:
[----:B------:R-:W-:Y:S02]  /*0c30*/  IMAD.MOV.U32 R4, RZ, RZ, R13 ;  /* 0x000000ffff047224 */ /* 0x000fe400078e000d */
[----:B------:R-:W-:-:S05]  /*0c40*/  IMAD.MOV.U32 R5, RZ, RZ, R15 ;  /* 0x000000ffff057224 */ /* 0x000fca00078e000f */
[----:B------:R-:W-:Y:S01]  /*0c50*/  STG.E.64 desc[UR10][R2.64+0x800], R4 ;  /* 0x0008000402007986 */ /* 0x000fe2000c101b0a */
[----:B------:R-:W-:Y:S05]  /*0c60*/  EXIT ;  /* 0x000000000000794d */ /* 0x000fea0003800000 */
.L_x_486:
[----:B------:R-:W0:Y:S01]  /*0c70*/  LDCU.64 UR8, c[0x0][0x390] ;  /* 0x00007200ff0877ac */ /* 0x000e220008000a00 */
[----:B------:R-:W-:Y:S01]  /*0c80*/  IMAD.U32 R2, RZ, RZ, UR7 ;  /* 0x00000007ff027e24 */ /* 0x000fe2000f8e00ff */
[C---:B------:R-:W-:Y:S02]  /*0c90*/  IADD3 R0, P1, PT, R5.reuse, UR4, RZ ;  /* 0x0000000405007c10 */ /* 0x040fe4000ff3e0ff */
[C---:B------:R-:W-:Y:S01]  /*0ca0*/  ISETP.LT.U32.AND P0, PT, R5.reuse, UR6, PT ;  /* 0x0000000605007c0c */ /* 0x040fe2000bf01070 */
[----:B------:R-:W-:Y:S02]  /*0cb0*/  VIADD R5, R5, 0x100 ;  /* 0x0000010005057836 */ /* 0x000fe40000000000 */
[----:B------:R-:W-:Y:S01]  /*0cc0*/  IMAD.X R3, RZ, RZ, UR5, P1 ;  /* 0x00000005ff037e24 */ /* 0x000fe200088e06ff */
[----:B------:R-:W-:Y:S02]  /*0cd0*/  ISETP.GT.AND.EX P0, PT, R2, RZ, PT, P0 ;  /* 0x000000ff0200720c */ /* 0x000fe40003f04300 */
[----:B------:R-:W-:-:S02]  /*0ce0*/  ISETP.LT.U32.AND P1, PT, R5, UR6, PT ;  /* 0x0000000605007c0c */ /* 0x000fc4000bf21070 */
[----:B0-----:R-:W-:-:S04]  /*0cf0*/  LEA R2, P2, R0, UR8, 0x3 ;  /* 0x0000000800027c11 */ /* 0x001fc8000f8418ff */
[----:B------:R-:W-:Y:S01]  /*0d00*/  LEA.HI.X R3, R0, UR9, R3, 0x3, P2 ;  /* 0x0000000900037c11 */ /* 0x000fe200090f1c03 */
[----:B------:R-:W-:-:S04]  /*0d10*/  IMAD.U32 R0, RZ, RZ, UR7 ;  /* 0x00000007ff007e24 */ /* 0x000fc8000f8e00ff */
[----:B------:R0:W-:Y:S01]  /*0d20*/  @P0 STG.E.64 desc[UR10][R2.64], RZ ;  /* 0x000000ff02000986 */ /* 0x0001e2000c101b0a */
[----:B------:R-:W-:-:S13]  /*0d30*/  ISETP.GT.AND.EX P1, PT, R0, RZ, PT, P1 ;  /* 0x000000ff0000720c */ /* 0x000fda0003f24310 */
[----:B0-----:R-:W-:Y:S05]  /*0d40*/  @!P1 EXIT ;  /* 0x000000000000994d */ /* 0x001fea0003800000 */
[----:B------:R-:W-:Y:S01]  /*0d50*/  STG.E.64 desc[UR10][R2.64+0x800], RZ ;  /* 0x000800ff02007986 */ /* 0x000fe2000c101b0a */
[----:B------:R-:W-:Y:S05]  /*0d60*/  EXIT ;  /* 0x000000000000794d */ /* 0x000fea0003800000 */
.L_x_493:
        /* <DEDUP_REMOVED lines=9> */
.L_x_512:


//--------------------- .text._ZN3cub18CUB_300001_SM_10006detail11EmptyKernelIvEEvv --------------------------
	.section	.text._ZN3cub18CUB_300001_SM_10006detail11EmptyKernelIvEEvv,"ax",@progbits
	.align	128
        .global         _ZN3cub18CUB_300001_SM_10006detail11EmptyKernelIvEEvv
        .type           _ZN3cub18CUB_300001_SM_10006detail11EmptyKernelIvEEvv,@function
        .size           _ZN3cub18CUB_300001_SM_10006detail11EmptyKernelIvEEvv,(.L_x_513 - _ZN3cub18CUB_300001_SM_10006detail11EmptyKernelIvEEvv)
        .other          _ZN3cub18CUB_300001_SM_10006detail11EmptyKernelIvEEvv,@"STO_CUDA_ENTRY STV_DEFAULT"
_ZN3cub18CUB_300001_SM_10006detail11EmptyKernelIvEEvv:
.text._ZN3cub18CUB_300001_SM_10006detail11EmptyKernelIvEEvv:
[----:B------:R-:W-:Y:S01]  /*0000*/  LDC R1, c[0x0][0x37c] ;  /* 0x0000df00ff017b82 */ /* 0x000fe20000000800 */
[----:B------:R-:W-:Y:S05]  /*0010*/  EXIT ;  /* 0x000000000000794d */ /* 0x000fea0003800000 */
.L_x_494:
        /* <DEDUP_REMOVED lines=14> */
.L_x_513:


//--------------------- .text._Z25collectHistogramSharedMemiPjPii --------------------------
	.section	.text._Z25collectHistogramSharedMemiPjPii,"ax",@progbits
	.align	128
        .global         _Z25collectHistogramSharedMemiPjPii
        .type           _Z25collectHistogramSharedMemiPjPii,@function
        .size           _Z25collectHistogramSharedMemiPjPii,(.L_x_514 - _Z25collectHistogramSharedMemiPjPii)
        .other          _Z25collectHistogramSharedMemiPjPii,@"STO_CUDA_ENTRY STV_DEFAULT"
_Z25collectHistogramSharedMemiPjPii:
.text._Z25collectHistogramSharedMemiPjPii:
[----:B------:R-:W-:Y:S01]  /*0000*/  LDC R1, c[0x0][0x37c] ;  /* 0x0000df00ff017b82 */ /* 0x000fe20000000800 */
[----:B------:R-:W0:Y:S07]  /*0010*/  S2R R0, SR_TID.X ;  /* 0x0000000000007919 */ /* 0x000e2e0000002100 */
[----:B------:R-:W1:Y:S01]  /*0020*/  S2UR UR5, SR_CgaCtaId ;  /* 0x00000000000579c3 */ /* 0x000e620000008800 */
[----:B------:R-:W2:Y:S01]  /*0030*/  LDCU UR7, c[0x0][0x380] ;  /* 0x00007000ff0777ac */ /* 0x000ea20008000800 */
[----:B------:R-:W-:Y:S01]  /*0040*/  BSSY.RECONVERGENT B0, `(.L_x_495) ;  /* 0x000005b000007945 */ /* 0x000fe20003800200 */
[----:B------:R-:W-:Y:S01]  /*0050*/  UMOV UR4, 0x400 ;  /* 0x0000040000047882 */ /* 0x000fe20000000000 */
[----:B------:R-:W3:Y:S04]  /*0060*/  LDCU.64 UR8, c[0x0][0x358] ;  /* 0x00006b00ff0877ac */ /* 0x000ee80008000a00 */
[----:B------:R-:W4:Y:S08]  /*0070*/  S2UR UR6, SR_CTAID.X ;  /* 0x00000000000679c3 */ /* 0x000f300000002500 */
[----:B------:R-:W4:Y:S01]  /*0080*/  LDC R5, c[0x0][0x360] ;  /* 0x0000d800ff057b82 */ /* 0x000f220000000800 */
[----:B-1----:R-:W-:Y:S01]  /*0090*/  ULEA UR4, UR5, UR4, 0x18 ;  /* 0x0000000405047291 */ /* 0x002fe2000f8ec0ff */
[----:B------:R-:W1:Y:S01]  /*00a0*/  LDCU UR5, c[0x0][0x370] ;  /* 0x00006e00ff0577ac */ /* 0x000e620008000800 */
[----:B0-----:R-:W-:-:S04]  /*00b0*/  ISETP.GT.U32.AND P0, PT, R0, 0xff, PT ;  /* 0x000000ff0000780c */ /* 0x001fc80003f04070 */
[----:B------:R-:W-:Y:S01]  /*00c0*/  LEA R4, R0, UR4, 0x2 ;  /* 0x0000000400047c11 */ /* 0x000fe2000f8e10ff */
[----:B----4-:R-:W-:-:S08]  /*00d0*/  IMAD R3, R5, UR6, R0 ;  /* 0x0000000605037c24 */ /* 0x010fd0000f8e0200 */
[----:B------:R0:W-:Y:S01]  /*00e0*/  @!P0 STS [R4], RZ ;  /* 0x000000ff04008388 */ /* 0x0001e20000000800 */
[----:B------:R-:W-:Y:S01]  /*00f0*/  BAR.SYNC.DEFER_BLOCKING 0x0 ;  /* 0x0000000000007b1d */ /* 0x000fe20000010000 */
[----:B--2---:R-:W-:Y:S01]  /*0100*/  ISETP.GE.AND P1, PT, R3, UR7, PT ;  /* 0x0000000703007c0c */ /* 0x004fe2000bf26270 */
[----:B-1----:R-:W-:-:S12]  /*0110*/  IMAD R2, R5, UR5, RZ ;  /* 0x0000000505027c24 */ /* 0x002fd8000f8e02ff */
[----:B0--3--:R-:W-:Y:S05]  /*0120*/  @P1 BRA `(.L_x_496) ;  /* 0x0000000400301947 */ /* 0x009fea0003800000 */
[----:B------:R-:W0:Y:S01]  /*0130*/  I2F.U32.RP R10, R2 ;  /* 0x00000002000a7306 */ /* 0x000e220000209000 */
[C---:B------:R-:W-:Y:S01]  /*0140*/  IMAD.IADD R5, R2.reuse, 0x1, R3 ;  /* 0x0000000102057824 */ /* 0x040fe200078e0203 */
[----:B------:R-:W-:Y:S01]  /*0150*/  ISETP.NE.U32.AND P3, PT, R2, RZ, PT ;  /* 0x000000ff0200720c */ /* 0x000fe20003f65070 */
[----:B------:R-:W-:Y:S01]  /*0160*/  IMAD.MOV R11, RZ, RZ, -R2 ;  /* 0x000000ffff0b7224 */ /* 0x000fe200078e0a02 */
[----:B------:R-:W1:Y:S01]  /*0170*/  LDCU UR5, c[0x0][0x398] ;  /* 0x00007300ff0577ac */ /* 0x000e620008000800 */
[----:B------:R-:W-:Y:S01]  /*0180*/  BSSY.RECONVERGENT B1, `(.L_x_497) ;  /* 0x000002a000017945 */ /* 0x000fe20003800200 */
[C---:B------:R-:W-:Y:S02]  /*0190*/  ISETP.GE.AND P1, PT, R5.reuse, UR7, PT ;  /* 0x0000000705007c0c */ /* 0x040fe4000bf26270 */
[----:B------:R-:W-:Y:S02]  /*01a0*/  VIMNMX R8, PT, PT, R5, UR7, !PT ;  /* 0x0000000705087c48 */ /* 0x000fe4000ffe0100 */
[----:B------:R-:W-:-:S04]  /*01b0*/  SEL R9, RZ, 0x1, P1 ;  /* 0x00000001ff097807 */ /* 0x000fc80000800000 */
[----:B------:R-:W-:Y:S01]  /*01c0*/  IADD3 R5, PT, PT, R8, -R5, -R9 ;  /* 0x8000000508057210 */ /* 0x000fe20007ffe809 */
[----:B0-----:R-:W0:Y:S02]  /*01d0*/  MUFU.RCP R10, R10 ;  /* 0x0000000a000a7308 */ /* 0x001e240000001000 */
[----:B0-----:R-:W-:-:S06]  /*01e0*/  VIADD R6, R10, 0xffffffe ;  /* 0x0ffffffe0a067836 */ /* 0x001fcc0000000000 */
[----:B------:R0:W2:Y:S02]  /*01f0*/  F2I.FTZ.U32.TRUNC.NTZ R7, R6 ;  /* 0x0000000600077305 */ /* 0x0000a4000021f000 */
[----:B0-----:R-:W-:Y:S02]  /*0200*/  IMAD.MOV.U32 R6, RZ, RZ, RZ ;  /* 0x000000ffff067224 */ /* 0x001fe400078e00ff */
[----:B--2---:R-:W-:-:S04]  /*0210*/  IMAD R11, R11, R7, RZ ;  /* 0x000000070b0b7224 */ /* 0x004fc800078e02ff */
[----:B------:R-:W-:-:S06]  /*0220*/  IMAD.HI.U32 R10, R7, R11, R6 ;  /* 0x0000000b070a7227 */ /* 0x000fcc00078e0006 */
[----:B------:R-:W-:-:S04]  /*0230*/  IMAD.HI.U32 R10, R10, R5, RZ ;  /* 0x000000050a0a7227 */ /* 0x000fc800078e00ff */
[----:B------:R-:W-:-:S04]  /*0240*/  IMAD.MOV R6, RZ, RZ, -R10 ;  /* 0x000000ffff067224 */ /* 0x000fc800078e0a0a */
[----:B------:R-:W-:Y:S02]  /*0250*/  IMAD R5, R2, R6, R5 ;  /* 0x0000000602057224 */ /* 0x000fe400078e0205 */
[----:B------:R-:W0:Y:S03]  /*0260*/  LDC.64 R6, c[0x0][0x388] ;  /* 0x0000e200ff067b82 */ /* 0x000e260000000a00 */
[----:B------:R-:W-:-:S13]  /*0270*/  ISETP.GE.U32.AND P1, PT, R5, R2, PT ;  /* 0x000000020500720c */ /* 0x000fda0003f26070 */
[----:B------:R-:W-:Y:S01]  /*0280*/  @P1 IMAD.IADD R5, R5, 0x1, -R2 ;  /* 0x0000000105051824 */ /* 0x000fe200078e0a02 */
[----:B------:R-:W-:-:S04]  /*0290*/  @P1 IADD3 R10, PT, PT, R10, 0x1, RZ ;  /* 0x000000010a0a1810 */ /* 0x000fc80007ffe0ff */
[----:B------:R-:W-:-:S13]  /*02a0*/  ISETP.GE.U32.AND P2, PT, R5, R2, PT ;  /* 0x000000020500720c */ /* 0x000fda0003f46070 */
[----:B------:R-:W-:Y:S01]  /*02b0*/  @P2 VIADD R10, R10, 0x1 ;  /* 0x000000010a0a2836 */ /* 0x000fe20000000000 */
[----:B------:R-:W-:-:S05]  /*02c0*/  @!P3 LOP3.LUT R10, RZ, R2, RZ, 0x33, !PT ;  /* 0x00000002ff0ab212 */ /* 0x000fca00078e33ff */
[----:B------:R-:W-:-:S05]  /*02d0*/  IMAD.IADD R10, R9, 0x1, R10 ;  /* 0x00000001090a7824 */ /* 0x000fca00078e020a */
[C---:B------:R-:W-:Y:S02]  /*02e0*/  LOP3.LUT R5, R10.reuse, 0x3, RZ, 0xc0, !PT ;  /* 0x000000030a057812 */ /* 0x040fe400078ec0ff */
[----:B------:R-:W-:Y:S02]  /*02f0*/  ISETP.GE.U32.AND P2, PT, R10, 0x3, PT ;  /* 0x000000030a00780c */ /* 0x000fe40003f46070 */
[----:B------:R-:W-:Y:S01]  /*0300*/  ISETP.NE.AND P1, PT, R5, 0x3, PT ;  /* 0x000000030500780c */ /* 0x000fe20003f25270 */
[----:B-1----:R-:W-:-:S05]  /*0310*/  IMAD R5, RZ, RZ, -UR5 ;  /* 0x80000005ff057e24 */ /* 0x002fca000f8e02ff */
[----:B------:R-:W-:-:S07]  /*0320*/  LEA R5, R5, 0x20, 0x3 ;  /* 0x0000002005057811 */ /* 0x000fce00078e18ff */
[----:B0-----:R-:W-:Y:S05]  /*0330*/  @!P1 BRA `(.L_x_498) ;  /* 0x0000000000389947 */ /* 0x001fea0003800000 */
[----:B------:R-:W0:Y:S01]  /*0340*/  LDC.64 R8, c[0x0][0x388] ;  /* 0x0000e200ff087b82 */ /* 0x000e220000000a00 */
[----:B------:R-:W-:-:S05]  /*0350*/  VIADD R10, R10, 0x1 ;  /* 0x000000010a0a7836 */ /* 0x000fca0000000000 */
[----:B------:R-:W-:-:S04]  /*0360*/  LOP3.LUT R10, R10, 0x3, RZ, 0xc0, !PT ;  /* 0x000000030a0a7812 */ /* 0x000fc800078ec0ff */
[----:B------:R-:W-:-:S07]  /*0370*/  IADD3 R12, PT, PT, -R10, RZ, RZ ;  /* 0x000000ff0a0c7210 */ /* 0x000fce0007ffe1ff */
.L_x_499:
[----:B0-----:R-:W-:-:S06]  /*0380*/  IMAD.WIDE R10, R3, 0x4, R8 ;  /* 0x00000004030a7825 */ /* 0x001fcc00078e0208 */
[----:B------:R-:W2:Y:S01]  /*0390*/  LDG.E R10, desc[UR8][R10.64] ;  /* 0x000000080a0a7981 */ /* 0x000ea2000c1e1900 */
[----:B------:R-:W-:Y:S02]  /*03a0*/  VIADD R12, R12, 0x1 ;  /* 0x000000010c0c7836 */ /* 0x000fe40000000000 */
[----:B------:R-:W-:-:S03]  /*03b0*/  IMAD.IADD R3, R2, 0x1, R3 ;  /* 0x0000000102037824 */ /* 0x000fc600078e0203 */
[----:B------:R-:W-:Y:S02]  /*03c0*/  ISETP.NE.AND P1, PT, R12, RZ, PT ;  /* 0x000000ff0c00720c */ /* 0x000fe40003f25270 */
[----:B-12---:R-:W-:-:S05]  /*03d0*/  SHF.R.U32.HI R13, RZ, R5, R10 ;  /* 0x00000005ff0d7219 */ /* 0x006fca000001160a */
[----:B------:R-:W-:-:S05]  /*03e0*/  IMAD.SHL.U32 R13, R13, 0x4, RZ ;  /* 0x000000040d0d7824 */ /* 0x000fca00078e00ff */
[----:B------:R-:W-:-:S05]  /*03f0*/  LOP3.LUT R13, R13, 0x3fc, RZ, 0xc0, !PT ;  /* 0x000003fc0d0d7812 */ /* 0x000fca00078ec0ff */
[----:B------:R1:W-:Y:S01]  /*0400*/  ATOMS.POPC.INC.32 RZ, [R13+UR4] ;  /* 0x000000000dff7f8c */ /* 0x0003e2000d800004 */
[----:B------:R-:W-:Y:S05]  /*0410*/  @P1 BRA `(.L_x_499) ;  /* 0xfffffffc00d81947 */ /* 0x000fea000383ffff */
.L_x_498:
[----:B------:R-:W-:Y:S05]  /*0420*/  BSYNC.RECONVERGENT B1 ;  /* 0x0000000000017941 */ /* 0x000fea0003800200 */
.L_x_497:
[----:B------:R-:W-:Y:S05]  /*0430*/  @!P2 BRA `(.L_x_496) ;  /* 0x00000000006ca947 */ /* 0x000fea0003800000 */
.L_x_500:
[----:B------:R-:W-:-:S04]  /*0440*/  IMAD.WIDE R14, R3, 0x4, R6 ;  /* 0x00000004030e7825 */ /* 0x000fc800078e0206 */
[C---:B------:R-:W-:Y:S02]  /*0450*/  IMAD.WIDE R8, R2.reuse, 0x4, R14 ;  /* 0x0000000402087825 */ /* 0x040fe400078e020e */
[----:B------:R-:W2:Y:S02]  /*0460*/  LDG.E R14, desc[UR8][R14.64] ;  /* 0x000000080e0e7981 */ /* 0x000ea4000c1e1900 */
[C---:B------:R-:W-:Y:S02]  /*0470*/  IMAD.WIDE R10, R2.reuse, 0x4, R8 ;  /* 0x00000004020a7825 */ /* 0x040fe400078e0208 */
[----:B------:R-:W3:Y:S02]  /*0480*/  LDG.E R8, desc[UR8][R8.64] ;  /* 0x0000000808087981 */ /* 0x000ee4000c1e1900 */
[C---:B-1----:R-:W-:Y:S02]  /*0490*/  IMAD.WIDE R12, R2.reuse, 0x4, R10 ;  /* 0x00000004020c7825 */ /* 0x042fe400078e020a */
[----:B------:R-:W4:Y:S04]  /*04a0*/  LDG.E R10, desc[UR8][R10.64] ;  /* 0x000000080a0a7981 */ /* 0x000f28000c1e1900 */
[----:B------:R-:W5:Y:S01]  /*04b0*/  LDG.E R12, desc[UR8][R12.64] ;  /* 0x000000080c0c7981 */ /* 0x000f62000c1e1900 */
[----:B------:R-:W-:-:S05]  /*04c0*/  IMAD R3, R2, 0x4, R3 ;  /* 0x0000000402037824 */ /* 0x000fca00078e0203 */
[----:B------:R-:W-:Y:S02]  /*04d0*/  ISETP.GE.AND P1, PT, R3, UR7, PT ;  /* 0x0000000703007c0c */ /* 0x000fe4000bf26270 */
[-C--:B0-2---:R-:W-:Y:S02]  /*04e0*/  SHF.R.U32.HI R16, RZ, R5.reuse, R14 ;  /* 0x00000005ff107219 */ /* 0x085fe4000001160e */
[----:B---3--:R-:W-:-:S03]  /*04f0*/  SHF.R.U32.HI R17, RZ, R5, R8 ;  /* 0x00000005ff117219 */ /* 0x008fc60000011608 */
[----:B------:R-:W-:Y:S01]  /*0500*/  IMAD.SHL.U32 R16, R16, 0x4, RZ ;  /* 0x0000000410107824 */ /* 0x000fe200078e00ff */
[-C--:B----4-:R-:W-:Y:S02]  /*0510*/  SHF.R.U32.HI R18, RZ, R5.reuse, R10 ;  /* 0x00000005ff127219 */ /* 0x090fe4000001160a */
[----:B-----5:R-:W-:-:S03]  /*0520*/  SHF.R.U32.HI R19, RZ, R5, R12 ;  /* 0x00000005ff137219 */ /* 0x020fc6000001160c */
[----:B------:R-:W-:Y:S01]  /*0530*/  IMAD.SHL.U32 R18, R18, 0x4, RZ ;  /* 0x0000000412127824 */ /* 0x000fe200078e00ff */
[----:B------:R-:W-:Y:S01]  /*0540*/  SHF.L.U32 R17, R17, 0x2, RZ ;  /* 0x0000000211117819 */ /* 0x000fe200000006ff */
[----:B------:R-:W-:Y:S01]  /*0550*/  IMAD.SHL.U32 R19, R19, 0x4, RZ ;  /* 0x0000000413137824 */ /* 0x000fe200078e00ff */
[----:B------:R-:W-:Y:S02]  /*0560*/  LOP3.LUT R16, R16, 0x3fc, RZ, 0xc0, !PT ;  /* 0x000003fc10107812 */ /* 0x000fe400078ec0ff */
[----:B------:R-:W-:Y:S02]  /*0570*/  LOP3.LUT R17, R17, 0x3fc, RZ, 0xc0, !PT ;  /* 0x000003fc11117812 */ /* 0x000fe400078ec0ff */
[----:B------:R-:W-:Y:S01]  /*0580*/  LOP3.LUT R18, R18, 0x3fc, RZ, 0xc0, !PT ;  /* 0x000003fc12127812 */ /* 0x000fe200078ec0ff */
[----:B------:R0:W-:Y:S01]  /*0590*/  ATOMS.POPC.INC.32 RZ, [R16+UR4] ;  /* 0x0000000010ff7f8c */ /* 0x0001e2000d800004 */
[----:B------:R-:W-:-:S03]  /*05a0*/  LOP3.LUT R19, R19, 0x3fc, RZ, 0xc0, !PT ;  /* 0x000003fc13137812 */ /* 0x000fc600078ec0ff */
[----:B------:R0:W-:Y:S04]  /*05b0*/  ATOMS.POPC.INC.32 RZ, [R17+UR4] ;  /* 0x0000000011ff7f8c */ /* 0x0001e8000d800004 */
[----:B------:R0:W-:Y:S04]  /*05c0*/  ATOMS.POPC.INC.32 RZ, [R18+UR4] ;  /* 0x0000000012ff7f8c */ /* 0x0001e8000d800004 */
[----:B------:R0:W-:Y:S01]  /*05d0*/  ATOMS.POPC.INC.32 RZ, [R19+UR4] ;  /* 0x0000000013ff7f8c */ /* 0x0001e2000d800004 */
[----:B------:R-:W-:Y:S05]  /*05e0*/  @!P1 BRA `(.L_x_500) ;  /* 0xfffffffc00949947 */ /* 0x000fea000383ffff */
.L_x_496:
[----:B------:R-:W-:Y:S05]  /*05f0*/  BSYNC.RECONVERGENT B0 ;  /* 0x0000000000007941 */ /* 0x000fea0003800200 */
.L_x_495:
[----:B------:R-:W-:Y:S06]  /*0600*/  BAR.SYNC.DEFER_BLOCKING 0x0 ;  /* 0x0000000000007b1d */ /* 0x000fec0000010000 */
[----:B------:R-:W-:Y:S05]  /*0610*/  @P0 EXIT ;  /* 0x000000000000094d */ /* 0x000fea0003800000 */
[----:B------:R-:W2:Y:S01]  /*0620*/  LDS R5, [R4] ;  /* 0x0000000004057984 */ /* 0x000ea20000000800 */
[----:B------:R-:W3:Y:S02]  /*0630*/  LDC.64 R2, c[0x0][0x390] ;  /* 0x0000e400ff027b82 */ /* 0x000ee40000000a00 */
[----:B---3--:R-:W-:-:S05]  /*0640*/  IMAD.WIDE.U32 R2, R0, 0x4, R2 ;  /* 0x0000000400027825 */ /* 0x008fca00078e0002 */
[----:B--2---:R-:W-:Y:S01]  /*0650*/  REDG.E.ADD.STRONG.GPU desc[UR8][R2.64], R5 ;  /* 0x000000050200798e */ /* 0x004fe2000c12e108 */
[----:B------:R-:W-:Y:S05]  /*0660*/  EXIT ;  /* 0x000000000000794d */ /* 0x000fea0003800000 */
.L_x_501:
        /* <DEDUP_REMOVED lines=9> */
.L_x_514:


//--------------------- .text._Z16collectHistogramiPjPii --------------------------
	.section	.text._Z16collectHistogramiPjPii,"ax",@progbits
	.align	128
        .global         _Z16collectHistogramiPjPii
        .type           _Z16collectHistogramiPjPii,@function
        .size           _Z16collectHistogramiPjPii,(.L_x_515 - _Z16collectHistogramiPjPii)
        .other          _Z16collectHistogramiPjPii,@"STO_CUDA_ENTRY STV_DEFAULT"
_Z16collectHistogramiPjPii:
.text._Z16collectHistogramiPjPii:
[----:B------:R-:W-:Y:S01]  /*0000*/  LDC R1, c[0x0][0x37c] ;  /* 0x0000df00ff017b82 */ /* 0x000fe20000000800 */
[----:B------:R-:W0:Y:S07]  /*0010*/  S2R R5, SR_TID.X ;  /* 0x0000000000057919 */ /* 0x000e2e0000002100 */
[----:B------:R-:W0:Y:S01]  /*0020*/  S2UR UR4, SR_CTAID.X ;  /* 0x00000000000479c3 */ /* 0x000e220000002500 */
[----:B------:R-:W1:Y:S07]  /*0030*/  LDCU UR8, c[0x0][0x380] ;  /* 0x00007000ff0877ac */ /* 0x000e6e0008000800 */
[----:B------:R-:W0:Y:S01]  /*0040*/  LDC R0, c[0x0][0x360] ;  /* 0x0000d800ff007b82 */ /* 0x000e220000000800 */
[----:B------:R-:W2:Y:S01]  /*0050*/  LDCU UR5, c[0x0][0x370] ;  /* 0x00006e00ff0577ac */ /* 0x000ea20008000800 */
[----:B0-----:R-:W-:-:S02]  /*0060*/  IMAD R5, R0, UR4, R5 ;  /* 0x0000000400057c24 */ /* 0x001fc4000f8e0205 */
[----:B--2---:R-:W-:-:S03]  /*0070*/  IMAD R0, R0, UR5, RZ ;  /* 0x0000000500007c24 */ /* 0x004fc6000f8e02ff */
[----:B-1----:R-:W-:-:S13]  /*0080*/  ISETP.GE.AND P0, PT, R5, UR8, PT ;  /* 0x0000000805007c0c */ /* 0x002fda000bf06270 */
[----:B------:R-:W-:Y:S05]  /*0090*/  @P0 EXIT ;  /* 0x000000000000094d */ /* 0x000fea0003800000 */
[----:B------:R-:W0:Y:S01]  /*00a0*/  I2F.U32.RP R8, R0 ;  /* 0x0000000000087306 */ /* 0x000e220000209000 */
[C---:B------:R-:W-:Y:S01]  /*00b0*/  IMAD.IADD R4, R0.reuse, 0x1, R5 ;  /* 0x0000000100047824 */ /* 0x040fe200078e0205 */
[----:B------:R-:W-:Y:S01]  /*00c0*/  ISETP.NE.U32.AND P2, PT, R0, RZ, PT ;  /* 0x000000ff0000720c */ /* 0x000fe20003f45070 */
[----:B------:R-:W-:Y:S01]  /*00d0*/  IMAD.MOV R9, RZ, RZ, -R0 ;  /* 0x000000ffff097224 */ /* 0x000fe200078e0a00 */
[----:B------:R-:W1:Y:S01]  /*00e0*/  LDCU UR4, c[0x0][0x398] ;  /* 0x00007300ff0477ac */ /* 0x000e620008000800 */
[----:B------:R-:W-:Y:S01]  /*00f0*/  BSSY.RECONVERGENT B0, `(.L_x_502) ;  /* 0x0000030000007945 */ /* 0x000fe20003800200 */
[C---:B------:R-:W-:Y:S02]  /*0100*/  ISETP.GE.AND P0, PT, R4.reuse, UR8, PT ;  /* 0x0000000804007c0c */ /* 0x040fe4000bf06270 */
[----:B------:R-:W-:Y:S01]  /*0110*/  VIMNMX R7, PT, PT, R4, UR8, !PT ;  /* 0x0000000804077c48 */ /* 0x000fe2000ffe0100 */
[----:B------:R-:W2:Y:S01]  /*0120*/  LDCU.64 UR12, c[0x0][0x390] ;  /* 0x00007200ff0c77ac */ /* 0x000ea20008000a00 */
[----:B------:R-:W-:Y:S01]  /*0130*/  SEL R6, RZ, 0x1, P0 ;  /* 0x00000001ff067807 */ /* 0x000fe20000000000 */
[----:B------:R-:W3:Y:S03]  /*0140*/  LDCU.64 UR6, c[0x0][0x358] ;  /* 0x00006b00ff0677ac */ /* 0x000ee60008000a00 */
[----:B------:R-:W-:Y:S01]  /*0150*/  IADD3 R7, PT, PT, R7, -R4, -R6 ;  /* 0x8000000407077210 */ /* 0x000fe20007ffe806 */
[----:B0-----:R-:W0:Y:S01]  /*0160*/  MUFU.RCP R8, R8 ;  /* 0x0000000800087308 */ /* 0x001e220000001000 */
[----:B------:R-:W4:Y:S01]  /*0170*/  LDCU.64 UR10, c[0x0][0x390] ;  /* 0x00007200ff0a77ac */ /* 0x000f220008000a00 */
[----:B-1----:R-:W-:-:S04]  /*0180*/  UIADD3 UR4, UPT, UPT, -UR4, URZ, URZ ;  /* 0x000000ff04047290 */ /* 0x002fc8000fffe1ff */
[----:B------:R-:W-:Y:S01]  /*0190*/  ULEA UR4, UR4, 0x20, 0x3 ;  /* 0x0000002004047891 */ /* 0x000fe2000f8e18ff */
[----:B0-----:R-:W-:-:S04]  /*01a0*/  VIADD R2, R8, 0xffffffe ;  /* 0x0ffffffe08027836 */ /* 0x001fc80000000000 */
[----:B------:R0:W1:Y:S02]  /*01b0*/  F2I.FTZ.U32.TRUNC.NTZ R3, R2 ;  /* 0x0000000200037305 */ /* 0x000064000021f000 */
[----:B0-----:R-:W-:Y:S02]  /*01c0*/  IMAD.MOV.U32 R2, RZ, RZ, RZ ;  /* 0x000000ffff027224 */ /* 0x001fe400078e00ff */
[----:B-1----:R-:W-:-:S04]  /*01d0*/  IMAD R9, R9, R3, RZ ;  /* 0x0000000309097224 */ /* 0x002fc800078e02ff */
[----:B------:R-:W-:-:S06]  /*01e0*/  IMAD.HI.U32 R8, R3, R9, R2 ;  /* 0x0000000903087227 */ /* 0x000fcc00078e0002 */
[----:B------:R-:W-:-:S04]  /*01f0*/  IMAD.HI.U32 R9, R8, R7, RZ ;  /* 0x0000000708097227 */ /* 0x000fc800078e00ff */
[----:B------:R-:W-:-:S04]  /*0200*/  IMAD.MOV R2, RZ, RZ, -R9 ;  /* 0x000000ffff027224 */ /* 0x000fc800078e0a09 */
[----:B------:R-:W-:Y:S02]  /*0210*/  IMAD R7, R0, R2, R7 ;  /* 0x0000000200077224 */ /* 0x000fe400078e0207 */
[----:B------:R-:W0:Y:S03]  /*0220*/  LDC.64 R2, c[0x0][0x388] ;  /* 0x0000e200ff027b82 */ /* 0x000e260000000a00 */
[----:B------:R-:W-:-:S13]  /*0230*/  ISETP.GE.U32.AND P0, PT, R7, R0, PT ;  /* 0x000000000700720c */ /* 0x000fda0003f06070 */
[----:B------:R-:W-:Y:S01]  /*0240*/  @P0 IADD3 R7, PT, PT, -R0, R7, RZ ;  /* 0x0000000700070210 */ /* 0x000fe20007ffe1ff */
[----:B------:R-:W-:-:S03]  /*0250*/  @P0 VIADD R9, R9, 0x1 ;  /* 0x0000000109090836 */ /* 0x000fc60000000000 */
[----:B------:R-:W-:-:S13]  /*0260*/  ISETP.GE.U32.AND P1, PT, R7, R0, PT ;  /* 0x000000000700720c */ /* 0x000fda0003f26070 */
[----:B------:R-:W-:Y:S01]  /*0270*/  @P1 VIADD R9, R9, 0x1 ;  /* 0x0000000109091836 */ /* 0x000fe20000000000 */
[----:B------:R-:W-:-:S05]  /*0280*/  @!P2 LOP3.LUT R9, RZ, R0, RZ, 0x33, !PT ;  /* 0x00000000ff09a212 */ /* 0x000fca00078e33ff */
[----:B------:R-:W-:-:S05]  /*0290*/  IMAD.IADD R4, R6, 0x1, R9 ;  /* 0x0000000106047824 */ /* 0x000fca00078e0209 */
[C---:B------:R-:W-:Y:S02]  /*02a0*/  LOP3.LUT R6, R4.reuse, 0x3, RZ, 0xc0, !PT ;  /* 0x0000000304067812 */ /* 0x040fe400078ec0ff */
[----:B------:R-:W-:Y:S02]  /*02b0*/  ISETP.GE.U32.AND P0, PT, R4, 0x3, PT ;  /* 0x000000030400780c */ /* 0x000fe40003f06070 */
[----:B------:R-:W-:-:S13]  /*02c0*/  ISETP.NE.AND P1, PT, R6, 0x3, PT ;  /* 0x000000030600780c */ /* 0x000fda0003f25270 */
[----:B0-234-:R-:W-:Y:S05]  /*02d0*/  @!P1 BRA `(.L_x_503) ;  /* 0x0000000000449947 */ /* 0x01dfea0003800000 */
[----:B------:R-:W0:Y:S01]  /*02e0*/  LDC.64 R6, c[0x0][0x388] ;  /* 0x0000e200ff067b82 */ /* 0x000e220000000a00 */
[----:B------:R-:W-:-:S05]  /*02f0*/  VIADD R4, R4, 0x1 ;  /* 0x0000000104047836 */ /* 0x000fca0000000000 */
[----:B------:R-:W-:-:S04]  /*0300*/  LOP3.LUT R4, R4, 0x3, RZ, 0xc0, !PT ;  /* 0x0000000304047812 */ /* 0x000fc800078ec0ff */
[----:B------:R-:W-:-:S07]  /*0310*/  IADD3 R4, PT, PT, -R4, RZ, RZ ;  /* 0x000000ff04047210 */ /* 0x000fce0007ffe1ff */
.L_x_504:
[----:B0-----:R-:W-:-:S06]  /*0320*/  IMAD.WIDE R8, R5, 0x4, R6 ;  /* 0x0000000405087825 */ /* 0x001fcc00078e0206 */
[----:B------:R-:W2:Y:S01]  /*0330*/  LDG.E R8, desc[UR6][R8.64] ;  /* 0x0000000608087981 */ /* 0x000ea2000c1e1900 */
[----:B------:R-:W-:Y:S02]  /*0340*/  VIADD R4, R4, 0x1 ;  /* 0x0000000104047836 */ /* 0x000fe40000000000 */
[----:B-1----:R-:W-:Y:S01]  /*0350*/  IMAD.MOV.U32 R13, RZ, RZ, 0x1 ;  /* 0x00000001ff0d7424 */ /* 0x002fe200078e00ff */
[----:B------:R-:W-:Y:S02]  /*0360*/  IADD3 R5, PT, PT, R0, R5, RZ ;  /* 0x0000000500057210 */ /* 0x000fe40007ffe0ff */
[----:B--2---:R-:W-:-:S05]  /*0370*/  SHF.R.U32.HI R10, RZ, UR4, R8 ;  /* 0x00000004ff0a7c19 */ /* 0x004fca0008011608 */
[----:B------:R-:W-:-:S05]  /*0380*/  IMAD.SHL.U32 R10, R10, 0x4, RZ ;  /* 0x000000040a0a7824 */ /* 0x000fca00078e00ff */
[----:B------:R-:W-:-:S04]  /*0390*/  LOP3.LUT R10, R10, 0x3fc, RZ, 0xc0, !PT ;  /* 0x000003fc0a0a7812 */ /* 0x000fc800078ec0ff */
[----:B------:R-:W-:-:S05]  /*03a0*/  IADD3 R10, P1, PT, R10, UR10, RZ ;  /* 0x0000000a0a0a7c10 */ /* 0x000fca000ff3e0ff */
[----:B------:R-:W-:Y:S01]  /*03b0*/  IMAD.X R11, RZ, RZ, UR11, P1 ;  /* 0x0000000bff0b7e24 */ /* 0x000fe200088e06ff */
[----:B------:R-:W-:-:S04]  /*03c0*/  ISETP.NE.AND P1, PT, R4, RZ, PT ;  /* 0x000000ff0400720c */ /* 0x000fc80003f25270 */
[----:B------:R1:W-:Y:S09]  /*03d0*/  REDG.E.ADD.STRONG.GPU desc[UR6][R10.64], R13 ;  /* 0x0000000d0a00798e */ /* 0x0003f2000c12e106 */
[----:B------:R-:W-:Y:S05]  /*03e0*/  @P1 BRA `(.L_x_504) ;  /* 0xfffffffc00cc1947 */ /* 0x000fea000383ffff */
.L_x_503:
[----:B------:R-:W-:Y:S05]  /*03f0*/  BSYNC.RECONVERGENT B0 ;  /* 0x0000000000007941 */ /* 0x000fea0003800200 */
.L_x_502:
[----:B------:R-:W-:Y:S05]  /*0400*/  @!P0 EXIT ;  /* 0x000000000000894d */ /* 0x000fea0003800000 */
.L_x_505:
[----:B--2---:R-:W-:-:S05]  /*0410*/  IMAD.WIDE R8, R5, 0x4, R2 ;  /* 0x0000000405087825 */ /* 0x004fca00078e0202 */
[----:B------:R-:W2:Y:S01]  /*0420*/  LDG.E R4, desc[UR6][R8.64] ;  /* 0x0000000608047981 */ /* 0x000ea2000c1e1900 */
[----:B------:R-:W-:Y:S01]  /*0430*/  IMAD.WIDE R6, R0, 0x4, R8 ;  /* 0x0000000400067825 */ /* 0x000fe200078e0208 */
[----:B--2---:R-:W-:-:S05]  /*0440*/  SHF.R.U32.HI R4, RZ, UR4, R4 ;  /* 0x00000004ff047c19 */ /* 0x004fca0008011604 */
[----:B------:R-:W-:-:S05]  /*0450*/  IMAD.SHL.U32 R4, R4, 0x4, RZ ;  /* 0x0000000404047824 */ /* 0x000fca00078e00ff */
[----:B------:R-:W-:-:S04]  /*0460*/  LOP3.LUT R4, R4, 0x3fc, RZ, 0xc0, !PT ;  /* 0x000003fc04047812 */ /* 0x000fc800078ec0ff */
[----:B-1----:R-:W-:Y:S01]  /*0470*/  IADD3 R10, P0, PT, R4, UR12, RZ ;  /* 0x0000000c040a7c10 */ /* 0x002fe2000ff1e0ff */
[----:B------:R-:W-:-:S04]  /*0480*/  IMAD.MOV.U32 R4, RZ, RZ, 0x1 ;  /* 0x00000001ff047424 */ /* 0x000fc800078e00ff */
[----:B------:R-:W-:-:S05]  /*0490*/  IMAD.X R11, RZ, RZ, UR13, P0 ;  /* 0x0000000dff0b7e24 */ /* 0x000fca00080e06ff */
[----:B------:R0:W-:Y:S04]  /*04a0*/  REDG.E.ADD.STRONG.GPU desc[UR6][R10.64], R4 ;  /* 0x000000040a00798e */ /* 0x0001e8000c12e106 */
[----:B------:R-:W2:Y:S01]  /*04b0*/  LDG.E R12, desc[UR6][R6.64] ;  /* 0x00000006060c7981 */ /* 0x000ea2000c1e1900 */
[----:B------:R-:W-:Y:S01]  /*04c0*/  IMAD.WIDE R8, R0, 0x4, R6 ;  /* 0x0000000400087825 */ /* 0x000fe200078e0206 */
[----:B--2---:R-:W-:-:S04]  /*04d0*/  SHF.R.U32.HI R12, RZ, UR4, R12 ;  /* 0x00000004ff0c7c19 */ /* 0x004fc8000801160c */
[----:B------:R-:W-:-:S04]  /*04e0*/  SHF.L.U32 R12, R12, 0x2, RZ ;  /* 0x000000020c0c7819 */ /* 0x000fc800000006ff */
[----:B------:R-:W-:-:S04]  /*04f0*/  LOP3.LUT R12, R12, 0x3fc, RZ, 0xc0, !PT ;  /* 0x000003fc0c0c7812 */ /* 0x000fc800078ec0ff */
[----:B------:R-:W-:-:S05]  /*0500*/  IADD3 R12, P0, PT, R12, UR12, RZ ;  /* 0x0000000c0c0c7c10 */ /* 0x000fca000ff1e0ff */
[----:B------:R-:W-:-:S05]  /*0510*/  IMAD.X R13, RZ, RZ, UR13, P0 ;  /* 0x0000000dff0d7e24 */ /* 0x000fca00080e06ff */
[----:B------:R2:W-:Y:S04]  /*0520*/  REDG.E.ADD.STRONG.GPU desc[UR6][R12.64], R4 ;  /* 0x000000040c00798e */ /* 0x0005e8000c12e106 */
[----:B------:R-:W3:Y:S01]  /*0530*/  LDG.E R14, desc[UR6][R8.64] ;  /* 0x00000006080e7981 */ /* 0x000ee2000c1e1900 */
[----:B------:R-:W-:Y:S01]  /*0540*/  IMAD.WIDE R6, R0, 0x4, R8 ;  /* 0x0000000400067825 */ /* 0x000fe200078e0208 */
[----:B---3--:R-:W-:-:S05]  /*0550*/  SHF.R.U32.HI R14, RZ, UR4, R14 ;  /* 0x00000004ff0e7c19 */ /* 0x008fca000801160e */
[----:B------:R-:W-:-:S05]  /*0560*/  IMAD.SHL.U32 R14, R14, 0x4, RZ ;  /* 0x000000040e0e7824 */ /* 0x000fca00078e00ff */
[----:B------:R-:W-:-:S04]  /*0570*/  LOP3.LUT R14, R14, 0x3fc, RZ, 0xc0, !PT ;  /* 0x000003fc0e0e7812 */ /* 0x000fc800078ec0ff */
[----:B0-----:R-:W-:-:S05]  /*0580*/  IADD3 R10, P0, PT, R14, UR12, RZ ;  /* 0x0000000c0e0a7c10 */ /* 0x001fca000ff1e0ff */
[----:B------:R-:W-:-:S05]  /*0590*/  IMAD.X R11, RZ, RZ, UR13, P0 ;  /* 0x0000000dff0b7e24 */ /* 0x000fca00080e06ff */
[----:B------:R2:W-:Y:S04]  /*05a0*/  REDG.E.ADD.STRONG.GPU desc[UR6][R10.64], R4 ;  /* 0x000000040a00798e */ /* 0x0005e8000c12e106 */
[----:B------:R-:W3:Y:S01]  /*05b0*/  LDG.E R6, desc[UR6][R6.64] ;  /* 0x0000000606067981 */ /* 0x000ee2000c1e1900 */
[----:B------:R-:W-:Y:S01]  /*05c0*/  IMAD R5, R0, 0x4, R5 ;  /* 0x0000000400057824 */ /* 0x000fe200078e0205 */
[----:B---3--:R-:W-:-:S04]  /*05d0*/  SHF.R.U32.HI R14, RZ, UR4, R6 ;  /* 0x00000004ff0e7c19 */ /* 0x008fc80008011606 */
[----:B------:R-:W-:-:S04]  /*05e0*/  SHF.L.U32 R14, R14, 0x2, RZ ;  /* 0x000000020e0e7819 */ /* 0x000fc800000006ff */
[----:B------:R-:W-:-:S04]  /*05f0*/  LOP3.LUT R14, R14, 0x3fc, RZ, 0xc0, !PT ;  /* 0x000003fc0e0e7812 */ /* 0x000fc800078ec0ff */
[----:B------:R-:W-:-:S05]  /*0600*/  IADD3 R8, P0, PT, R14, UR12, RZ ;  /* 0x0000000c0e087c10 */ /* 0x000fca000ff1e0ff */
[----:B------:R-:W-:Y:S01]  /*0610*/  IMAD.X R9, RZ, RZ, UR13, P0 ;  /* 0x0000000dff097e24 */ /* 0x000fe200080e06ff */
[----:B------:R-:W-:-:S04]  /*0620*/  ISETP.GE.AND P0, PT, R5, UR8, PT ;  /* 0x0000000805007c0c */ /* 0x000fc8000bf06270 */
[----:B------:R2:W-:Y:S09]  /*0630*/  REDG.E.ADD.STRONG.GPU desc[UR6][R8.64], R4 ;  /* 0x000000040800798e */ /* 0x0005f2000c12e106 */
[----:B------:R-:W-:Y:S05]  /*0640*/  @!P0 BRA `(.L_x_505) ;  /* 0xfffffffc00708947 */ /* 0x000fea000383ffff */
[----:B------:R-:W-:Y:S05]  /*0650*/  EXIT ;  /* 0x000000000000794d */ /* 0x000fea0003800000 */
.L_x_506:
        /* <DEDUP_REMOVED lines=10> */
.L_x_515:


//--------------------- .nv.shared._ZN3cub18CUB_300001_SM_10006detail6select23DeviceSelectSweepKernelINS2_10policy_hubIjNS0_8NullTypeEiLb0ELNS0_10SelectImplE0EE10Policy1000EPjPS5_S9_PlNS0_13ScanTileStateIiLb1EEE17belongsToPivotBinS5_iNS2_19streaming_context_tIlLb1EEELS6_0EEEvT0_T1_T2_T3_T4_T5_T6_T7_iT8_NS1_7vsmem_tE --------------------------
	.section	.nv.shared._ZN3cub18CUB_300001_SM_10006detail6select23DeviceSelectSweepKernelINS2_10policy_hubIjNS0_8NullTypeEiLb0ELNS0_10SelectImplE0EE10Policy1000EPjPS5_S9_PlNS0_13ScanTileStateIiLb1EEE17belongsToPivotBinS5_iNS2_19streaming_context_tIlLb1EEELS6_0EEEvT0_T1_T2_T3_T4_T5_T6_T7_iT8_NS1_7vsmem_tE,"aw",@nobits
	.sectionflags	@""
	.align	16
.nv.shared._ZN3cub18CUB_300001_SM_10006detail6select23DeviceSelectSweepKernelINS2_10policy_hubIjNS0_8NullTypeEiLb0ELNS0_10SelectImplE0EE10Policy1000EPjPS5_S9_PlNS0_13ScanTileStateIiLb1EEE17belongsToPivotBinS5_iNS2_19streaming_context_tIlLb1EEELS6_0EEEvT0_T1_T2_T3_T4_T5_T6_T7_iT8_NS1_7vsmem_tE:
	.zero		24064


//--------------------- .nv.shared.reserved.0     --------------------------
	.section	.nv.shared.reserved.0,"aw",@nobits
	.weak		__nv_reservedSMEM_offset_0_alias
	.size		__nv_reservedSMEM_offset_0_alias, 0, 64
	.other		__nv_reservedSMEM_offset_0_alias,@"STO_CUDA_RESERVED_SHARED STV_DEFAULT"
__nv_reservedSMEM_offset_0_alias:
	.zero		0
	.zero		64


//--------------------- .nv.global                --------------------------
	.section	.nv.global,"aw",@nobits
.nv.global:
	.type		_ZN34_INTERNAL_853b35e4_4_k_cu_ef8575d26thrust24THRUST_300001_SM_1000_NS12placeholders2_8E,@object
	.size		_ZN34_INTERNAL_853b35e4_4_k_cu_ef8575d26thrust24THRUST_300001_SM_1000_NS12placeholders2_8E,(_ZN34_INTERNAL_853b35e4_4_k_cu_ef8575d24cuda3std3__436_GLOBAL__N__853b35e4_4_k_cu_ef8575d26ignoreE - _ZN34_INTERNAL_853b35e4_4_k_cu_ef8575d26thrust24THRUST_300001_SM_1000_NS12placeholders2_8E)
_ZN34_INTERNAL_853b35e4_4_k_cu_ef8575d26thrust24THRUST_300001_SM_1000_NS12placeholders2_8E:
	.zero		1
	.type		_ZN34_INTERNAL_853b35e4_4_k_cu_ef8575d24cuda3std3__436_GLOBAL__N__853b35e4_4_k_cu_ef8575d26ignoreE,@object
	.size		_ZN34_INTERNAL_853b35e4_4_k_cu_ef8575d24cuda3std3__436_GLOBAL__N__853b35e4_4_k_cu_ef8575d26ignoreE,(_ZN34_INTERNAL_853b35e4_4_k_cu_ef8575d24cuda3std6ranges3__45__cpo4dataE - _ZN34_INTERNAL_853b35e4_4_k_cu_ef8575d24cuda3std3__436_GLOBAL__N__853b35e4_4_k_cu_ef8575d26ignoreE)
_ZN34_INTERNAL_853b35e4_4_k_cu_ef8575d24cuda3std3__436_GLOBAL__N__853b35e4_4_k_cu_ef8575d26ignoreE:
	.zero		1
	.type		_ZN34_INTERNAL_853b35e4_4_k_cu_ef8575d24cuda3std6ranges3__45__cpo4dataE,@object
	.size		_ZN34_INTERNAL_853b35e4_4_k_cu_ef8575d24cuda3std6ranges3__45__cpo4dataE,(_ZN34_INTERNAL_853b35e4_4_k_cu_ef8575d26thrust24THRUST_300001_SM_1000_NS6system3cpp3parE - _ZN34_INTERNAL_853b35e4_4_k_cu_ef8575d24cuda3std6ranges3__45__cpo4dataE)
_ZN34_INTERNAL_853b35e4_4_k_cu_ef8575d24cuda3std6ranges3__45__cpo4dataE:
	.zero		1
	.type		_ZN34_INTERNAL_853b35e4_4_k_cu_ef8575d26thrust24THRUST_300001_SM_1000_NS6system3cpp3parE,@object
	.size		_ZN34_INTERNAL_853b35e4_4_k_cu_ef8575d26thrust24THRUST_300001_SM_1000_NS6system3cpp3parE,(_ZN34_INTERNAL_853b35e4_4_k_cu_ef8575d24cuda3std3__45__cpo5beginE - _ZN34_INTERNAL_853b35e4_4_k_cu_ef8575d26thrust24THRUST_300001_SM_1000_NS6system3cpp3parE)
_ZN34_INTERNAL_853b35e4_4_k_cu_ef8575d26thrust24THRUST_300001_SM_1000_NS6system3cpp3parE:
	.zero		1
	.type		_ZN34_INTERNAL_853b35e4_4_k_cu_ef8575d24cuda3std3__45__cpo5beginE,@object
	.size		_ZN34_INTERNAL_853b35e4_4_k_cu_ef8575d24cuda3std3__45__cpo5beginE,(_ZN34_INTERNAL_853b35e4_4_k_cu_ef8575d24cuda3std6ranges3__45__cpo5beginE - _ZN34_INTERNAL_853b35e4_4_k_cu_ef8575d24cuda3std3__45__cpo5beginE)
_ZN34_INTERNAL_853b35e4_4_k_cu_ef8575d24cuda3std3__45__cpo5beginE:
	.zero		1
	.type		_ZN34_INTERNAL_853b35e4_4_k_cu_ef8575d24cuda3std6ranges3__45__cpo5beginE,@object
	.size		_ZN34_INTERNAL_853b35e4_4_k_cu_ef8575d24cuda3std6ranges3__45__cpo5beginE,(_ZN34_INTERNAL_853b35e4_4_k_cu_ef8575d26thrust24THRUST_300001_SM_1000_NS6deviceE - _ZN34_INTERNAL_853b35e4_4_k_cu_ef8575d24cuda3std6ranges3__45__cpo5beginE)
_ZN34_INTERNAL_853b35e4_4_k_cu_ef8575d24cuda3std6ranges3__45__cpo5beginE:
	.zero		1
	.type		_ZN34_INTERNAL_853b35e4_4_k_cu_ef8575d26thrust24THRUST_300001_SM_1000_NS6deviceE,@object
	.size		_ZN34_INTERNAL_853b35e4_4_k_cu_ef8575d26thrust24THRUST_300001_SM_1000_NS6deviceE,(_ZN34_INTERNAL_853b35e4_4_k_cu_ef8575d24cuda3std3__47nulloptE - _ZN34_INTERNAL_853b35e4_4_k_cu_ef8575d26thrust24THRUST_300001_SM_1000_NS6deviceE)
_ZN34_INTERNAL_853b35e4_4_k_cu_ef8575d26thrust24THRUST_300001_SM_1000_NS6deviceE:
	.zero		1
	.type		_ZN34_INTERNAL_853b35e4_4_k_cu_ef8575d24cuda3std3__47nulloptE,@object
	.size		_ZN34_INTERNAL_853b35e4_4_k_cu_ef8575d24cuda3std3__47nulloptE,(_ZN34_INTERNAL_853b35e4_4_k_cu_ef8575d24cuda3std6ranges3__45__cpo8distanceE - _ZN34_INTERNAL_853b35e4_4_k_cu_ef8575d24cuda3std3__47nulloptE)
_ZN34_INTERNAL_853b35e4_4_k_cu_ef8575d24cuda3std3__47nulloptE:
	.zero		1
	.type		_ZN34_INTERNAL_853b35e4_4_k_cu_ef8575d24cuda3std6ranges3__45__cpo8distanceE,@object
	.size		_ZN34_INTERNAL_853b35e4_4_k_cu_ef8575d24cuda3std6ranges3__45__cpo8distanceE,(_ZN34_INTERNAL_853b35e4_4_k_cu_ef8575d26thrust24THRUST_300001_SM_1000_NS12placeholders2_4E - _ZN34_INTERNAL_853b35e4_4_k_cu_ef8575d24cuda3std6ranges3__45__cpo8distanceE)
_ZN34_INTERNAL_853b35e4_4_k_cu_ef8575d24cuda3std6ranges3__45__cpo8distanceE:
	.zero		1
	.type		_ZN34_INTERNAL_853b35e4_4_k_cu_ef8575d26thrust24THRUST_300001_SM_1000_NS12placeholders2_4E,@object
	.size		_ZN34_INTERNAL_853b35e4_4_k_cu_ef8575d26thrust24THRUST_300001_SM_1000_NS12placeholders2_4E,(_ZN34_INTERNAL_853b35e4_4_k_cu_ef8575d24cuda3std3__45__cpo6rbeginE - _ZN34_INTERNAL_853b35e4_4_k_cu_ef8575d26thrust24THRUST_300001_SM_1000_NS12placeholders2_4E)
_ZN34_INTERNAL_853b35e4_4_k_cu_ef8575d26thrust24THRUST_300001_SM_1000_NS12placeholders2_4E:
	.zero		1
	.type		_ZN34_INTERNAL_853b35e4_4_k_cu_ef8575d24cuda3std3__45__cpo6rbeginE,@object
	.size		_ZN34_INTERNAL_853b35e4_4_k_cu_ef8575d24cuda3std3__45__cpo6rbeginE,(_ZN34_INTERNAL_853b35e4_4_k_cu_ef8575d24cuda3std6ranges3__45__cpo7advanceE - _ZN34_INTERNAL_853b35e4_4_k_cu_ef8575d24cuda3std3__45__cpo6rbeginE)
_ZN34_INTERNAL_853b35e4_4_k_cu_ef8575d24cuda3std3__45__cpo6rbeginE:
	.zero		1
	.type		_ZN34_INTERNAL_853b35e4_4_k_cu_ef8575d24cuda3std6ranges3__45__cpo7advanceE,@object
	.size		_ZN34_INTERNAL_853b35e4_4_k_cu_ef8575d24cuda3std6ranges3__45__cpo7advanceE,(_ZN34_INTERNAL_853b35e4_4_k_cu_ef8575d26thrust24THRUST_300001_SM_1000_NS12placeholders3_10E - _ZN34_INTERNAL_853b35e4_4_k_cu_ef8575d24cuda3std6ranges3__45__cpo7advanceE)
_ZN34_INTERNAL_853b35e4_4_k_cu_ef8575d24cuda3std6ranges3__45__cpo7advanceE:
	.zero		1
	.type		_ZN34_INTERNAL_853b35e4_4_k_cu_ef8575d26thrust24THRUST_300001_SM_1000_NS12placeholders3_10E,@object
	.size		_ZN34_INTERNAL_853b35e4_4_k_cu_ef8575d26thrust24THRUST_300001_SM_1000_NS12placeholders3_10E,(_ZN34_INTERNAL_853b35e4_4_k_cu_ef8575d24cuda3std3__48in_placeE - _ZN34_INTERNAL_853b35e4_4_k_cu_ef8575d26thrust24THRUST_300001_SM_1000_NS12placeholders3_10E)
_ZN34_INTERNAL_853b35e4_4_k_cu_ef8575d26thrust24THRUST_300001_SM_1000_NS12placeholders3_10E:
	.zero		1
	.type		_ZN34_INTERNAL_853b35e4_4_k_cu_ef8575d24cuda3std3__48in_placeE,@object
	.size		_ZN34_INTERNAL_853b35e4_4_k_cu_ef8575d24cuda3std3__48in_placeE,(_ZN34_INTERNAL_853b35e4_4_k_cu_ef8575d24cuda3std6ranges3__45__cpo4sizeE - _ZN34_INTERNAL_853b35e4_4_k_cu_ef8575d24cuda3std3__48in_placeE)
_ZN34_INTERNAL_853b35e4_4_k_cu_ef8575d24cuda3std3__48in_placeE:
	.zero		1
	.type		_ZN34_INTERNAL_853b35e4_4_k_cu_ef8575d24cuda3std6ranges3__45__cpo4sizeE,@object
	.size		_ZN34_INTERNAL_853b35e4_4_k_cu_ef8575d24cuda3std6ranges3__45__cpo4sizeE,(_ZN34_INTERNAL_853b35e4_4_k_cu_ef8575d26thrust24THRUST_300001_SM_1000_NS12placeholders2_2E - _ZN34_INTERNAL_853b35e4_4_k_cu_ef8575d24cuda3std6ranges3__45__cpo4sizeE)
_ZN34_INTERNAL_853b35e4_4_k_cu_ef8575d24cuda3std6ranges3__45__cpo4sizeE:
	.zero		1
	.type		_ZN34_INTERNAL_853b35e4_4_k_cu_ef8575d26thrust24THRUST_300001_SM_1000_NS12placeholders2_2E,@object
	.size		_ZN34_INTERNAL_853b35e4_4_k_cu_ef8575d26thrust24THRUST_300001_SM_1000_NS12placeholders2_2E,(_ZN34_INTERNAL_853b35e4_4_k_cu_ef8575d24cuda3std3__45__cpo6cbeginE - _ZN34_INTERNAL_853b35e4_4_k_cu_ef8575d26thrust24THRUST_300001_SM_1000_NS12placeholders2_2E)
_ZN34_INTERNAL_853b35e4_4_k_cu_ef8575d26thrust24THRUST_300001_SM_1000_NS12placeholders2_2E:
	.zero		1
	.type		_ZN34_INTERNAL_853b35e4_4_k_cu_ef8575d24cuda3std3__45__cpo6cbeginE,@object
	.size		_ZN34_INTERNAL_853b35e4_4_k_cu_ef8575d24cuda3std3__45__cpo6cbeginE,(_ZN34_INTERNAL_853b35e4_4_k_cu_ef8575d24cuda3std6ranges3__45__cpo6cbeginE - _ZN34_INTERNAL_853b35e4_4_k_cu_ef8575d24cuda3std3__45__cpo6cbeginE)
_ZN34_INTERNAL_853b35e4_4_k_cu_ef8575d24cuda3std3__45__cpo6cbeginE:
	.zero		1
	.type		_ZN34_INTERNAL_853b35e4_4_k_cu_ef8575d24cuda3std6ranges3__45__cpo6cbeginE,@object
	.size		_ZN34_INTERNAL_853b35e4_4_k_cu_ef8575d24cuda3std6ranges3__45__cpo6cbeginE,(_ZN34_INTERNAL_853b35e4_4_k_cu_ef8575d26thrust24THRUST_300001_SM_1000_NS12placeholders2_6E - _ZN34_INTERNAL_853b35e4_4_k_cu_ef8575d24cuda3std6ranges3__45__cpo6cbeginE)
_ZN34_INTERNAL_853b35e4_4_k_cu_ef8575d24cuda3std6ranges3__45__cpo6cbeginE:
	.zero		1
	.type		_ZN34_INTERNAL_853b35e4_4_k_cu_ef8575d26thrust24THRUST_300001_SM_1000_NS12placeholders2_6E,@object
	.size		_ZN34_INTERNAL_853b35e4_4_k_cu_ef8575d26thrust24THRUST_300001_SM_1000_NS12placeholders2_6E,(_ZN34_INTERNAL_853b35e4_4_k_cu_ef8575d24cuda3std3__45__cpo7crbeginE - _ZN34_INTERNAL_853b35e4_4_k_cu_ef8575d26thrust24THRUST_300001_SM_1000_NS12placeholders2_6E)
_ZN34_INTERNAL_853b35e4_4_k_cu_ef8575d26thrust24THRUST_300001_SM_1000_NS12placeholders2_6E:
	.zero		1
	.type		_ZN34_INTERNAL_853b35e4_4_k_cu_ef8575d24cuda3std3__45__cpo7crbeginE,@object
	.size		_ZN34_INTERNAL_853b35e4_4_k_cu_ef8575d24cuda3std3__45__cpo7crbeginE,(_ZN34_INTERNAL_853b35e4_4_k_cu_ef8575d24cuda3std6ranges3__45__cpo4nextE - _ZN34_INTERNAL_853b35e4_4_k_cu_ef8575d24cuda3std3__45__cpo7crbeginE)
_ZN34_INTERNAL_853b35e4_4_k_cu_ef8575d24cuda3std3__45__cpo7crbeginE:
	.zero		1
	.type		_ZN34_INTERNAL_853b35e4_4_k_cu_ef8575d24cuda3std6ranges3__45__cpo4nextE,@object
	.size		_ZN34_INTERNAL_853b35e4_4_k_cu_ef8575d24cuda3std6ranges3__45__cpo4nextE,(_ZN34_INTERNAL_853b35e4_4_k_cu_ef8575d24cuda3std6ranges3__45__cpo4swapE - _ZN34_INTERNAL_853b35e4_4_k_cu_ef8575d24cuda3std6ranges3__45__cpo4nextE)
_ZN34_INTERNAL_853b35e4_4_k_cu_ef8575d24cuda3std6ranges3__45__cpo4nextE:
	.zero		1
	.type		_ZN34_INTERNAL_853b35e4_4_k_cu_ef8575d24cuda3std6ranges3__45__cpo4swapE,@object
	.size		_ZN34_INTERNAL_853b35e4_4_k_cu_ef8575d24cuda3std6ranges3__45__cpo4swapE,(_ZN34_INTERNAL_853b35e4_4_k_cu_ef8575d26thrust24THRUST_300001_SM_1000_NS8cuda_cub10par_nosyncE - _ZN34_INTERNAL_853b35e4_4_k_cu_ef8575d24cuda3std6ranges3__45__cpo4swapE)
_ZN34_INTERNAL_853b35e4_4_k_cu_ef8575d24cuda3std6ranges3__45__cpo4swapE:
	.zero		1
	.type		_ZN34_INTERNAL_853b35e4_4_k_cu_ef8575d26thrust24THRUST_300001_SM_1000_NS8cuda_cub10par_nosyncE,@object
	.size		_ZN34_INTERNAL_853b35e4_4_k_cu_ef8575d26thrust24THRUST_300001_SM_1000_NS8cuda_cub10par_nosyncE,(_ZN34_INTERNAL_853b35e4_4_k_cu_ef8575d26thrust24THRUST_300001_SM_1000_NS3seqE - _ZN34_INTERNAL_853b35e4_4_k_cu_ef8575d26thrust24THRUST_300001_SM_1000_NS8cuda_cub10par_nosyncE)
_ZN34_INTERNAL_853b35e4_4_k_cu_ef8575d26thrust24THRUST_300001_SM_1000_NS8cuda_cub10par_nosyncE:
	.zero		1
	.type		_ZN34_INTERNAL_853b35e4_4_k_cu_ef8575d26thrust24THRUST_300001_SM_1000_NS3seqE,@object
	.size		_ZN34_INTERNAL_853b35e4_4_k_cu_ef8575d26thrust24THRUST_300001_SM_1000_NS3seqE,(_ZN34_INTERNAL_853b35e4_4_k_cu_ef8575d24cuda3std3__420unreachable_sentinelE - _ZN34_INTERNAL_853b35e4_4_k_cu_ef8575d26thrust24THRUST_300001_SM_1000_NS3seqE)
_ZN34_INTERNAL_853b35e4_4_k_cu_ef8575d26thrust24THRUST_300001_SM_1000_NS3seqE:
	.zero		1
	.type		_ZN34_INTERNAL_853b35e4_4_k_cu_ef8575d24cuda3std3__420unreachable_sentinelE,@object
	.size		_ZN34_INTERNAL_853b35e4_4_k_cu_ef8575d24cuda3std3__420unreachable_sentinelE,(_ZN34_INTERNAL_853b35e4_4_k_cu_ef8575d24cuda3std6ranges3__45__cpo5ssizeE - _ZN34_INTERNAL_853b35e4_4_k_cu_ef8575d24cuda3std3__420unreachable_sentinelE)
_ZN34_INTERNAL_853b35e4_4_k_cu_ef8575d24cuda3std3__420unreachable_sentinelE:
	.zero		1
	.type		_ZN34_INTERNAL_853b35e4_4_k_cu_ef8575d24cuda3std6ranges3__45__cpo5ssizeE,@object
	.size		_ZN34_INTERNAL_853b35e4_4_k_cu_ef8575d24cuda3std6ranges3__45__cpo5ssizeE,(_ZN34_INTERNAL_853b35e4_4_k_cu_ef8575d26thrust24THRUST_300001_SM_1000_NS12placeholders2_3E - _ZN34_INTERNAL_853b35e4_4_k_cu_ef8575d24cuda3std6ranges3__45__cpo5ssizeE)
_ZN34_INTERNAL_853b35e4_4_k_cu_ef8575d24cuda3std6ranges3__45__cpo5ssizeE:
	.zero		1
	.type		_ZN34_INTERNAL_853b35e4_4_k_cu_ef8575d26thrust24THRUST_300001_SM_1000_NS12placeholders2_3E,@object
	.size		_ZN34_INTERNAL_853b35e4_4_k_cu_ef8575d26thrust24THRUST_300001_SM_1000_NS12placeholders2_3E,(_ZN34_INTERNAL_853b35e4_4_k_cu_ef8575d24cuda3std3__45__cpo4cendE - _ZN34_INTERNAL_853b35e4_4_k_cu_ef8575d26thrust24THRUST_300001_SM_1000_NS12placeholders2_3E)
_ZN34_INTERNAL_853b35e4_4_k_cu_ef8575d26thrust24THRUST_300001_SM_1000_NS12placeholders2_3E:
	.zero		1
	.type		_ZN34_INTERNAL_853b35e4_4_k_cu_ef8575d24cuda3std3__45__cpo4cendE,@object
	.size		_ZN34_INTERNAL_853b35e4_4_k_cu_ef8575d24cuda3std3__45__cpo4cendE,(_ZN34_INTERNAL_853b35e4_4_k_cu_ef8575d24cuda3std6ranges3__45__cpo4cendE - _ZN34_INTERNAL_853b35e4_4_k_cu_ef8575d24cuda3std3__45__cpo4cendE)
_ZN34_INTERNAL_853b35e4_4_k_cu_ef8575d24cuda3std3__45__cpo4cendE:
	.zero		1
	.type		_ZN34_INTERNAL_853b35e4_4_k_cu_ef8575d24cuda3std6ranges3__45__cpo4cendE,@object
	.size		_ZN34_INTERNAL_853b35e4_4_k_cu_ef8575d24cuda3std6ranges3__45__cpo4cendE,(_ZN34_INTERNAL_853b35e4_4_k_cu_ef8575d26thrust24THRUST_300001_SM_1000_NS12placeholders2_7E - _ZN34_INTERNAL_853b35e4_4_k_cu_ef8575d24cuda3std6ranges3__45__cpo4cendE)
_ZN34_INTERNAL_853b35e4_4_k_cu_ef8575d24cuda3std6ranges3__45__cpo4cendE:
	.zero		1
	.type		_ZN34_INTERNAL_853b35e4_4_k_cu_ef8575d26thrust24THRUST_300001_SM_1000_NS12placeholders2_7E,@object
	.size		_ZN34_INTERNAL_853b35e4_4_k_cu_ef8575d26thrust24THRUST_300001_SM_1000_NS12placeholders2_7E,(_ZN34_INTERNAL_853b35e4_4_k_cu_ef8575d24cuda3std3__45__cpo5crendE - _ZN34_INTERNAL_853b35e4_4_k_cu_ef8575d26thrust24THRUST_300001_SM_1000_NS12placeholders2_7E)
_ZN34_INTERNAL_853b35e4_4_k_cu_ef8575d26thrust24THRUST_300001_SM_1000_NS12placeholders2_7E:
	.zero		1
	.type		_ZN34_INTERNAL_853b35e4_4_k_cu_ef8575d24cuda3std3__45__cpo5crendE,@object
	.size		_ZN34_INTERNAL_853b35e4_4_k_cu_ef8575d24cuda3std3__45__cpo5crendE,(_ZN34_INTERNAL_853b35e4_4_k_cu_ef8575d24cuda3std6ranges3__45__cpo4prevE - _ZN34_INTERNAL_853b35e4_4_k_cu_ef8575d24cuda3std3__45__cpo5crendE)
_ZN34_INTERNAL_853b35e4_4_k_cu_ef8575d24cuda3std3__45__cpo5crendE:
	.zero		1
	.type		_ZN34_INTERNAL_853b35e4_4_k_cu_ef8575d24cuda3std6ranges3__45__cpo4prevE,@object
	.size		_ZN34_INTERNAL_853b35e4_4_k_cu_ef8575d24cuda3std6ranges3__45__cpo4prevE,(_ZN34_INTERNAL_853b35e4_4_k_cu_ef8575d24cuda3std6ranges3__45__cpo9iter_moveE - _ZN34_INTERNAL_853b35e4_4_k_cu_ef8575d24cuda3std6ranges3__45__cpo4prevE)
_ZN34_INTERNAL_853b35e4_4_k_cu_ef8575d24cuda3std6ranges3__45__cpo4prevE:
	.zero		1
	.type		_ZN34_INTERNAL_853b35e4_4_k_cu_ef8575d24cuda3std6ranges3__45__cpo9iter_moveE,@object
	.size		_ZN34_INTERNAL_853b35e4_4_k_cu_ef8575d24cuda3std6ranges3__45__cpo9iter_moveE,(_ZN34_INTERNAL_853b35e4_4_k_cu_ef8575d26thrust24THRUST_300001_SM_1000_NS6system6detail10sequential3seqE - _ZN34_INTERNAL_853b35e4_4_k_cu_ef8575d24cuda3std6ranges3__45__cpo9iter_moveE)
_ZN34_INTERNAL_853b35e4_4_k_cu_ef8575d24cuda3std6ranges3__45__cpo9iter_moveE:
	.zero		1
	.type		_ZN34_INTERNAL_853b35e4_4_k_cu_ef8575d26thrust24THRUST_300001_SM_1000_NS6system6detail10sequential3seqE,@object
	.size		_ZN34_INTERNAL_853b35e4_4_k_cu_ef8575d26thrust24THRUST_300001_SM_1000_NS6system6detail10sequential3seqE,(_ZN34_INTERNAL_853b35e4_4_k_cu_ef8575d26thrust24THRUST_300001_SM_1000_NS12placeholders2_9E - _ZN34_INTERNAL_853b35e4_4_k_cu_ef8575d26thrust24THRUST_300001_SM_1000_NS6system6detail10sequential3seqE)
_ZN34_INTERNAL_853b35e4_4_k_cu_ef8575d26thrust24THRUST_300001_SM_1000_NS6system6detail10sequential3seqE:
	.zero		1
	.type		_ZN34_INTERNAL_853b35e4_4_k_cu_ef8575d26thrust24THRUST_300001_SM_1000_NS12placeholders2_9E,@object
	.size		_ZN34_INTERNAL_853b35e4_4_k_cu_ef8575d26thrust24THRUST_300001_SM_1000_NS12placeholders2_9E,(_ZN34_INTERNAL_853b35e4_4_k_cu_ef8575d24cuda3std3__419piecewise_constructE - _ZN34_INTERNAL_853b35e4_4_k_cu_ef8575d26thrust24THRUST_300001_SM_1000_NS12placeholders2_9E)
_ZN34_INTERNAL_853b35e4_4_k_cu_ef8575d26thrust24THRUST_300001_SM_1000_NS12placeholders2_9E:
	.zero		1
	.type		_ZN34_INTERNAL_853b35e4_4_k_cu_ef8575d24cuda3std3__419piecewise_constructE,@object
	.size		_ZN34_INTERNAL_853b35e4_4_k_cu_ef8575d24cuda3std3__419piecewise_constructE,(_ZN34_INTERNAL_853b35e4_4_k_cu_ef8575d24cuda3std6ranges3__45__cpo5cdataE - _ZN34_INTERNAL_853b35e4_4_k_cu_ef8575d24cuda3std3__419piecewise_constructE)
_ZN34_INTERNAL_853b35e4_4_k_cu_ef8575d24cuda3std3__419piecewise_constructE:
	.zero		1
	.type		_ZN34_INTERNAL_853b35e4_4_k_cu_ef8575d24cuda3std6ranges3__45__cpo5cdataE,@object
	.size		_ZN34_INTERNAL_853b35e4_4_k_cu_ef8575d24cuda3std6ranges3__45__cpo5cdataE,(_ZN34_INTERNAL_853b35e4_4_k_cu_ef8575d26thrust24THRUST_300001_SM_1000_NS12placeholders2_1E - _ZN34_INTERNAL_853b35e4_4_k_cu_ef8575d24cuda3std6ranges3__45__cpo5cdataE)
_ZN34_INTERNAL_853b35e4_4_k_cu_ef8575d24cuda3std6ranges3__45__cpo5cdataE:
	.zero		1
	.type		_ZN34_INTERNAL_853b35e4_4_k_cu_ef8575d26thrust24THRUST_300001_SM_1000_NS12placeholders2_1E,@object
	.size		_ZN34_INTERNAL_853b35e4_4_k_cu_ef8575d26thrust24THRUST_300001_SM_1000_NS12placeholders2_1E,(_ZN34_INTERNAL_853b35e4_4_k_cu_ef8575d24cuda3std3__45__cpo3endE - _ZN34_INTERNAL_853b35e4_4_k_cu_ef8575d26thrust24THRUST_300001_SM_1000_NS12placeholders2_1E)
_ZN34_INTERNAL_853b35e4_4_k_cu_ef8575d26thrust24THRUST_300001_SM_1000_NS12placeholders2_1E:
	.zero		1
	.type		_ZN34_INTERNAL_853b35e4_4_k_cu_ef8575d24cuda3std3__45__cpo3endE,@object
	.size		_ZN34_INTERNAL_853b35e4_4_k_cu_ef8575d24cuda3std3__45__cpo3endE,(_ZN34_INTERNAL_853b35e4_4_k_cu_ef8575d24cuda3std6ranges3__45__cpo3endE - _ZN34_INTERNAL_853b35e4_4_k_cu_ef8575d24cuda3std3__45__cpo3endE)
_ZN34_INTERNAL_853b35e4_4_k_cu_ef8575d24cuda3std3__45__cpo3endE:
	.zero		1
	.type		_ZN34_INTERNAL_853b35e4_4_k_cu_ef8575d24cuda3std6ranges3__45__cpo3endE,@object
	.size		_ZN34_INTERNAL_853b35e4_4_k_cu_ef8575d24cuda3std6ranges3__45__cpo3endE,(_ZN34_INTERNAL_853b35e4_4_k_cu_ef8575d26thrust24THRUST_300001_SM_1000_NS12placeholders2_5E - _ZN34_INTERNAL_853b35e4_4_k_cu_ef8575d24cuda3std6ranges3__45__cpo3endE)
_ZN34_INTERNAL_853b35e4_4_k_cu_ef8575d24cuda3std6ranges3__45__cpo3endE:
	.zero		1
	.type		_ZN34_INTERNAL_853b35e4_4_k_cu_ef8575d26thrust24THRUST_300001_SM_1000_NS12placeholders2_5E,@object
	.size		_ZN34_INTERNAL_853b35e4_4_k_cu_ef8575d26thrust24THRUST_300001_SM_1000_NS12placeholders2_5E,(_ZN34_INTERNAL_853b35e4_4_k_cu_ef8575d24cuda3std3__45__cpo4rendE - _ZN34_INTERNAL_853b35e4_4_k_cu_ef8575d26thrust24THRUST_300001_SM_1000_NS12placeholders2_5E)
_ZN34_INTERNAL_853b35e4_4_k_cu_ef8575d26thrust24THRUST_300001_SM_1000_NS12placeholders2_5E:
	.zero		1
	.type		_ZN34_INTERNAL_853b35e4_4_k_cu_ef8575d24cuda3std3__45__cpo4rendE,@object
	.size		_ZN34_INTERNAL_853b35e4_4_k_cu_ef8575d24cuda3std3__45__cpo4rendE,(_ZN34_INTERNAL_853b35e4_4_k_cu_ef8575d24cuda3std6ranges3__45__cpo9iter_swapE - _ZN34_INTERNAL_853b35e4_4_k_cu_ef8575d24cuda3std3__45__cpo4rendE)
_ZN34_INTERNAL_853b35e4_4_k_cu_ef8575d24cuda3std3__45__cpo4rendE:
	.zero		1
	.type		_ZN34_INTERNAL_853b35e4_4_k_cu_ef8575d24cuda3std6ranges3__45__cpo9iter_swapE,@object
	.size		_ZN34_INTERNAL_853b35e4_4_k_cu_ef8575d24cuda3std6ranges3__45__cpo9iter_swapE,(_ZN34_INTERNAL_853b35e4_4_k_cu_ef8575d24cuda3std3__48unexpectE - _ZN34_INTERNAL_853b35e4_4_k_cu_ef8575d24cuda3std6ranges3__45__cpo9iter_swapE)
_ZN34_INTERNAL_853b35e4_4_k_cu_ef8575d24cuda3std6ranges3__45__cpo9iter_swapE:
	.zero		1
	.type		_ZN34_INTERNAL_853b35e4_4_k_cu_ef8575d24cuda3std3__48unexpectE,@object
	.size		_ZN34_INTERNAL_853b35e4_4_k_cu_ef8575d24cuda3std3__48unexpectE,(_ZN34_INTERNAL_853b35e4_4_k_cu_ef8575d26thrust24THRUST_300001_SM_1000_NS8cuda_cub3parE - _ZN34_INTERNAL_853b35e4_4_k_cu_ef8575d24cuda3std3__48unexpectE)
_ZN34_INTERNAL_853b35e4_4_k_cu_ef8575d24cuda3std3__48unexpectE:
	.zero		1
	.type		_ZN34_INTERNAL_853b35e4_4_k_cu_ef8575d26thrust24THRUST_300001_SM_1000_NS8cuda_cub3parE,@object
	.size		_ZN34_INTERNAL_853b35e4_4_k_cu_ef8575d26thrust24THRUST_300001_SM_1000_NS8cuda_cub3parE,(.L_29 - _ZN34_INTERNAL_853b35e4_4_k_cu_ef8575d26thrust24THRUST_300001_SM_1000_NS8cuda_cub3parE)
_ZN34_INTERNAL_853b35e4_4_k_cu_ef8575d26thrust24THRUST_300001_SM_1000_NS8cuda_cub3parE:
	.zero		1
.L_29:


//--------------------- .nv.shared._ZN3cub18CUB_300001_SM_10006detail4scan16DeviceScanKernelINS2_10policy_hubIiiimN4cuda3std3__44plusIvEEE10Policy1000EPiSC_NS0_13ScanTileStateIiLb1EEES9_NS0_8NullTypeEmiLb0ESF_EEvT0_T1_T2_iT3_T4_T5_ --------------------------
	.section	.nv.shared._ZN3cub18CUB_300001_SM_10006detail4scan16DeviceScanKernelINS2_10policy_hubIiiimN4cuda3std3__44plusIvEEE10Policy1000EPiSC_NS0_13ScanTileStateIiLb1EEES9_NS0_8NullTypeEmiLb0ESF_EEvT0_T1_T2_iT3_T4_T5_,"aw",@nobits
	.sectionflags	@""
	.align	16
.nv.shared._ZN3cub18CUB_300001_SM_10006detail4scan16DeviceScanKernelINS2_10policy_hubIiiimN4cuda3std3__44plusIvEEE10Policy1000EPiSC_NS0_13ScanTileStateIiLb1EEES9_NS0_8NullTypeEmiLb0ESF_EEvT0_T1_T2_iT3_T4_T5_:
	.zero		32656


//--------------------- .nv.shared._ZN3cub18CUB_300001_SM_10006detail4scan16DeviceScanKernelINS2_10policy_hubIiiijN4cuda3std3__44plusIvEEE10Policy1000EPiSC_NS0_13ScanTileStateIiLb1EEES9_NS0_8NullTypeEjiLb0ESF_EEvT0_T1_T2_iT3_T4_T5_ --------------------------
	.section	.nv.shared._ZN3cub18CUB_300001_SM_10006detail4scan16DeviceScanKernelINS2_10policy_hubIiiijN4cuda3std3__44plusIvEEE10Policy1000EPiSC_NS0_13ScanTileStateIiLb1EEES9_NS0_8NullTypeEjiLb0ESF_EEvT0_T1_T2_iT3_T4_T5_,"aw",@nobits
	.sectionflags	@""
	.align	16
.nv.shared._ZN3cub18CUB_300001_SM_10006detail4scan16DeviceScanKernelINS2_10policy_hubIiiijN4cuda3std3__44plusIvEEE10Policy1000EPiSC_NS0_13ScanTileStateIiLb1EEES9_NS0_8NullTypeEjiLb0ESF_EEvT0_T1_T2_iT3_T4_T5_:
	.zero		34832


//--------------------- .nv.shared._Z25collectHistogramSharedMemiPjPii --------------------------
	.section	.nv.shared._Z25collectHistogramSharedMemiPjPii,"aw",@nobits
	.sectionflags	@""
	.align	4
.nv.shared._Z25collectHistogramSharedMemiPjPii:
	.zero		2048


//--------------------- .nv.constant0._ZN3cub18CUB_300001_SM_10006detail6select23DeviceSelectSweepKernelINS2_10policy_hubIjNS0_8NullTypeEiLb0ELNS0_10SelectImplE0EE10Policy1000EPjPS5_S9_PlNS0_13ScanTileStateIiLb1EEE17belongsToPivotBinS5_iNS2_19streaming_context_tIlLb1EEELS6_0EEEvT0_T1_T2_T3_T4_T5_T6_T7_iT8_NS1_7vsmem_tE --------------------------
	.section	.nv.constant0._ZN3cub18CUB_300001_SM_10006detail6select23DeviceSelectSweepKernelINS2_10policy_hubIjNS0_8NullTypeEiLb0ELNS0_10SelectImplE0EE10Policy1000EPjPS5_S9_PlNS0_13ScanTileStateIiLb1EEE17belongsToPivotBinS5_iNS2_19streaming_context_tIlLb1EEELS6_0EEEvT0_T1_T2_T3_T4_T5_T6_T7_iT8_NS1_7vsmem_tE,"a",@progbits
	.sectionflags	@""
	.align	4
.nv.constant0._ZN3cub18CUB_300001_SM_10006detail6select23DeviceSelectSweepKernelINS2_10policy_hubIjNS0_8NullTypeEiLb0ELNS0_10SelectImplE0EE10Policy1000EPjPS5_S9_PlNS0_13ScanTileStateIiLb1EEE17belongsToPivotBinS5_iNS2_19streaming_context_tIlLb1EEELS6_0EEEvT0_T1_T2_T3_T4_T5_T6_T7_iT8_NS1_7vsmem_tE:
	.zero		1008


//--------------------- .nv.constant0._ZN3cub18CUB_300001_SM_10006detail4scan23DeviceCompactInitKernelINS0_13ScanTileStateIiLb1EEEPlEEvT_iT0_ --------------------------
	.section	.nv.constant0._ZN3cub18CUB_300001_SM_10006detail4scan23DeviceCompactInitKernelINS0_13ScanTileStateIiLb1EEEPlEEvT_iT0_,"a",@progbits
	.sectionflags	@""
	.align	4
.nv.constant0._ZN3cub18CUB_300001_SM_10006detail4scan23DeviceCompactInitKernelINS0_13ScanTileStateIiLb1EEEPlEEvT_iT0_:
	.zero		920


//--------------------- .nv.constant0._ZN3cub18CUB_300001_SM_10006detail4scan16DeviceScanKernelINS2_10policy_hubIiiimN4cuda3std3__44plusIvEEE10Policy1000EPiSC_NS0_13ScanTileStateIiLb1EEES9_NS0_8NullTypeEmiLb0ESF_EEvT0_T1_T2_iT3_T4_T5_ --------------------------
	.section	.nv.constant0._ZN3cub18CUB_300001_SM_10006detail4scan16DeviceScanKernelINS2_10policy_hubIiiimN4cuda3std3__44plusIvEEE10Policy1000EPiSC_NS0_13ScanTileStateIiLb1EEES9_NS0_8NullTypeEmiLb0ESF_EEvT0_T1_T2_iT3_T4_T5_,"a",@progbits
	.sectionflags	@""
	.align	4
.nv.constant0._ZN3cub18CUB_300001_SM_10006detail4scan16DeviceScanKernelINS2_10policy_hubIiiimN4cuda3std3__44plusIvEEE10Policy1000EPiSC_NS0_13ScanTileStateIiLb1EEES9_NS0_8NullTypeEmiLb0ESF_EEvT0_T1_T2_iT3_T4_T5_:
	.zero		936


//--------------------- .nv.constant0._ZN3cub18CUB_300001_SM_10006detail4scan16DeviceScanKernelINS2_10policy_hubIiiijN4cuda3std3__44plusIvEEE10Policy1000EPiSC_NS0_13ScanTileStateIiLb1EEES9_NS0_8NullTypeEjiLb0ESF_EEvT0_T1_T2_iT3_T4_T5_ --------------------------
	.section	.nv.constant0._ZN3cub18CUB_300001_SM_10006detail4scan16DeviceScanKernelINS2_10policy_hubIiiijN4cuda3std3__44plusIvEEE10Policy1000EPiSC_NS0_13ScanTileStateIiLb1EEES9_NS0_8NullTypeEjiLb0ESF_EEvT0_T1_T2_iT3_T4_T5_,"a",@progbits
	.sectionflags	@""
	.align	4
.nv.constant0._ZN3cub18CUB_300001_SM_10006detail4scan16DeviceScanKernelINS2_10policy_hubIiiijN4cuda3std3__44plusIvEEE10Policy1000EPiSC_NS0_13ScanTileStateIiLb1EEES9_NS0_8NullTypeEjiLb0ESF_EEvT0_T1_T2_iT3_T4_T5_:
	.zero		932


//--------------------- .nv.constant0._ZN3cub18CUB_300001_SM_10006detail4scan20DeviceScanInitKernelINS0_13ScanTileStateIiLb1EEEEEvT_i --------------------------
	.section	.nv.constant0._ZN3cub18CUB_300001_SM_10006detail4scan20DeviceScanInitKernelINS0_13ScanTileStateIiLb1EEEEEvT_i,"a",@progbits
	.sectionflags	@""
	.align	4
.nv.constant0._ZN3cub18CUB_300001_SM_10006detail4scan20DeviceScanInitKernelINS0_13ScanTileStateIiLb1EEEEEvT_i:
	.zero		908


//--------------------- .nv.constant0._ZN3cub18CUB_300001_SM_10006detail8for_each13static_kernelINS2_12policy_hub_t12policy_500_tElNS2_12op_wrapper_tIlN6thrust24THRUST_300001_SM_1000_NS6system6detail7generic6detail21binary_search_functorIPiNSC_18binary_search_lessENSC_3lbfEEENS8_12zip_iteratorIN4cuda3std3__45tupleIJNS8_6detail15normal_iteratorINS8_7pointerIiNS8_8cuda_cub5par_tENS8_11use_defaultESS_EEEENSO_INSP_IlSR_SS_SS_EEEEEEEEEEEEEvT0_T1_ --------------------------
	.section	.nv.constant0._ZN3cub18CUB_300001_SM_10006detail8for_each13static_kernelINS2_12policy_hub_t12policy_500_tElNS2_12op_wrapper_tIlN6thrust24THRUST_300001_SM_1000_NS6system6detail7generic6detail21binary_search_functorIPiNSC_18binary_search_lessENSC_3lbfEEENS8_12zip_iteratorIN4cuda3std3__45tupleIJNS8_6detail15normal_iteratorINS8_7pointerIiNS8_8cuda_cub5par_tENS8_11use_defaultESS_EEEENSO_INSP_IlSR_SS_SS_EEEEEEEEEEEEEvT0_T1_,"a",@progbits
	.sectionflags	@""
	.align	4
.nv.constant0._ZN3cub18CUB_300001_SM_10006detail8for_each13static_kernelINS2_12policy_hub_t12policy_500_tElNS2_12op_wrapper_tIlN6thrust24THRUST_300001_SM_1000_NS6system6detail7generic6detail21binary_search_functorIPiNSC_18binary_search_lessENSC_3lbfEEENS8_12zip_iteratorIN4cuda3std3__45tupleIJNS8_6detail15normal_iteratorINS8_7pointerIiNS8_8cuda_cub5par_tENS8_11use_defaultESS_EEEENSO_INSP_IlSR_SS_SS_EEEEEEEEEEEEEvT0_T1_:
	.zero		944


//--------------------- .nv.constant0._ZN3cub18CUB_300001_SM_10006detail11EmptyKernelIvEEvv --------------------------
	.section	.nv.constant0._ZN3cub18CUB_300001_SM_10006detail11EmptyKernelIvEEvv,"a",@progbits
	.sectionflags	@""
	.align	4
.nv.constant0._ZN3cub18CUB_300001_SM_10006detail11EmptyKernelIvEEvv:
	.zero		896


//--------------------- .nv.constant0._Z25collectHistogramSharedMemiPjPii --------------------------
	.section	.nv.constant0._Z25collectHistogramSharedMemiPjPii,"a",@progbits
	.sectionflags	@""
	.align	4
.nv.constant0._Z25collectHistogramSharedMemiPjPii:
	.zero		924


//--------------------- .nv.constant0._Z16collectHistogramiPjPii --------------------------
	.section	.nv.constant0._Z16collectHistogramiPjPii,"a",@progbits
	.sectionflags	@""
	.align	4
.nv.constant0._Z16collectHistogramiPjPii:
	.zero		924


//--------------------- SYMBOLS --------------------------

	.type		.nv.reservedSmem.offset0,@object
	.size		.nv.reservedSmem.offset0,0x4
	.type		.nv.reservedSmem.cap,@object
	.size		.nv.reservedSmem.cap,0x4
